	.target	sm_100a

	.elftype	@"ET_EXEC"


//--------------------- .note.nv.tkinfo           --------------------------
	.section	.note.nv.tkinfo,"",@"SHT_NOTE"
	.sectionflags	@"SHF_NOTE_NV_TKINFO"
	.tkinfo
        /*0018*/ 	.word	0x00000002
        /*0030*/ 	.string	""
        /*0030*/ 	.string	"ptxas"
        /*0030*/ 	.string	"Cuda compilation tools, release 13.0, V13.0.88"
        /*0030*/ 	.string	"Build cuda_13.0.r13.0/compiler.36424714_0"
        /*0030*/ 	.string	"-arch sm_100a -m 64 "



//--------------------- .note.nv.cuinfo           --------------------------
	.section	.note.nv.cuinfo,"",@"SHT_NOTE"
	.sectionflags	@"SHF_NOTE_NV_CUINFO"
        /*0018*/ 	.short	0x0002
        /*001a*/ 	.short	0x0064
        /*001c*/ 	.short	0x0082
	.zero		2


//--------------------- .nv.info                  --------------------------
	.section	.nv.info,"",@"SHT_CUDA_INFO"
	.align	4


	//----- nvinfo : EIATTR_REGCOUNT
	.align		4
        /*0000*/ 	.byte	0x04, 0x2f
        /*0002*/ 	.short	(.L_43 - .L_42)
	.align		4
.L_42:
        /*0004*/ 	.word	index@(_Z16kInt8VectorQuantI6__halfLi1024ELi0EEvPT_PaPffii)
        /*0008*/ 	.word	0x0000001e


	//----- nvinfo : EIATTR_FRAME_SIZE
	.align		4
.L_43:
        /*000c*/ 	.byte	0x04, 0x11
        /*000e*/ 	.short	(.L_45 - .L_44)
	.align		4
.L_44:
        /*0010*/ 	.word	index@(_Z16kInt8VectorQuantI6__halfLi1024ELi0EEvPT_PaPffii)
        /*0014*/ 	.word	0x00000000


	//----- nvinfo : EIATTR_REGCOUNT
	.align		4
.L_45:
        /*0018*/ 	.byte	0x04, 0x2f
        /*001a*/ 	.short	(.L_47 - .L_46)
	.align		4
.L_46:
        /*001c*/ 	.word	index@(_Z16kInt8VectorQuantI6__halfLi1024ELi1EEvPT_PaPffii)
        /*0020*/ 	.word	0x00000014


	//----- nvinfo : EIATTR_FRAME_SIZE
	.align		4
.L_47:
        /*0024*/ 	.byte	0x04, 0x11
        /*0026*/ 	.short	(.L_49 - .L_48)
	.align		4
.L_48:
        /*0028*/ 	.word	index@(_Z16kInt8VectorQuantI6__halfLi1024ELi1EEvPT_PaPffii)
        /*002c*/ 	.word	0x00000000


	//----- nvinfo : EIATTR_REGCOUNT
	.align		4
.L_49:
        /*0030*/ 	.byte	0x04, 0x2f
        /*0032*/ 	.short	(.L_51 - .L_50)
	.align		4
.L_50:
        /*0034*/ 	.word	index@(_Z5kfuncIfLi0EEvPT_S1_S0_l)
        /*0038*/ 	.word	0x00000014


	//----- nvinfo : EIATTR_FRAME_SIZE
	.align		4
.L_51:
        /*003c*/ 	.byte	0x04, 0x11
        /*003e*/ 	.short	(.L_53 - .L_52)
	.align		4
.L_52:
        /*0040*/ 	.word	index@($__internal_3_$__cuda_sm20_div_u64)
        /*0044*/ 	.word	0x00000000


	//----- nvinfo : EIATTR_FRAME_SIZE
	.align		4
.L_53:
        /*0048*/ 	.byte	0x04, 0x11
        /*004a*/ 	.short	(.L_55 - .L_54)
	.align		4
.L_54:
        /*004c*/ 	.word	index@(_Z5kfuncIfLi0EEvPT_S1_S0_l)
        /*0050*/ 	.word	0x00000000


	//----- nvinfo : EIATTR_REGCOUNT
	.align		4
.L_55:
        /*0054*/ 	.byte	0x04, 0x2f
        /*0056*/ 	.short	(.L_57 - .L_56)
	.align		4
.L_56:
        /*0058*/ 	.word	index@(_Z5kfuncIhLi0EEvPT_S1_S0_l)
        /*005c*/ 	.word	0x00000014


	//----- nvinfo : EIATTR_FRAME_SIZE
	.align		4
.L_57:
        /*0060*/ 	.byte	0x04, 0x11
        /*0062*/ 	.short	(.L_59 - .L_58)
	.align		4
.L_58:
        /*0064*/ 	.word	index@($__internal_2_$__cuda_sm20_div_u64)
        /*0068*/ 	.word	0x00000000


	//----- nvinfo : EIATTR_FRAME_SIZE
	.align		4
.L_59:
        /*006c*/ 	.byte	0x04, 0x11
        /*006e*/ 	.short	(.L_61 - .L_60)
	.align		4
.L_60:
        /*0070*/ 	.word	index@(_Z5kfuncIhLi0EEvPT_S1_S0_l)
        /*0074*/ 	.word	0x00000000


	//----- nvinfo : EIATTR_REGCOUNT
	.align		4
.L_61:
        /*0078*/ 	.byte	0x04, 0x2f
        /*007a*/ 	.short	(.L_63 - .L_62)
	.align		4
.L_62:
        /*007c*/ 	.word	index@(_Z5kfuncIfLi1EEvPT_S1_S0_l)
        /*0080*/ 	.word	0x0000001e


	//----- nvinfo : EIATTR_FRAME_SIZE
	.align		4
.L_63:
        /*0084*/ 	.byte	0x04, 0x11
        /*0086*/ 	.short	(.L_65 - .L_64)
	.align		4
.L_64:
        /*0088*/ 	.word	index@($__internal_1_$__cuda_sm20_div_u64)
        /*008c*/ 	.word	0x00000000


	//----- nvinfo : EIATTR_FRAME_SIZE
	.align		4
.L_65:
        /*0090*/ 	.byte	0x04, 0x11
        /*0092*/ 	.short	(.L_67 - .L_66)
	.align		4
.L_66:
        /*0094*/ 	.word	index@(_Z5kfuncIfLi1EEvPT_S1_S0_l)
        /*0098*/ 	.word	0x00000000


	//----- nvinfo : EIATTR_REGCOUNT
	.align		4
.L_67:
        /*009c*/ 	.byte	0x04, 0x2f
        /*009e*/ 	.short	(.L_69 - .L_68)
	.align		4
.L_68:
        /*00a0*/ 	.word	index@(_Z5kfuncIfLi2EEvPT_S1_S0_l)
        /*00a4*/ 	.word	0x0000001a


	//----- nvinfo : EIATTR_FRAME_SIZE
	.align		4
.L_69:
        /*00a8*/ 	.byte	0x04, 0x11
        /*00aa*/ 	.short	(.L_71 - .L_70)
	.align		4
.L_70:
        /*00ac*/ 	.word	index@($__internal_0_$__cuda_sm20_div_u64)
        /*00b0*/ 	.word	0x00000000


	//----- nvinfo : EIATTR_FRAME_SIZE
	.align		4
.L_71:
        /*00b4*/ 	.byte	0x04, 0x11
        /*00b6*/ 	.short	(.L_73 - .L_72)
	.align		4
.L_72:
        /*00b8*/ 	.word	index@(_Z5kfuncIfLi2EEvPT_S1_S0_l)
        /*00bc*/ 	.word	0x00000000


	//----- nvinfo : EIATTR_REGCOUNT
	.align		4
.L_73:
        /*00c0*/ 	.byte	0x04, 0x2f
        /*00c2*/ 	.short	(.L_75 - .L_74)
	.align		4
.L_74:
        /*00c4*/ 	.word	index@(_Z26kgemm_4bit_inference_naiveI6__halfLi128ELi16EEviiiPT_PhPfPKfS2_iiii)
        /*00c8*/ 	.word	0x00000028


	//----- nvinfo : EIATTR_FRAME_SIZE
	.align		4
.L_75:
        /*00cc*/ 	.byte	0x04, 0x11
        /*00ce*/ 	.short	(.L_77 - .L_76)
	.align		4
.L_76:
        /*00d0*/ 	.word	index@(_Z26kgemm_4bit_inference_naiveI6__halfLi128ELi16EEviiiPT_PhPfPKfS2_iiii)
        /*00d4*/ 	.word	0x00000000


	//----- nvinfo : EIATTR_REGCOUNT
	.align		4
.L_77:
        /*00d8*/ 	.byte	0x04, 0x2f
        /*00da*/ 	.short	(.L_79 - .L_78)
	.align		4
.L_78:
        /*00dc*/ 	.word	index@(_Z26kgemm_4bit_inference_naiveI13__nv_bfloat16Li128ELi16EEviiiPT_PhPfPKfS2_iiii)
        /*00e0*/ 	.word	0x00000028


	//----- nvinfo : EIATTR_FRAME_SIZE
	.align		4
.L_79:
        /*00e4*/ 	.byte	0x04, 0x11
        /*00e6*/ 	.short	(.L_81 - .L_80)
	.align		4
.L_80:
        /*00e8*/ 	.word	index@(_Z26kgemm_4bit_inference_naiveI13__nv_bfloat16Li128ELi16EEviiiPT_PhPfPKfS2_iiii)
        /*00ec*/ 	.word	0x00000000


	//----- nvinfo : EIATTR_REGCOUNT
	.align		4
.L_81:
        /*00f0*/ 	.byte	0x04, 0x2f
        /*00f2*/ 	.short	(.L_83 - .L_82)
	.align		4
.L_82:
        /*00f4*/ 	.word	index@(_Z26kgemm_4bit_inference_naiveIfLi128ELi32EEviiiPT_PhPfPKfS1_iiii)
        /*00f8*/ 	.word	0x00000030


	//----- nvinfo : EIATTR_FRAME_SIZE
	.align		4
.L_83:
        /*00fc*/ 	.byte	0x04, 0x11
        /*00fe*/ 	.short	(.L_85 - .L_84)
	.align		4
.L_84:
        /*0100*/ 	.word	index@(_Z26kgemm_4bit_inference_naiveIfLi128ELi32EEviiiPT_PhPfPKfS1_iiii)
        /*0104*/ 	.word	0x00000000


	//----- nvinfo : EIATTR_REGCOUNT
	.align		4
.L_85:
        /*0108*/ 	.byte	0x04, 0x2f
        /*010a*/ 	.short	(.L_87 - .L_86)
	.align		4
.L_86:
        /*010c*/ 	.word	index@(_Z22kdequant_mm_int32_fp16ILi4ELi512EEvPiPfS1_P6__halfS3_iii)
        /*0110*/ 	.word	0x00000020


	//----- nvinfo : EIATTR_FRAME_SIZE
	.align		4
.L_87:
        /*0114*/ 	.byte	0x04, 0x11
        /*0116*/ 	.short	(.L_89 - .L_88)
	.align		4
.L_88:
        /*0118*/ 	.word	index@(_Z22kdequant_mm_int32_fp16ILi4ELi512EEvPiPfS1_P6__halfS3_iii)
        /*011c*/ 	.word	0x00000000


	//----- nvinfo : EIATTR_REGCOUNT
	.align		4
.L_89:
        /*0120*/ 	.byte	0x04, 0x2f
        /*0122*/ 	.short	(.L_91 - .L_90)
	.align		4
.L_90:
        /*0124*/ 	.word	index@(_Z33kPreconditionOptimizer32bit1StateI6__halfLi1ELi4096ELi8EEvPT_S2_PfS3_ffffiffi)
        /*0128*/ 	.word	0x0000003c


	//----- nvinfo : EIATTR_FRAME_SIZE
	.align		4
.L_91:
        /*012c*/ 	.byte	0x04, 0x11
        /*012e*/ 	.short	(.L_93 - .L_92)
	.align		4
.L_92:
        /*0130*/ 	.word	index@(_Z33kPreconditionOptimizer32bit1StateI6__halfLi1ELi4096ELi8EEvPT_S2_PfS3_ffffiffi)
        /*0134*/ 	.word	0x00000000


	//----- nvinfo : EIATTR_REGCOUNT
	.align		4
.L_93:
        /*0138*/ 	.byte	0x04, 0x2f
        /*013a*/ 	.short	(.L_95 - .L_94)
	.align		4
.L_94:
        /*013c*/ 	.word	index@(_Z33kPreconditionOptimizer32bit1StateIfLi1ELi4096ELi8EEvPT_S1_PfS2_ffffiffi)
        /*0140*/ 	.word	0x00000034


	//----- nvinfo : EIATTR_FRAME_SIZE
	.align		4
.L_95:
        /*0144*/ 	.byte	0x04, 0x11
        /*0146*/ 	.short	(.L_97 - .L_96)
	.align		4
.L_96:
        /*0148*/ 	.word	index@(_Z33kPreconditionOptimizer32bit1StateIfLi1ELi4096ELi8EEvPT_S1_PfS2_ffffiffi)
        /*014c*/ 	.word	0x00000000


	//----- nvinfo : EIATTR_REGCOUNT
	.align		4
.L_97:
        /*0150*/ 	.byte	0x04, 0x2f
        /*0152*/ 	.short	(.L_99 - .L_98)
	.align		4
.L_98:
        /*0154*/ 	.word	index@(_Z33kPreconditionOptimizer32bit1StateI13__nv_bfloat16Li1ELi4096ELi8EEvPT_S2_PfS3_ffffiffi)
        /*0158*/ 	.word	0x0000003e


	//----- nvinfo : EIATTR_FRAME_SIZE
	.align		4
.L_99:
        /*015c*/ 	.byte	0x04, 0x11
        /*015e*/ 	.short	(.L_101 - .L_100)
	.align		4
.L_100:
        /*0160*/ 	.word	index@(_Z33kPreconditionOptimizer32bit1StateI13__nv_bfloat16Li1ELi4096ELi8EEvPT_S2_PfS3_ffffiffi)
        /*0164*/ 	.word	0x00000000


	//----- nvinfo : EIATTR_REGCOUNT
	.align		4
.L_101:
        /*0168*/ 	.byte	0x04, 0x2f
        /*016a*/ 	.short	(.L_103 - .L_102)
	.align		4
.L_102:
        /*016c*/ 	.word	index@(_Z33kPreconditionOptimizer32bit1StateI6__halfLi2ELi4096ELi8EEvPT_S2_PfS3_ffffiffi)
        /*0170*/ 	.word	0x0000003c


	//----- nvinfo : EIATTR_FRAME_SIZE
	.align		4
.L_103:
        /*0174*/ 	.byte	0x04, 0x11
        /*0176*/ 	.short	(.L_105 - .L_104)
	.align		4
.L_104:
        /*0178*/ 	.word	index@(_Z33kPreconditionOptimizer32bit1StateI6__halfLi2ELi4096ELi8EEvPT_S2_PfS3_ffffiffi)
        /*017c*/ 	.word	0x00000000


	//----- nvinfo : EIATTR_REGCOUNT
	.align		4
.L_105:
        /*0180*/ 	.byte	0x04, 0x2f
        /*0182*/ 	.short	(.L_107 - .L_106)
	.align		4
.L_106:
        /*0184*/ 	.word	index@(_Z33kPreconditionOptimizer32bit1StateIfLi2ELi4096ELi8EEvPT_S1_PfS2_ffffiffi)
        /*0188*/ 	.word	0x00000037


	//----- nvinfo : EIATTR_FRAME_SIZE
	.align		4
.L_107:
        /*018c*/ 	.byte	0x04, 0x11
        /*018e*/ 	.short	(.L_109 - .L_108)
	.align		4
.L_108:
        /*0190*/ 	.word	index@(_Z33kPreconditionOptimizer32bit1StateIfLi2ELi4096ELi8EEvPT_S1_PfS2_ffffiffi)
        /*0194*/ 	.word	0x00000000


	//----- nvinfo : EIATTR_REGCOUNT
	.align		4
.L_109:
        /*0198*/ 	.byte	0x04, 0x2f
        /*019a*/ 	.short	(.L_111 - .L_110)
	.align		4
.L_110:
        /*019c*/ 	.word	index@(_Z33kPreconditionOptimizer32bit1StateI13__nv_bfloat16Li2ELi4096ELi8EEvPT_S2_PfS3_ffffiffi)
        /*01a0*/ 	.word	0x0000003d


	//----- nvinfo : EIATTR_FRAME_SIZE
	.align		4
.L_111:
        /*01a4*/ 	.byte	0x04, 0x11
        /*01a6*/ 	.short	(.L_113 - .L_112)
	.align		4
.L_112:
        /*01a8*/ 	.word	index@(_Z33kPreconditionOptimizer32bit1StateI13__nv_bfloat16Li2ELi4096ELi8EEvPT_S2_PfS3_ffffiffi)
        /*01ac*/ 	.word	0x00000000


	//----- nvinfo : EIATTR_REGCOUNT
	.align		4
.L_113:
        /*01b0*/ 	.byte	0x04, 0x2f
        /*01b2*/ 	.short	(.L_115 - .L_114)
	.align		4
.L_114:
        /*01b4*/ 	.word	index@(_Z33kPreconditionOptimizer32bit1StateI6__halfLi5ELi4096ELi8EEvPT_S2_PfS3_ffffiffi)
        /*01b8*/ 	.word	0x0000003c


	//----- nvinfo : EIATTR_FRAME_SIZE
	.align		4
.L_115:
        /*01bc*/ 	.byte	0x04, 0x11
        /*01be*/ 	.short	(.L_117 - .L_116)
	.align		4
.L_116:
        /*01c0*/ 	.word	index@(_Z33kPreconditionOptimizer32bit1StateI6__halfLi5ELi4096ELi8EEvPT_S2_PfS3_ffffiffi)
        /*01c4*/ 	.word	0x00000000


	//----- nvinfo : EIATTR_REGCOUNT
	.align		4
.L_117:
        /*01c8*/ 	.byte	0x04, 0x2f
        /*01ca*/ 	.short	(.L_119 - .L_118)
	.align		4
.L_118:
        /*01cc*/ 	.word	index@(_Z33kPreconditionOptimizer32bit1StateIfLi5ELi4096ELi8EEvPT_S1_PfS2_ffffiffi)
        /*01d0*/ 	.word	0x00000036


	//----- nvinfo : EIATTR_FRAME_SIZE
	.align		4
.L_119:
        /*01d4*/ 	.byte	0x04, 0x11
        /*01d6*/ 	.short	(.L_121 - .L_120)
	.align		4
.L_120:
        /*01d8*/ 	.word	index@(_Z33kPreconditionOptimizer32bit1StateIfLi5ELi4096ELi8EEvPT_S1_PfS2_ffffiffi)
        /*01dc*/ 	.word	0x00000000


	//----- nvinfo : EIATTR_REGCOUNT
	.align		4
.L_121:
        /*01e0*/ 	.byte	0x04, 0x2f
        /*01e2*/ 	.short	(.L_123 - .L_122)
	.align		4
.L_122:
        /*01e4*/ 	.word	index@(_Z33kPreconditionOptimizer32bit1StateI13__nv_bfloat16Li5ELi4096ELi8EEvPT_S2_PfS3_ffffiffi)
        /*01e8*/ 	.word	0x0000003c


	//----- nvinfo : EIATTR_FRAME_SIZE
	.align		4
.L_123:
        /*01ec*/ 	.byte	0x04, 0x11
        /*01ee*/ 	.short	(.L_125 - .L_124)
	.align		4
.L_124:
        /*01f0*/ 	.word	index@(_Z33kPreconditionOptimizer32bit1StateI13__nv_bfloat16Li5ELi4096ELi8EEvPT_S2_PfS3_ffffiffi)
        /*01f4*/ 	.word	0x00000000


	//----- nvinfo : EIATTR_REGCOUNT
	.align		4
.L_125:
        /*01f8*/ 	.byte	0x04, 0x2f
        /*01fa*/ 	.short	(.L_127 - .L_126)
	.align		4
.L_126:
        /*01fc*/ 	.word	index@(_Z33kPreconditionOptimizer32bit1StateI6__halfLi4ELi4096ELi8EEvPT_S2_PfS3_ffffiffi)
        /*0200*/ 	.word	0x0000003c


	//----- nvinfo : EIATTR_FRAME_SIZE
	.align		4
.L_127:
        /*0204*/ 	.byte	0x04, 0x11
        /*0206*/ 	.short	(.L_129 - .L_128)
	.align		4
.L_128:
        /*0208*/ 	.word	index@(_Z33kPreconditionOptimizer32bit1StateI6__halfLi4ELi4096ELi8EEvPT_S2_PfS3_ffffiffi)
        /*020c*/ 	.word	0x00000000


	//----- nvinfo : EIATTR_REGCOUNT
	.align		4
.L_129:
        /*0210*/ 	.byte	0x04, 0x2f
        /*0212*/ 	.short	(.L_131 - .L_130)
	.align		4
.L_130:
        /*0214*/ 	.word	index@(_Z33kPreconditionOptimizer32bit1StateIfLi4ELi4096ELi8EEvPT_S1_PfS2_ffffiffi)
        /*0218*/ 	.word	0x00000034


	//----- nvinfo : EIATTR_FRAME_SIZE
	.align		4
.L_131:
        /*021c*/ 	.byte	0x04, 0x11
        /*021e*/ 	.short	(.L_133 - .L_132)
	.align		4
.L_132:
        /*0220*/ 	.word	index@(_Z33kPreconditionOptimizer32bit1StateIfLi4ELi4096ELi8EEvPT_S1_PfS2_ffffiffi)
        /*0224*/ 	.word	0x00000000


	//----- nvinfo : EIATTR_REGCOUNT
	.align		4
.L_133:
        /*0228*/ 	.byte	0x04, 0x2f
        /*022a*/ 	.short	(.L_135 - .L_134)
	.align		4
.L_134:
        /*022c*/ 	.word	index@(_Z33kPreconditionOptimizer32bit1StateI13__nv_bfloat16Li4ELi4096ELi8EEvPT_S2_PfS3_ffffiffi)
        /*0230*/ 	.word	0x0000003b


	//----- nvinfo : EIATTR_FRAME_SIZE
	.align		4
.L_135:
        /*0234*/ 	.byte	0x04, 0x11
        /*0236*/ 	.short	(.L_137 - .L_136)
	.align		4
.L_136:
        /*0238*/ 	.word	index@(_Z33kPreconditionOptimizer32bit1StateI13__nv_bfloat16Li4ELi4096ELi8EEvPT_S2_PfS3_ffffiffi)
        /*023c*/ 	.word	0x00000000


	//----- nvinfo : EIATTR_REGCOUNT
	.align		4
.L_137:
        /*0240*/ 	.byte	0x04, 0x2f
        /*0242*/ 	.short	(.L_139 - .L_138)
	.align		4
.L_138:
        /*0244*/ 	.word	index@(_Z21kOptimizer32bit1StateI6__halfLi1EEvPT_S2_PfS3_ffffffiffbi)
        /*0248*/ 	.word	0x0000002a


	//----- nvinfo : EIATTR_FRAME_SIZE
	.align		4
.L_139:
        /*024c*/ 	.byte	0x04, 0x11
        /*024e*/ 	.short	(.L_141 - .L_140)
	.align		4
.L_140:
        /*0250*/ 	.word	index@(_Z21kOptimizer32bit1StateI6__halfLi1EEvPT_S2_PfS3_ffffffiffbi)
        /*0254*/ 	.word	0x00000000


	//----- nvinfo : EIATTR_REGCOUNT
	.align		4
.L_141:
        /*0258*/ 	.byte	0x04, 0x2f
        /*025a*/ 	.short	(.L_143 - .L_142)
	.align		4
.L_142:
        /*025c*/ 	.word	index@(_Z21kOptimizer32bit1StateIfLi1EEvPT_S1_PfS2_ffffffiffbi)
        /*0260*/ 	.word	0x00000030


	//----- nvinfo : EIATTR_FRAME_SIZE
	.align		4
.L_143:
        /*0264*/ 	.byte	0x04, 0x11
        /*0266*/ 	.short	(.L_145 - .L_144)
	.align		4
.L_144:
        /*0268*/ 	.word	index@(_Z21kOptimizer32bit1StateIfLi1EEvPT_S1_PfS2_ffffffiffbi)
        /*026c*/ 	.word	0x00000000


	//----- nvinfo : EIATTR_REGCOUNT
	.align		4
.L_145:
        /*0270*/ 	.byte	0x04, 0x2f
        /*0272*/ 	.short	(.L_147 - .L_146)
	.align		4
.L_146:
        /*0274*/ 	.word	index@(_Z21kOptimizer32bit1StateI13__nv_bfloat16Li1EEvPT_S2_PfS3_ffffffiffbi)
        /*0278*/ 	.word	0x00000030


	//----- nvinfo : EIATTR_FRAME_SIZE
	.align		4
.L_147:
        /*027c*/ 	.byte	0x04, 0x11
        /*027e*/ 	.short	(.L_149 - .L_148)
	.align		4
.L_148:
        /*0280*/ 	.word	index@(_Z21kOptimizer32bit1StateI13__nv_bfloat16Li1EEvPT_S2_PfS3_ffffffiffbi)
        /*0284*/ 	.word	0x00000000


	//----- nvinfo : EIATTR_REGCOUNT
	.align		4
.L_149:
        /*0288*/ 	.byte	0x04, 0x2f
        /*028a*/ 	.short	(.L_151 - .L_150)
	.align		4
.L_150:
        /*028c*/ 	.word	index@(_Z21kOptimizer32bit1StateI6__halfLi2EEvPT_S2_PfS3_ffffffiffbi)
        /*0290*/ 	.word	0x00000030


	//----- nvinfo : EIATTR_FRAME_SIZE
	.align		4
.L_151:
        /*0294*/ 	.byte	0x04, 0x11
        /*0296*/ 	.short	(.L_153 - .L_152)
	.align		4
.L_152:
        /*0298*/ 	.word	index@(_Z21kOptimizer32bit1StateI6__halfLi2EEvPT_S2_PfS3_ffffffiffbi)
        /*029c*/ 	.word	0x00000000


	//----- nvinfo : EIATTR_REGCOUNT
	.align		4
.L_153:
        /*02a0*/ 	.byte	0x04, 0x2f
        /*02a2*/ 	.short	(.L_155 - .L_154)
	.align		4
.L_154:
        /*02a4*/ 	.word	index@(_Z21kOptimizer32bit1StateIfLi2EEvPT_S1_PfS2_ffffffiffbi)
        /*02a8*/ 	.word	0x00000028


	//----- nvinfo : EIATTR_FRAME_SIZE
	.align		4
.L_155:
        /*02ac*/ 	.byte	0x04, 0x11
        /*02ae*/ 	.short	(.L_157 - .L_156)
	.align		4
.L_156:
        /*02b0*/ 	.word	index@(_Z21kOptimizer32bit1StateIfLi2EEvPT_S1_PfS2_ffffffiffbi)
        /*02b4*/ 	.word	0x00000000


	//----- nvinfo : EIATTR_REGCOUNT
	.align		4
.L_157:
        /*02b8*/ 	.byte	0x04, 0x2f
        /*02ba*/ 	.short	(.L_159 - .L_158)
	.align		4
.L_158:
        /*02bc*/ 	.word	index@(_Z21kOptimizer32bit1StateI13__nv_bfloat16Li2EEvPT_S2_PfS3_ffffffiffbi)
        /*02c0*/ 	.word	0x00000030


	//----- nvinfo : EIATTR_FRAME_SIZE
	.align		4
.L_159:
        /*02c4*/ 	.byte	0x04, 0x11
        /*02c6*/ 	.short	(.L_161 - .L_160)
	.align		4
.L_160:
        /*02c8*/ 	.word	index@(_Z21kOptimizer32bit1StateI13__nv_bfloat16Li2EEvPT_S2_PfS3_ffffffiffbi)
        /*02cc*/ 	.word	0x00000000


	//----- nvinfo : EIATTR_REGCOUNT
	.align		4
.L_161:
        /*02d0*/ 	.byte	0x04, 0x2f
        /*02d2*/ 	.short	(.L_163 - .L_162)
	.align		4
.L_162:
        /*02d4*/ 	.word	index@(_Z21kOptimizer32bit1StateI6__halfLi5EEvPT_S2_PfS3_ffffffiffbi)
        /*02d8*/ 	.word	0x00000030


	//----- nvinfo : EIATTR_FRAME_SIZE
	.align		4
.L_163:
        /*02dc*/ 	.byte	0x04, 0x11
        /*02de*/ 	.short	(.L_165 - .L_164)
	.align		4
.L_164:
        /*02e0*/ 	.word	index@(_Z21kOptimizer32bit1StateI6__halfLi5EEvPT_S2_PfS3_ffffffiffbi)
        /*02e4*/ 	.word	0x00000000


	//----- nvinfo : EIATTR_REGCOUNT
	.align		4
.L_165:
        /*02e8*/ 	.byte	0x04, 0x2f
        /*02ea*/ 	.short	(.L_167 - .L_166)
	.align		4
.L_166:
        /*02ec*/ 	.word	index@(_Z21kOptimizer32bit1StateIfLi5EEvPT_S1_PfS2_ffffffiffbi)
        /*02f0*/ 	.word	0x00000028


	//----- nvinfo : EIATTR_FRAME_SIZE
	.align		4
.L_167:
        /*02f4*/ 	.byte	0x04, 0x11
        /*02f6*/ 	.short	(.L_169 - .L_168)
	.align		4
.L_168:
        /*02f8*/ 	.word	index@(_Z21kOptimizer32bit1StateIfLi5EEvPT_S1_PfS2_ffffffiffbi)
        /*02fc*/ 	.word	0x00000000


	//----- nvinfo : EIATTR_REGCOUNT
	.align		4
.L_169:
        /*0300*/ 	.byte	0x04, 0x2f
        /*0302*/ 	.short	(.L_171 - .L_170)
	.align		4
.L_170:
        /*0304*/ 	.word	index@(_Z21kOptimizer32bit1StateI13__nv_bfloat16Li5EEvPT_S2_PfS3_ffffffiffbi)
        /*0308*/ 	.word	0x00000030


	//----- nvinfo : EIATTR_FRAME_SIZE
	.align		4
.L_171:
        /*030c*/ 	.byte	0x04, 0x11
        /*030e*/ 	.short	(.L_173 - .L_172)
	.align		4
.L_172:
        /*0310*/ 	.word	index@(_Z21kOptimizer32bit1StateI13__nv_bfloat16Li5EEvPT_S2_PfS3_ffffffiffbi)
        /*0314*/ 	.word	0x00000000


	//----- nvinfo : EIATTR_REGCOUNT
	.align		4
.L_173:
        /*0318*/ 	.byte	0x04, 0x2f
        /*031a*/ 	.short	(.L_175 - .L_174)
	.align		4
.L_174:
        /*031c*/ 	.word	index@(_Z21kOptimizer32bit1StateI6__halfLi4EEvPT_S2_PfS3_ffffffiffbi)
        /*0320*/ 	.word	0x00000030


	//----- nvinfo : EIATTR_FRAME_SIZE
	.align		4
.L_175:
        /*0324*/ 	.byte	0x04, 0x11
        /*0326*/ 	.short	(.L_177 - .L_176)
	.align		4
.L_176:
        /*0328*/ 	.word	index@(_Z21kOptimizer32bit1StateI6__halfLi4EEvPT_S2_PfS3_ffffffiffbi)
        /*032c*/ 	.word	0x00000000


	//----- nvinfo : EIATTR_REGCOUNT
	.align		4
.L_177:
        /*0330*/ 	.byte	0x04, 0x2f
        /*0332*/ 	.short	(.L_179 - .L_178)
	.align		4
.L_178:
        /*0334*/ 	.word	index@(_Z21kOptimizer32bit1StateIfLi4EEvPT_S1_PfS2_ffffffiffbi)
        /*0338*/ 	.word	0x00000028


	//----- nvinfo : EIATTR_FRAME_SIZE
	.align		4
.L_179:
        /*033c*/ 	.byte	0x04, 0x11
        /*033e*/ 	.short	(.L_181 - .L_180)
	.align		4
.L_180:
        /*0340*/ 	.word	index@(_Z21kOptimizer32bit1StateIfLi4EEvPT_S1_PfS2_ffffffiffbi)
        /*0344*/ 	.word	0x00000000


	//----- nvinfo : EIATTR_REGCOUNT
	.align		4
.L_181:
        /*0348*/ 	.byte	0x04, 0x2f
        /*034a*/ 	.short	(.L_183 - .L_182)
	.align		4
.L_182:
        /*034c*/ 	.word	index@(_Z21kOptimizer32bit1StateI13__nv_bfloat16Li4EEvPT_S2_PfS3_ffffffiffbi)
        /*0350*/ 	.word	0x00000030


	//----- nvinfo : EIATTR_FRAME_SIZE
	.align		4
.L_183:
        /*0354*/ 	.byte	0x04, 0x11
        /*0356*/ 	.short	(.L_185 - .L_184)
	.align		4
.L_184:
        /*0358*/ 	.word	index@(_Z21kOptimizer32bit1StateI13__nv_bfloat16Li4EEvPT_S2_PfS3_ffffffiffbi)
        /*035c*/ 	.word	0x00000000


	//----- nvinfo : EIATTR_REGCOUNT
	.align		4
.L_185:
        /*0360*/ 	.byte	0x04, 0x2f
        /*0362*/ 	.short	(.L_187 - .L_186)
	.align		4
.L_186:
        /*0364*/ 	.word	index@(_Z33kPreconditionOptimizer32bit2StateIfLi0ELi4096ELi8EEvPT_S1_PfS2_S2_ffffiffi)
        /*0368*/ 	.word	0x0000003e


	//----- nvinfo : EIATTR_FRAME_SIZE
	.align		4
.L_187:
        /*036c*/ 	.byte	0x04, 0x11
        /*036e*/ 	.short	(.L_189 - .L_188)
	.align		4
.L_188:
        /*0370*/ 	.word	index@(_Z33kPreconditionOptimizer32bit2StateIfLi0ELi4096ELi8EEvPT_S1_PfS2_S2_ffffiffi)
        /*0374*/ 	.word	0x00000000


	//----- nvinfo : EIATTR_REGCOUNT
	.align		4
.L_189:
        /*0378*/ 	.byte	0x04, 0x2f
        /*037a*/ 	.short	(.L_191 - .L_190)
	.align		4
.L_190:
        /*037c*/ 	.word	index@(_Z33kPreconditionOptimizer32bit2StateI6__halfLi0ELi4096ELi8EEvPT_S2_PfS3_S3_ffffiffi)
        /*0380*/ 	.word	0x00000040


	//----- nvinfo : EIATTR_FRAME_SIZE
	.align		4
.L_191:
        /*0384*/ 	.byte	0x04, 0x11
        /*0386*/ 	.short	(.L_193 - .L_192)
	.align		4
.L_192:
        /*0388*/ 	.word	index@(_Z33kPreconditionOptimizer32bit2StateI6__halfLi0ELi4096ELi8EEvPT_S2_PfS3_S3_ffffiffi)
        /*038c*/ 	.word	0x00000000


	//----- nvinfo : EIATTR_REGCOUNT
	.align		4
.L_193:
        /*0390*/ 	.byte	0x04, 0x2f
        /*0392*/ 	.short	(.L_195 - .L_194)
	.align		4
.L_194:
        /*0394*/ 	.word	index@(_Z33kPreconditionOptimizer32bit2StateI13__nv_bfloat16Li0ELi4096ELi8EEvPT_S2_PfS3_S3_ffffiffi)
        /*0398*/ 	.word	0x00000040


	//----- nvinfo : EIATTR_FRAME_SIZE
	.align		4
.L_195:
        /*039c*/ 	.byte	0x04, 0x11
        /*039e*/ 	.short	(.L_197 - .L_196)
	.align		4
.L_196:
        /*03a0*/ 	.word	index@(_Z33kPreconditionOptimizer32bit2StateI13__nv_bfloat16Li0ELi4096ELi8EEvPT_S2_PfS3_S3_ffffiffi)
        /*03a4*/ 	.word	0x00000000


	//----- nvinfo : EIATTR_REGCOUNT
	.align		4
.L_197:
        /*03a8*/ 	.byte	0x04, 0x2f
        /*03aa*/ 	.short	(.L_199 - .L_198)
	.align		4
.L_198:
        /*03ac*/ 	.word	index@(_Z33kPreconditionOptimizer32bit2StateIfLi6ELi4096ELi8EEvPT_S1_PfS2_S2_ffffiffi)
        /*03b0*/ 	.word	0x00000030


	//----- nvinfo : EIATTR_FRAME_SIZE
	.align		4
.L_199:
        /*03b4*/ 	.byte	0x04, 0x11
        /*03b6*/ 	.short	(.L_201 - .L_200)
	.align		4
.L_200:
        /*03b8*/ 	.word	index@(_Z33kPreconditionOptimizer32bit2StateIfLi6ELi4096ELi8EEvPT_S1_PfS2_S2_ffffiffi)
        /*03bc*/ 	.word	0x00000000


	//----- nvinfo : EIATTR_REGCOUNT
	.align		4
.L_201:
        /*03c0*/ 	.byte	0x04, 0x2f
        /*03c2*/ 	.short	(.L_203 - .L_202)
	.align		4
.L_202:
        /*03c4*/ 	.word	index@(_Z33kPreconditionOptimizer32bit2StateI6__halfLi6ELi4096ELi8EEvPT_S2_PfS3_S3_ffffiffi)
        /*03c8*/ 	.word	0x00000038


	//----- nvinfo : EIATTR_FRAME_SIZE
	.align		4
.L_203:
        /*03cc*/ 	.byte	0x04, 0x11
        /*03ce*/ 	.short	(.L_205 - .L_204)
	.align		4
.L_204:
        /*03d0*/ 	.word	index@(_Z33kPreconditionOptimizer32bit2StateI6__halfLi6ELi4096ELi8EEvPT_S2_PfS3_S3_ffffiffi)
        /*03d4*/ 	.word	0x00000000


	//----- nvinfo : EIATTR_REGCOUNT
	.align		4
.L_205:
        /*03d8*/ 	.byte	0x04, 0x2f
        /*03da*/ 	.short	(.L_207 - .L_206)
	.align		4
.L_206:
        /*03dc*/ 	.word	index@(_Z33kPreconditionOptimizer32bit2StateI13__nv_bfloat16Li6ELi4096ELi8EEvPT_S2_PfS3_S3_ffffiffi)
        /*03e0*/ 	.word	0x00000038


	//----- nvinfo : EIATTR_FRAME_SIZE
	.align		4
.L_207:
        /*03e4*/ 	.byte	0x04, 0x11
        /*03e6*/ 	.short	(.L_209 - .L_208)
	.align		4
.L_208:
        /*03e8*/ 	.word	index@(_Z33kPreconditionOptimizer32bit2StateI13__nv_bfloat16Li6ELi4096ELi8EEvPT_S2_PfS3_S3_ffffiffi)
        /*03ec*/ 	.word	0x00000000


	//----- nvinfo : EIATTR_REGCOUNT
	.align		4
.L_209:
        /*03f0*/ 	.byte	0x04, 0x2f
        /*03f2*/ 	.short	(.L_211 - .L_210)
	.align		4
.L_210:
        /*03f4*/ 	.word	index@(_Z21kOptimizer32bit2StateIfLi0EEvPT_S1_PfS2_S2_ffffffffiffbi)
        /*03f8*/ 	.word	0x00000036


	//----- nvinfo : EIATTR_FRAME_SIZE
	.align		4
.L_211:
        /*03fc*/ 	.byte	0x04, 0x11
        /*03fe*/ 	.short	(.L_213 - .L_212)
	.align		4
.L_212:
        /*0400*/ 	.word	index@(_Z21kOptimizer32bit2StateIfLi0EEvPT_S1_PfS2_S2_ffffffffiffbi)
        /*0404*/ 	.word	0x00000000


	//----- nvinfo : EIATTR_REGCOUNT
	.align		4
.L_213:
        /*0408*/ 	.byte	0x04, 0x2f
        /*040a*/ 	.short	(.L_215 - .L_214)
	.align		4
.L_214:
        /*040c*/ 	.word	index@(_Z21kOptimizer32bit2StateI6__halfLi0EEvPT_S2_PfS3_S3_ffffffffiffbi)
        /*0410*/ 	.word	0x00000038


	//----- nvinfo : EIATTR_FRAME_SIZE
	.align		4
.L_215:
        /*0414*/ 	.byte	0x04, 0x11
        /*0416*/ 	.short	(.L_217 - .L_216)
	.align		4
.L_216:
        /*0418*/ 	.word	index@(_Z21kOptimizer32bit2StateI6__halfLi0EEvPT_S2_PfS3_S3_ffffffffiffbi)
        /*041c*/ 	.word	0x00000000


	//----- nvinfo : EIATTR_REGCOUNT
	.align		4
.L_217:
        /*0420*/ 	.byte	0x04, 0x2f
        /*0422*/ 	.short	(.L_219 - .L_218)
	.align		4
.L_218:
        /*0424*/ 	.word	index@(_Z21kOptimizer32bit2StateI13__nv_bfloat16Li0EEvPT_S2_PfS3_S3_ffffffffiffbi)
        /*0428*/ 	.word	0x00000038


	//----- nvinfo : EIATTR_FRAME_SIZE
	.align		4
.L_219:
        /*042c*/ 	.byte	0x04, 0x11
        /*042e*/ 	.short	(.L_221 - .L_220)
	.align		4
.L_220:
        /*0430*/ 	.word	index@(_Z21kOptimizer32bit2StateI13__nv_bfloat16Li0EEvPT_S2_PfS3_S3_ffffffffiffbi)
        /*0434*/ 	.word	0x00000000


	//----- nvinfo : EIATTR_REGCOUNT
	.align		4
.L_221:
        /*0438*/ 	.byte	0x04, 0x2f
        /*043a*/ 	.short	(.L_223 - .L_222)
	.align		4
.L_222:
        /*043c*/ 	.word	index@(_Z21kOptimizer32bit2StateIfLi6EEvPT_S1_PfS2_S2_ffffffffiffbi)
        /*0440*/ 	.word	0x0000003d


	//----- nvinfo : EIATTR_FRAME_SIZE
	.align		4
.L_223:
        /*0444*/ 	.byte	0x04, 0x11
        /*0446*/ 	.short	(.L_225 - .L_224)
	.align		4
.L_224:
        /*0448*/ 	.word	index@(_Z21kOptimizer32bit2StateIfLi6EEvPT_S1_PfS2_S2_ffffffffiffbi)
        /*044c*/ 	.word	0x00000000


	//----- nvinfo : EIATTR_REGCOUNT
	.align		4
.L_225:
        /*0450*/ 	.byte	0x04, 0x2f
        /*0452*/ 	.short	(.L_227 - .L_226)
	.align		4
.L_226:
        /*0454*/ 	.word	index@(_Z21kOptimizer32bit2StateI6__halfLi6EEvPT_S2_PfS3_S3_ffffffffiffbi)
        /*0458*/ 	.word	0x00000040


	//----- nvinfo : EIATTR_FRAME_SIZE
	.align		4
.L_227:
        /*045c*/ 	.byte	0x04, 0x11
        /*045e*/ 	.short	(.L_229 - .L_228)
	.align		4
.L_228:
        /*0460*/ 	.word	index@(_Z21kOptimizer32bit2StateI6__halfLi6EEvPT_S2_PfS3_S3_ffffffffiffbi)
        /*0464*/ 	.word	0x00000000


	//----- nvinfo : EIATTR_REGCOUNT
	.align		4
.L_229:
        /*0468*/ 	.byte	0x04, 0x2f
        /*046a*/ 	.short	(.L_231 - .L_230)
	.align		4
.L_230:
        /*046c*/ 	.word	index@(_Z21kOptimizer32bit2StateI13__nv_bfloat16Li6EEvPT_S2_PfS3_S3_ffffffffiffbi)
        /*0470*/ 	.word	0x00000040


	//----- nvinfo : EIATTR_FRAME_SIZE
	.align		4
.L_231:
        /*0474*/ 	.byte	0x04, 0x11
        /*0476*/ 	.short	(.L_233 - .L_232)
	.align		4
.L_232:
        /*0478*/ 	.word	index@(_Z21kOptimizer32bit2StateI13__nv_bfloat16Li6EEvPT_S2_PfS3_S3_ffffffffiffbi)
        /*047c*/ 	.word	0x00000000


	//----- nvinfo : EIATTR_REGCOUNT
	.align		4
.L_233:
        /*0480*/ 	.byte	0x04, 0x2f
        /*0482*/ 	.short	(.L_235 - .L_234)
	.align		4
.L_234:
        /*0484*/ 	.word	index@(_Z18kQuantizeBlockwiseI6__halfLi4096ELi4ELi0ELi0EEvPfPT_S1_PhS1_ii)
        /*0488*/ 	.word	0x0000001f


	//----- nvinfo : EIATTR_FRAME_SIZE
	.align		4
.L_235:
        /*048c*/ 	.byte	0x04, 0x11
        /*048e*/ 	.short	(.L_237 - .L_236)
	.align		4
.L_236:
        /*0490*/ 	.word	index@(_Z18kQuantizeBlockwiseI6__halfLi4096ELi4ELi0ELi0EEvPfPT_S1_PhS1_ii)
        /*0494*/ 	.word	0x00000000


	//----- nvinfo : EIATTR_REGCOUNT
	.align		4
.L_237:
        /*0498*/ 	.byte	0x04, 0x2f
        /*049a*/ 	.short	(.L_239 - .L_238)
	.align		4
.L_238:
        /*049c*/ 	.word	index@(_Z18kQuantizeBlockwiseI6__halfLi4096ELi4ELi1ELi0EEvPfPT_S1_PhS1_ii)
        /*04a0*/ 	.word	0x00000020


	//----- nvinfo : EIATTR_FRAME_SIZE
	.align		4
.L_239:
        /*04a4*/ 	.byte	0x04, 0x11
        /*04a6*/ 	.short	(.L_241 - .L_240)
	.align		4
.L_240:
        /*04a8*/ 	.word	index@(_Z18kQuantizeBlockwiseI6__halfLi4096ELi4ELi1ELi0EEvPfPT_S1_PhS1_ii)
        /*04ac*/ 	.word	0x00000000


	//----- nvinfo : EIATTR_REGCOUNT
	.align		4
.L_241:
        /*04b0*/ 	.byte	0x04, 0x2f
        /*04b2*/ 	.short	(.L_243 - .L_242)
	.align		4
.L_242:
        /*04b4*/ 	.word	index@(_Z18kQuantizeBlockwiseI6__halfLi2048ELi4ELi0ELi0EEvPfPT_S1_PhS1_ii)
        /*04b8*/ 	.word	0x0000001f


	//----- nvinfo : EIATTR_FRAME_SIZE
	.align		4
.L_243:
        /*04bc*/ 	.byte	0x04, 0x11
        /*04be*/ 	.short	(.L_245 - .L_244)
	.align		4
.L_244:
        /*04c0*/ 	.word	index@(_Z18kQuantizeBlockwiseI6__halfLi2048ELi4ELi0ELi0EEvPfPT_S1_PhS1_ii)
        /*04c4*/ 	.word	0x00000000


	//----- nvinfo : EIATTR_REGCOUNT
	.align		4
.L_245:
        /*04c8*/ 	.byte	0x04, 0x2f
        /*04ca*/ 	.short	(.L_247 - .L_246)
	.align		4
.L_246:
        /*04cc*/ 	.word	index@(_Z18kQuantizeBlockwiseI6__halfLi1024ELi4ELi0ELi0EEvPfPT_S1_PhS1_ii)
        /*04d0*/ 	.word	0x0000001f


	//----- nvinfo : EIATTR_FRAME_SIZE
	.align		4
.L_247:
        /*04d4*/ 	.byte	0x04, 0x11
        /*04d6*/ 	.short	(.L_249 - .L_248)
	.align		4
.L_248:
        /*04d8*/ 	.word	index@(_Z18kQuantizeBlockwiseI6__halfLi1024ELi4ELi0ELi0EEvPfPT_S1_PhS1_ii)
        /*04dc*/ 	.word	0x00000000


	//----- nvinfo : EIATTR_REGCOUNT
	.align		4
.L_249:
        /*04e0*/ 	.byte	0x04, 0x2f
        /*04e2*/ 	.short	(.L_251 - .L_250)
	.align		4
.L_250:
        /*04e4*/ 	.word	index@(_Z18kQuantizeBlockwiseI6__halfLi512ELi2ELi0ELi0EEvPfPT_S1_PhS1_ii)
        /*04e8*/ 	.word	0x00000020


	//----- nvinfo : EIATTR_FRAME_SIZE
	.align		4
.L_251:
        /*04ec*/ 	.byte	0x04, 0x11
        /*04ee*/ 	.short	(.L_253 - .L_252)
	.align		4
.L_252:
        /*04f0*/ 	.word	index@(_Z18kQuantizeBlockwiseI6__halfLi512ELi2ELi0ELi0EEvPfPT_S1_PhS1_ii)
        /*04f4*/ 	.word	0x00000000


	//----- nvinfo : EIATTR_REGCOUNT
	.align		4
.L_253:
        /*04f8*/ 	.byte	0x04, 0x2f
        /*04fa*/ 	.short	(.L_255 - .L_254)
	.align		4
.L_254:
        /*04fc*/ 	.word	index@(_Z18kQuantizeBlockwiseI6__halfLi256ELi2ELi0ELi0EEvPfPT_S1_PhS1_ii)
        /*0500*/ 	.word	0x00000020


	//----- nvinfo : EIATTR_FRAME_SIZE
	.align		4
.L_255:
        /*0504*/ 	.byte	0x04, 0x11
        /*0506*/ 	.short	(.L_257 - .L_256)
	.align		4
.L_256:
        /*0508*/ 	.word	index@(_Z18kQuantizeBlockwiseI6__halfLi256ELi2ELi0ELi0EEvPfPT_S1_PhS1_ii)
        /*050c*/ 	.word	0x00000000


	//----- nvinfo : EIATTR_REGCOUNT
	.align		4
.L_257:
        /*0510*/ 	.byte	0x04, 0x2f
        /*0512*/ 	.short	(.L_259 - .L_258)
	.align		4
.L_258:
        /*0514*/ 	.word	index@(_Z18kQuantizeBlockwiseI6__halfLi128ELi2ELi0ELi0EEvPfPT_S1_PhS1_ii)
        /*0518*/ 	.word	0x0000001f


	//----- nvinfo : EIATTR_FRAME_SIZE
	.align		4
.L_259:
        /*051c*/ 	.byte	0x04, 0x11
        /*051e*/ 	.short	(.L_261 - .L_260)
	.align		4
.L_260:
        /*0520*/ 	.word	index@(_Z18kQuantizeBlockwiseI6__halfLi128ELi2ELi0ELi0EEvPfPT_S1_PhS1_ii)
        /*0524*/ 	.word	0x00000000


	//----- nvinfo : EIATTR_REGCOUNT
	.align		4
.L_261:
        /*0528*/ 	.byte	0x04, 0x2f
        /*052a*/ 	.short	(.L_263 - .L_262)
	.align		4
.L_262:
        /*052c*/ 	.word	index@(_Z18kQuantizeBlockwiseI6__halfLi64ELi2ELi0ELi0EEvPfPT_S1_PhS1_ii)
        /*0530*/ 	.word	0x00000020


	//----- nvinfo : EIATTR_FRAME_SIZE
	.align		4
.L_263:
        /*0534*/ 	.byte	0x04, 0x11
        /*0536*/ 	.short	(.L_265 - .L_264)
	.align		4
.L_264:
        /*0538*/ 	.word	index@(_Z18kQuantizeBlockwiseI6__halfLi64ELi2ELi0ELi0EEvPfPT_S1_PhS1_ii)
        /*053c*/ 	.word	0x00000000


	//----- nvinfo : EIATTR_REGCOUNT
	.align		4
.L_265:
        /*0540*/ 	.byte	0x04, 0x2f
        /*0542*/ 	.short	(.L_267 - .L_266)
	.align		4
.L_266:
        /*0544*/ 	.word	index@(_Z18kQuantizeBlockwiseI6__halfLi4096ELi4ELi0ELi1EEvPfPT_S1_PhS1_ii)
        /*0548*/ 	.word	0x0000001f


	//----- nvinfo : EIATTR_FRAME_SIZE
	.align		4
.L_267:
        /*054c*/ 	.byte	0x04, 0x11
        /*054e*/ 	.short	(.L_269 - .L_268)
	.align		4
.L_268:
        /*0550*/ 	.word	index@(_Z18kQuantizeBlockwiseI6__halfLi4096ELi4ELi0ELi1EEvPfPT_S1_PhS1_ii)
        /*0554*/ 	.word	0x00000000


	//----- nvinfo : EIATTR_REGCOUNT
	.align		4
.L_269:
        /*0558*/ 	.byte	0x04, 0x2f
        /*055a*/ 	.short	(.L_271 - .L_270)
	.align		4
.L_270:
        /*055c*/ 	.word	index@(_Z18kQuantizeBlockwiseI6__halfLi2048ELi4ELi0ELi1EEvPfPT_S1_PhS1_ii)
        /*0560*/ 	.word	0x0000001f


	//----- nvinfo : EIATTR_FRAME_SIZE
	.align		4
.L_271:
        /*0564*/ 	.byte	0x04, 0x11
        /*0566*/ 	.short	(.L_273 - .L_272)
	.align		4
.L_272:
        /*0568*/ 	.word	index@(_Z18kQuantizeBlockwiseI6__halfLi2048ELi4ELi0ELi1EEvPfPT_S1_PhS1_ii)
        /*056c*/ 	.word	0x00000000


	//----- nvinfo : EIATTR_REGCOUNT
	.align		4
.L_273:
        /*0570*/ 	.byte	0x04, 0x2f
        /*0572*/ 	.short	(.L_275 - .L_274)
	.align		4
.L_274:
        /*0574*/ 	.word	index@(_Z18kQuantizeBlockwiseI6__halfLi1024ELi4ELi0ELi1EEvPfPT_S1_PhS1_ii)
        /*0578*/ 	.word	0x0000001a


	//----- nvinfo : EIATTR_FRAME_SIZE
	.align		4
.L_275:
        /*057c*/ 	.byte	0x04, 0x11
        /*057e*/ 	.short	(.L_277 - .L_276)
	.align		4
.L_276:
        /*0580*/ 	.word	index@(_Z18kQuantizeBlockwiseI6__halfLi1024ELi4ELi0ELi1EEvPfPT_S1_PhS1_ii)
        /*0584*/ 	.word	0x00000000


	//----- nvinfo : EIATTR_REGCOUNT
	.align		4
.L_277:
        /*0588*/ 	.byte	0x04, 0x2f
        /*058a*/ 	.short	(.L_279 - .L_278)
	.align		4
.L_278:
        /*058c*/ 	.word	index@(_Z18kQuantizeBlockwiseI6__halfLi512ELi2ELi0ELi1EEvPfPT_S1_PhS1_ii)
        /*0590*/ 	.word	0x0000001b


	//----- nvinfo : EIATTR_FRAME_SIZE
	.align		4
.L_279:
        /*0594*/ 	.byte	0x04, 0x11
        /*0596*/ 	.short	(.L_281 - .L_280)
	.align		4
.L_280:
        /*0598*/ 	.word	index@(_Z18kQuantizeBlockwiseI6__halfLi512ELi2ELi0ELi1EEvPfPT_S1_PhS1_ii)
        /*059c*/ 	.word	0x00000000


	//----- nvinfo : EIATTR_REGCOUNT
	.align		4
.L_281:
        /*05a0*/ 	.byte	0x04, 0x2f
        /*05a2*/ 	.short	(.L_283 - .L_282)
	.align		4
.L_282:
        /*05a4*/ 	.word	index@(_Z18kQuantizeBlockwiseI6__halfLi256ELi2ELi0ELi1EEvPfPT_S1_PhS1_ii)
        /*05a8*/ 	.word	0x00000019


	//----- nvinfo : EIATTR_FRAME_SIZE
	.align		4
.L_283:
        /*05ac*/ 	.byte	0x04, 0x11
        /*05ae*/ 	.short	(.L_285 - .L_284)
	.align		4
.L_284:
        /*05b0*/ 	.word	index@(_Z18kQuantizeBlockwiseI6__halfLi256ELi2ELi0ELi1EEvPfPT_S1_PhS1_ii)
        /*05b4*/ 	.word	0x00000000


	//----- nvinfo : EIATTR_REGCOUNT
	.align		4
.L_285:
        /*05b8*/ 	.byte	0x04, 0x2f
        /*05ba*/ 	.short	(.L_287 - .L_286)
	.align		4
.L_286:
        /*05bc*/ 	.word	index@(_Z18kQuantizeBlockwiseI6__halfLi128ELi2ELi0ELi1EEvPfPT_S1_PhS1_ii)
        /*05c0*/ 	.word	0x00000019


	//----- nvinfo : EIATTR_FRAME_SIZE
	.align		4
.L_287:
        /*05c4*/ 	.byte	0x04, 0x11
        /*05c6*/ 	.short	(.L_289 - .L_288)
	.align		4
.L_288:
        /*05c8*/ 	.word	index@(_Z18kQuantizeBlockwiseI6__halfLi128ELi2ELi0ELi1EEvPfPT_S1_PhS1_ii)
        /*05cc*/ 	.word	0x00000000


	//----- nvinfo : EIATTR_REGCOUNT
	.align		4
.L_289:
        /*05d0*/ 	.byte	0x04, 0x2f
        /*05d2*/ 	.short	(.L_291 - .L_290)
	.align		4
.L_290:
        /*05d4*/ 	.word	index@(_Z18kQuantizeBlockwiseI6__halfLi64ELi2ELi0ELi1EEvPfPT_S1_PhS1_ii)
        /*05d8*/ 	.word	0x00000014


	//----- nvinfo : EIATTR_FRAME_SIZE
	.align		4
.L_291:
        /*05dc*/ 	.byte	0x04, 0x11
        /*05de*/ 	.short	(.L_293 - .L_292)
	.align		4
.L_292:
        /*05e0*/ 	.word	index@(_Z18kQuantizeBlockwiseI6__halfLi64ELi2ELi0ELi1EEvPfPT_S1_PhS1_ii)
        /*05e4*/ 	.word	0x00000000


	//----- nvinfo : EIATTR_REGCOUNT
	.align		4
.L_293:
        /*05e8*/ 	.byte	0x04, 0x2f
        /*05ea*/ 	.short	(.L_295 - .L_294)
	.align		4
.L_294:
        /*05ec*/ 	.word	index@(_Z18kQuantizeBlockwiseI6__halfLi4096ELi4ELi0ELi2EEvPfPT_S1_PhS1_ii)
        /*05f0*/ 	.word	0x0000001f


	//----- nvinfo : EIATTR_FRAME_SIZE
	.align		4
.L_295:
        /*05f4*/ 	.byte	0x04, 0x11
        /*05f6*/ 	.short	(.L_297 - .L_296)
	.align		4
.L_296:
        /*05f8*/ 	.word	index@(_Z18kQuantizeBlockwiseI6__halfLi4096ELi4ELi0ELi2EEvPfPT_S1_PhS1_ii)
        /*05fc*/ 	.word	0x00000000


	//----- nvinfo : EIATTR_REGCOUNT
	.align		4
.L_297:
        /*0600*/ 	.byte	0x04, 0x2f
        /*0602*/ 	.short	(.L_299 - .L_298)
	.align		4
.L_298:
        /*0604*/ 	.word	index@(_Z18kQuantizeBlockwiseI6__halfLi2048ELi4ELi0ELi2EEvPfPT_S1_PhS1_ii)
        /*0608*/ 	.word	0x0000001f


	//----- nvinfo : EIATTR_FRAME_SIZE
	.align		4
.L_299:
        /*060c*/ 	.byte	0x04, 0x11
        /*060e*/ 	.short	(.L_301 - .L_300)
	.align		4
.L_300:
        /*0610*/ 	.word	index@(_Z18kQuantizeBlockwiseI6__halfLi2048ELi4ELi0ELi2EEvPfPT_S1_PhS1_ii)
        /*0614*/ 	.word	0x00000000


	//----- nvinfo : EIATTR_REGCOUNT
	.align		4
.L_301:
        /*0618*/ 	.byte	0x04, 0x2f
        /*061a*/ 	.short	(.L_303 - .L_302)
	.align		4
.L_302:
        /*061c*/ 	.word	index@(_Z18kQuantizeBlockwiseI6__halfLi1024ELi4ELi0ELi2EEvPfPT_S1_PhS1_ii)
        /*0620*/ 	.word	0x0000001a


	//----- nvinfo : EIATTR_FRAME_SIZE
	.align		4
.L_303:
        /*0624*/ 	.byte	0x04, 0x11
        /*0626*/ 	.short	(.L_305 - .L_304)
	.align		4
.L_304:
        /*0628*/ 	.word	index@(_Z18kQuantizeBlockwiseI6__halfLi1024ELi4ELi0ELi2EEvPfPT_S1_PhS1_ii)
        /*062c*/ 	.word	0x00000000


	//----- nvinfo : EIATTR_REGCOUNT
	.align		4
.L_305:
        /*0630*/ 	.byte	0x04, 0x2f
        /*0632*/ 	.short	(.L_307 - .L_306)
	.align		4
.L_306:
        /*0634*/ 	.word	index@(_Z18kQuantizeBlockwiseI6__halfLi512ELi2ELi0ELi2EEvPfPT_S1_PhS1_ii)
        /*0638*/ 	.word	0x0000001b


	//----- nvinfo : EIATTR_FRAME_SIZE
	.align		4
.L_307:
        /*063c*/ 	.byte	0x04, 0x11
        /*063e*/ 	.short	(.L_309 - .L_308)
	.align		4
.L_308:
        /*0640*/ 	.word	index@(_Z18kQuantizeBlockwiseI6__halfLi512ELi2ELi0ELi2EEvPfPT_S1_PhS1_ii)
        /*0644*/ 	.word	0x00000000


	//----- nvinfo : EIATTR_REGCOUNT
	.align		4
.L_309:
        /*0648*/ 	.byte	0x04, 0x2f
        /*064a*/ 	.short	(.L_311 - .L_310)
	.align		4
.L_310:
        /*064c*/ 	.word	index@(_Z18kQuantizeBlockwiseI6__halfLi256ELi2ELi0ELi2EEvPfPT_S1_PhS1_ii)
        /*0650*/ 	.word	0x00000019


	//----- nvinfo : EIATTR_FRAME_SIZE
	.align		4
.L_311:
        /*0654*/ 	.byte	0x04, 0x11
        /*0656*/ 	.short	(.L_313 - .L_312)
	.align		4
.L_312:
        /*0658*/ 	.word	index@(_Z18kQuantizeBlockwiseI6__halfLi256ELi2ELi0ELi2EEvPfPT_S1_PhS1_ii)
        /*065c*/ 	.word	0x00000000


	//----- nvinfo : EIATTR_REGCOUNT
	.align		4
.L_313:
        /*0660*/ 	.byte	0x04, 0x2f
        /*0662*/ 	.short	(.L_315 - .L_314)
	.align		4
.L_314:
        /*0664*/ 	.word	index@(_Z18kQuantizeBlockwiseI6__halfLi128ELi2ELi0ELi2EEvPfPT_S1_PhS1_ii)
        /*0668*/ 	.word	0x00000019


	//----- nvinfo : EIATTR_FRAME_SIZE
	.align		4
.L_315:
        /*066c*/ 	.byte	0x04, 0x11
        /*066e*/ 	.short	(.L_317 - .L_316)
	.align		4
.L_316:
        /*0670*/ 	.word	index@(_Z18kQuantizeBlockwiseI6__halfLi128ELi2ELi0ELi2EEvPfPT_S1_PhS1_ii)
        /*0674*/ 	.word	0x00000000


	//----- nvinfo : EIATTR_REGCOUNT
	.align		4
.L_317:
        /*0678*/ 	.byte	0x04, 0x2f
        /*067a*/ 	.short	(.L_319 - .L_318)
	.align		4
.L_318:
        /*067c*/ 	.word	index@(_Z18kQuantizeBlockwiseI6__halfLi64ELi2ELi0ELi2EEvPfPT_S1_PhS1_ii)
        /*0680*/ 	.word	0x00000014


	//----- nvinfo : EIATTR_FRAME_SIZE
	.align		4
.L_319:
        /*0684*/ 	.byte	0x04, 0x11
        /*0686*/ 	.short	(.L_321 - .L_320)
	.align		4
.L_320:
        /*0688*/ 	.word	index@(_Z18kQuantizeBlockwiseI6__halfLi64ELi2ELi0ELi2EEvPfPT_S1_PhS1_ii)
        /*068c*/ 	.word	0x00000000


	//----- nvinfo : EIATTR_REGCOUNT
	.align		4
.L_321:
        /*0690*/ 	.byte	0x04, 0x2f
        /*0692*/ 	.short	(.L_323 - .L_322)
	.align		4
.L_322:
        /*0694*/ 	.word	index@(_Z18kQuantizeBlockwiseIfLi4096ELi4ELi0ELi0EEvPfPT_S0_PhS0_ii)
        /*0698*/ 	.word	0x0000001f


	//----- nvinfo : EIATTR_FRAME_SIZE
	.align		4
.L_323:
        /*069c*/ 	.byte	0x04, 0x11
        /*069e*/ 	.short	(.L_325 - .L_324)
	.align		4
.L_324:
        /*06a0*/ 	.word	index@(_Z18kQuantizeBlockwiseIfLi4096ELi4ELi0ELi0EEvPfPT_S0_PhS0_ii)
        /*06a4*/ 	.word	0x00000000


	//----- nvinfo : EIATTR_REGCOUNT
	.align		4
.L_325:
        /*06a8*/ 	.byte	0x04, 0x2f
        /*06aa*/ 	.short	(.L_327 - .L_326)
	.align		4
.L_326:
        /*06ac*/ 	.word	index@(_Z18kQuantizeBlockwiseIfLi4096ELi4ELi1ELi0EEvPfPT_S0_PhS0_ii)
        /*06b0*/ 	.word	0x00000020


	//----- nvinfo : EIATTR_FRAME_SIZE
	.align		4
.L_327:
        /*06b4*/ 	.byte	0x04, 0x11
        /*06b6*/ 	.short	(.L_329 - .L_328)
	.align		4
.L_328:
        /*06b8*/ 	.word	index@(_Z18kQuantizeBlockwiseIfLi4096ELi4ELi1ELi0EEvPfPT_S0_PhS0_ii)
        /*06bc*/ 	.word	0x00000000


	//----- nvinfo : EIATTR_REGCOUNT
	.align		4
.L_329:
        /*06c0*/ 	.byte	0x04, 0x2f
        /*06c2*/ 	.short	(.L_331 - .L_330)
	.align		4
.L_330:
        /*06c4*/ 	.word	index@(_Z18kQuantizeBlockwiseIfLi2048ELi4ELi0ELi0EEvPfPT_S0_PhS0_ii)
        /*06c8*/ 	.word	0x0000001f


	//----- nvinfo : EIATTR_FRAME_SIZE
	.align		4
.L_331:
        /*06cc*/ 	.byte	0x04, 0x11
        /*06ce*/ 	.short	(.L_333 - .L_332)
	.align		4
.L_332:
        /*06d0*/ 	.word	index@(_Z18kQuantizeBlockwiseIfLi2048ELi4ELi0ELi0EEvPfPT_S0_PhS0_ii)
        /*06d4*/ 	.word	0x00000000


	//----- nvinfo : EIATTR_REGCOUNT
	.align		4
.L_333:
        /*06d8*/ 	.byte	0x04, 0x2f
        /*06da*/ 	.short	(.L_335 - .L_334)
	.align		4
.L_334:
        /*06dc*/ 	.word	index@(_Z18kQuantizeBlockwiseIfLi1024ELi4ELi0ELi0EEvPfPT_S0_PhS0_ii)
        /*06e0*/ 	.word	0x00000020


	//----- nvinfo : EIATTR_FRAME_SIZE
	.align		4
.L_335:
        /*06e4*/ 	.byte	0x04, 0x11
        /*06e6*/ 	.short	(.L_337 - .L_336)
	.align		4
.L_336:
        /*06e8*/ 	.word	index@(_Z18kQuantizeBlockwiseIfLi1024ELi4ELi0ELi0EEvPfPT_S0_PhS0_ii)
        /*06ec*/ 	.word	0x00000000


	//----- nvinfo : EIATTR_REGCOUNT
	.align		4
.L_337:
        /*06f0*/ 	.byte	0x04, 0x2f
        /*06f2*/ 	.short	(.L_339 - .L_338)
	.align		4
.L_338:
        /*06f4*/ 	.word	index@(_Z18kQuantizeBlockwiseIfLi512ELi2ELi0ELi0EEvPfPT_S0_PhS0_ii)
        /*06f8*/ 	.word	0x00000020


	//----- nvinfo : EIATTR_FRAME_SIZE
	.align		4
.L_339:
        /*06fc*/ 	.byte	0x04, 0x11
        /*06fe*/ 	.short	(.L_341 - .L_340)
	.align		4
.L_340:
        /*0700*/ 	.word	index@(_Z18kQuantizeBlockwiseIfLi512ELi2ELi0ELi0EEvPfPT_S0_PhS0_ii)
        /*0704*/ 	.word	0x00000000


	//----- nvinfo : EIATTR_REGCOUNT
	.align		4
.L_341:
        /*0708*/ 	.byte	0x04, 0x2f
        /*070a*/ 	.short	(.L_343 - .L_342)
	.align		4
.L_342:
        /*070c*/ 	.word	index@(_Z18kQuantizeBlockwiseIfLi256ELi2ELi0ELi0EEvPfPT_S0_PhS0_ii)
        /*0710*/ 	.word	0x00000020


	//----- nvinfo : EIATTR_FRAME_SIZE
	.align		4
.L_343:
        /*0714*/ 	.byte	0x04, 0x11
        /*0716*/ 	.short	(.L_345 - .L_344)
	.align		4
.L_344:
        /*0718*/ 	.word	index@(_Z18kQuantizeBlockwiseIfLi256ELi2ELi0ELi0EEvPfPT_S0_PhS0_ii)
        /*071c*/ 	.word	0x00000000


	//----- nvinfo : EIATTR_REGCOUNT
	.align		4
.L_345:
        /*0720*/ 	.byte	0x04, 0x2f
        /*0722*/ 	.short	(.L_347 - .L_346)
	.align		4
.L_346:
        /*0724*/ 	.word	index@(_Z18kQuantizeBlockwiseIfLi128ELi2ELi0ELi0EEvPfPT_S0_PhS0_ii)
        /*0728*/ 	.word	0x00000020


	//----- nvinfo : EIATTR_FRAME_SIZE
	.align		4
.L_347:
        /*072c*/ 	.byte	0x04, 0x11
        /*072e*/ 	.short	(.L_349 - .L_348)
	.align		4
.L_348:
        /*0730*/ 	.word	index@(_Z18kQuantizeBlockwiseIfLi128ELi2ELi0ELi0EEvPfPT_S0_PhS0_ii)
        /*0734*/ 	.word	0x00000000


	//----- nvinfo : EIATTR_REGCOUNT
	.align		4
.L_349:
        /*0738*/ 	.byte	0x04, 0x2f
        /*073a*/ 	.short	(.L_351 - .L_350)
	.align		4
.L_350:
        /*073c*/ 	.word	index@(_Z18kQuantizeBlockwiseIfLi64ELi2ELi0ELi0EEvPfPT_S0_PhS0_ii)
        /*0740*/ 	.word	0x0000001f


	//----- nvinfo : EIATTR_FRAME_SIZE
	.align		4
.L_351:
        /*0744*/ 	.byte	0x04, 0x11
        /*0746*/ 	.short	(.L_353 - .L_352)
	.align		4
.L_352:
        /*0748*/ 	.word	index@(_Z18kQuantizeBlockwiseIfLi64ELi2ELi0ELi0EEvPfPT_S0_PhS0_ii)
        /*074c*/ 	.word	0x00000000


	//----- nvinfo : EIATTR_REGCOUNT
	.align		4
.L_353:
        /*0750*/ 	.byte	0x04, 0x2f
        /*0752*/ 	.short	(.L_355 - .L_354)
	.align		4
.L_354:
        /*0754*/ 	.word	index@(_Z18kQuantizeBlockwiseIfLi4096ELi4ELi0ELi1EEvPfPT_S0_PhS0_ii)
        /*0758*/ 	.word	0x0000001f


	//----- nvinfo : EIATTR_FRAME_SIZE
	.align		4
.L_355:
        /*075c*/ 	.byte	0x04, 0x11
        /*075e*/ 	.short	(.L_357 - .L_356)
	.align		4
.L_356:
        /*0760*/ 	.word	index@(_Z18kQuantizeBlockwiseIfLi4096ELi4ELi0ELi1EEvPfPT_S0_PhS0_ii)
        /*0764*/ 	.word	0x00000000


	//----- nvinfo : EIATTR_REGCOUNT
	.align		4
.L_357:
        /*0768*/ 	.byte	0x04, 0x2f
        /*076a*/ 	.short	(.L_359 - .L_358)
	.align		4
.L_358:
        /*076c*/ 	.word	index@(_Z18kQuantizeBlockwiseIfLi2048ELi4ELi0ELi1EEvPfPT_S0_PhS0_ii)
        /*0770*/ 	.word	0x0000001f


	//----- nvinfo : EIATTR_FRAME_SIZE
	.align		4
.L_359:
        /*0774*/ 	.byte	0x04, 0x11
        /*0776*/ 	.short	(.L_361 - .L_360)
	.align		4
.L_360:
        /*0778*/ 	.word	index@(_Z18kQuantizeBlockwiseIfLi2048ELi4ELi0ELi1EEvPfPT_S0_PhS0_ii)
        /*077c*/ 	.word	0x00000000


	//----- nvinfo : EIATTR_REGCOUNT
	.align		4
.L_361:
        /*0780*/ 	.byte	0x04, 0x2f
        /*0782*/ 	.short	(.L_363 - .L_362)
	.align		4
.L_362:
        /*0784*/ 	.word	index@(_Z18kQuantizeBlockwiseIfLi1024ELi4ELi0ELi1EEvPfPT_S0_PhS0_ii)
        /*0788*/ 	.word	0x0000001a


	//----- nvinfo : EIATTR_FRAME_SIZE
	.align		4
.L_363:
        /*078c*/ 	.byte	0x04, 0x11
        /*078e*/ 	.short	(.L_365 - .L_364)
	.align		4
.L_364:
        /*0790*/ 	.word	index@(_Z18kQuantizeBlockwiseIfLi1024ELi4ELi0ELi1EEvPfPT_S0_PhS0_ii)
        /*0794*/ 	.word	0x00000000


	//----- nvinfo : EIATTR_REGCOUNT
	.align		4
.L_365:
        /*0798*/ 	.byte	0x04, 0x2f
        /*079a*/ 	.short	(.L_367 - .L_366)
	.align		4
.L_366:
        /*079c*/ 	.word	index@(_Z18kQuantizeBlockwiseIfLi512ELi2ELi0ELi1EEvPfPT_S0_PhS0_ii)
        /*07a0*/ 	.word	0x0000001b


	//----- nvinfo : EIATTR_FRAME_SIZE
	.align		4
.L_367:
        /*07a4*/ 	.byte	0x04, 0x11
        /*07a6*/ 	.short	(.L_369 - .L_368)
	.align		4
.L_368:
        /*07a8*/ 	.word	index@(_Z18kQuantizeBlockwiseIfLi512ELi2ELi0ELi1EEvPfPT_S0_PhS0_ii)
        /*07ac*/ 	.word	0x00000000


	//----- nvinfo : EIATTR_REGCOUNT
	.align		4
.L_369:
        /*07b0*/ 	.byte	0x04, 0x2f
        /*07b2*/ 	.short	(.L_371 - .L_370)
	.align		4
.L_370:
        /*07b4*/ 	.word	index@(_Z18kQuantizeBlockwiseIfLi256ELi2ELi0ELi1EEvPfPT_S0_PhS0_ii)
        /*07b8*/ 	.word	0x00000019


	//----- nvinfo : EIATTR_FRAME_SIZE
	.align		4
.L_371:
        /*07bc*/ 	.byte	0x04, 0x11
        /*07be*/ 	.short	(.L_373 - .L_372)
	.align		4
.L_372:
        /*07c0*/ 	.word	index@(_Z18kQuantizeBlockwiseIfLi256ELi2ELi0ELi1EEvPfPT_S0_PhS0_ii)
        /*07c4*/ 	.word	0x00000000


	//----- nvinfo : EIATTR_REGCOUNT
	.align		4
.L_373:
        /*07c8*/ 	.byte	0x04, 0x2f
        /*07ca*/ 	.short	(.L_375 - .L_374)
	.align		4
.L_374:
        /*07cc*/ 	.word	index@(_Z18kQuantizeBlockwiseIfLi128ELi2ELi0ELi1EEvPfPT_S0_PhS0_ii)
        /*07d0*/ 	.word	0x00000019


	//----- nvinfo : EIATTR_FRAME_SIZE
	.align		4
.L_375:
        /*07d4*/ 	.byte	0x04, 0x11
        /*07d6*/ 	.short	(.L_377 - .L_376)
	.align		4
.L_376:
        /*07d8*/ 	.word	index@(_Z18kQuantizeBlockwiseIfLi128ELi2ELi0ELi1EEvPfPT_S0_PhS0_ii)
        /*07dc*/ 	.word	0x00000000


	//----- nvinfo : EIATTR_REGCOUNT
	.align		4
.L_377:
        /*07e0*/ 	.byte	0x04, 0x2f
        /*07e2*/ 	.short	(.L_379 - .L_378)
	.align		4
.L_378:
        /*07e4*/ 	.word	index@(_Z18kQuantizeBlockwiseIfLi64ELi2ELi0ELi1EEvPfPT_S0_PhS0_ii)
        /*07e8*/ 	.word	0x00000014


	//----- nvinfo : EIATTR_FRAME_SIZE
	.align		4
.L_379:
        /*07ec*/ 	.byte	0x04, 0x11
        /*07ee*/ 	.short	(.L_381 - .L_380)
	.align		4
.L_380:
        /*07f0*/ 	.word	index@(_Z18kQuantizeBlockwiseIfLi64ELi2ELi0ELi1EEvPfPT_S0_PhS0_ii)
        /*07f4*/ 	.word	0x00000000


	//----- nvinfo : EIATTR_REGCOUNT
	.align		4
.L_381:
        /*07f8*/ 	.byte	0x04, 0x2f
        /*07fa*/ 	.short	(.L_383 - .L_382)
	.align		4
.L_382:
        /*07fc*/ 	.word	index@(_Z18kQuantizeBlockwiseIfLi4096ELi4ELi0ELi2EEvPfPT_S0_PhS0_ii)
        /*0800*/ 	.word	0x0000001f


	//----- nvinfo : EIATTR_FRAME_SIZE
	.align		4
.L_383:
        /*0804*/ 	.byte	0x04, 0x11
        /*0806*/ 	.short	(.L_385 - .L_384)
	.align		4
.L_384:
        /*0808*/ 	.word	index@(_Z18kQuantizeBlockwiseIfLi4096ELi4ELi0ELi2EEvPfPT_S0_PhS0_ii)
        /*080c*/ 	.word	0x00000000


	//----- nvinfo : EIATTR_REGCOUNT
	.align		4
.L_385:
        /*0810*/ 	.byte	0x04, 0x2f
        /*0812*/ 	.short	(.L_387 - .L_386)
	.align		4
.L_386:
        /*0814*/ 	.word	index@(_Z18kQuantizeBlockwiseIfLi2048ELi4ELi0ELi2EEvPfPT_S0_PhS0_ii)
        /*0818*/ 	.word	0x0000001f


	//----- nvinfo : EIATTR_FRAME_SIZE
	.align		4
.L_387:
        /*081c*/ 	.byte	0x04, 0x11
        /*081e*/ 	.short	(.L_389 - .L_388)
	.align		4
.L_388:
        /*0820*/ 	.word	index@(_Z18kQuantizeBlockwiseIfLi2048ELi4ELi0ELi2EEvPfPT_S0_PhS0_ii)
        /*0824*/ 	.word	0x00000000


	//----- nvinfo : EIATTR_REGCOUNT
	.align		4
.L_389:
        /*0828*/ 	.byte	0x04, 0x2f
        /*082a*/ 	.short	(.L_391 - .L_390)
	.align		4
.L_390:
        /*082c*/ 	.word	index@(_Z18kQuantizeBlockwiseIfLi1024ELi4ELi0ELi2EEvPfPT_S0_PhS0_ii)
        /*0830*/ 	.word	0x0000001a


	//----- nvinfo : EIATTR_FRAME_SIZE
	.align		4
.L_391:
        /*0834*/ 	.byte	0x04, 0x11
        /*0836*/ 	.short	(.L_393 - .L_392)
	.align		4
.L_392:
        /*0838*/ 	.word	index@(_Z18kQuantizeBlockwiseIfLi1024ELi4ELi0ELi2EEvPfPT_S0_PhS0_ii)
        /*083c*/ 	.word	0x00000000


	//----- nvinfo : EIATTR_REGCOUNT
	.align		4
.L_393:
        /*0840*/ 	.byte	0x04, 0x2f
        /*0842*/ 	.short	(.L_395 - .L_394)
	.align		4
.L_394:
        /*0844*/ 	.word	index@(_Z18kQuantizeBlockwiseIfLi512ELi2ELi0ELi2EEvPfPT_S0_PhS0_ii)
        /*0848*/ 	.word	0x0000001b


	//----- nvinfo : EIATTR_FRAME_SIZE
	.align		4
.L_395:
        /*084c*/ 	.byte	0x04, 0x11
        /*084e*/ 	.short	(.L_397 - .L_396)
	.align		4
.L_396:
        /*0850*/ 	.word	index@(_Z18kQuantizeBlockwiseIfLi512ELi2ELi0ELi2EEvPfPT_S0_PhS0_ii)
        /*0854*/ 	.word	0x00000000


	//----- nvinfo : EIATTR_REGCOUNT
	.align		4
.L_397:
        /*0858*/ 	.byte	0x04, 0x2f
        /*085a*/ 	.short	(.L_399 - .L_398)
	.align		4
.L_398:
        /*085c*/ 	.word	index@(_Z18kQuantizeBlockwiseIfLi256ELi2ELi0ELi2EEvPfPT_S0_PhS0_ii)
        /*0860*/ 	.word	0x00000019


	//----- nvinfo : EIATTR_FRAME_SIZE
	.align		4
.L_399:
        /*0864*/ 	.byte	0x04, 0x11
        /*0866*/ 	.short	(.L_401 - .L_400)
	.align		4
.L_400:
        /*0868*/ 	.word	index@(_Z18kQuantizeBlockwiseIfLi256ELi2ELi0ELi2EEvPfPT_S0_PhS0_ii)
        /*086c*/ 	.word	0x00000000


	//----- nvinfo : EIATTR_REGCOUNT
	.align		4
.L_401:
        /*0870*/ 	.byte	0x04, 0x2f
        /*0872*/ 	.short	(.L_403 - .L_402)
	.align		4
.L_402:
        /*0874*/ 	.word	index@(_Z18kQuantizeBlockwiseIfLi128ELi2ELi0ELi2EEvPfPT_S0_PhS0_ii)
        /*0878*/ 	.word	0x00000019


	//----- nvinfo : EIATTR_FRAME_SIZE
	.align		4
.L_403:
        /*087c*/ 	.byte	0x04, 0x11
        /*087e*/ 	.short	(.L_405 - .L_404)
	.align		4
.L_404:
        /*0880*/ 	.word	index@(_Z18kQuantizeBlockwiseIfLi128ELi2ELi0ELi2EEvPfPT_S0_PhS0_ii)
        /*0884*/ 	.word	0x00000000


	//----- nvinfo : EIATTR_REGCOUNT
	.align		4
.L_405:
        /*0888*/ 	.byte	0x04, 0x2f
        /*088a*/ 	.short	(.L_407 - .L_406)
	.align		4
.L_406:
        /*088c*/ 	.word	index@(_Z18kQuantizeBlockwiseIfLi64ELi2ELi0ELi2EEvPfPT_S0_PhS0_ii)
        /*0890*/ 	.word	0x00000014


	//----- nvinfo : EIATTR_FRAME_SIZE
	.align		4
.L_407:
        /*0894*/ 	.byte	0x04, 0x11
        /*0896*/ 	.short	(.L_409 - .L_408)
	.align		4
.L_408:
        /*0898*/ 	.word	index@(_Z18kQuantizeBlockwiseIfLi64ELi2ELi0ELi2EEvPfPT_S0_PhS0_ii)
        /*089c*/ 	.word	0x00000000


	//----- nvinfo : EIATTR_REGCOUNT
	.align		4
.L_409:
        /*08a0*/ 	.byte	0x04, 0x2f
        /*08a2*/ 	.short	(.L_411 - .L_410)
	.align		4
.L_410:
        /*08a4*/ 	.word	index@(_Z18kQuantizeBlockwiseI13__nv_bfloat16Li4096ELi4ELi0ELi0EEvPfPT_S1_PhS1_ii)
        /*08a8*/ 	.word	0x0000001f


	//----- nvinfo : EIATTR_FRAME_SIZE
	.align		4
.L_411:
        /*08ac*/ 	.byte	0x04, 0x11
        /*08ae*/ 	.short	(.L_413 - .L_412)
	.align		4
.L_412:
        /*08b0*/ 	.word	index@(_Z18kQuantizeBlockwiseI13__nv_bfloat16Li4096ELi4ELi0ELi0EEvPfPT_S1_PhS1_ii)
        /*08b4*/ 	.word	0x00000000


	//----- nvinfo : EIATTR_REGCOUNT
	.align		4
.L_413:
        /*08b8*/ 	.byte	0x04, 0x2f
        /*08ba*/ 	.short	(.L_415 - .L_414)
	.align		4
.L_414:
        /*08bc*/ 	.word	index@(_Z18kQuantizeBlockwiseI13__nv_bfloat16Li4096ELi4ELi1ELi0EEvPfPT_S1_PhS1_ii)
        /*08c0*/ 	.word	0x00000020


	//----- nvinfo : EIATTR_FRAME_SIZE
	.align		4
.L_415:
        /*08c4*/ 	.byte	0x04, 0x11
        /*08c6*/ 	.short	(.L_417 - .L_416)
	.align		4
.L_416:
        /*08c8*/ 	.word	index@(_Z18kQuantizeBlockwiseI13__nv_bfloat16Li4096ELi4ELi1ELi0EEvPfPT_S1_PhS1_ii)
        /*08cc*/ 	.word	0x00000000


	//----- nvinfo : EIATTR_REGCOUNT
	.align		4
.L_417:
        /*08d0*/ 	.byte	0x04, 0x2f
        /*08d2*/ 	.short	(.L_419 - .L_418)
	.align		4
.L_418:
        /*08d4*/ 	.word	index@(_Z18kQuantizeBlockwiseI13__nv_bfloat16Li2048ELi4ELi0ELi0EEvPfPT_S1_PhS1_ii)
        /*08d8*/ 	.word	0x0000001f


	//----- nvinfo : EIATTR_FRAME_SIZE
	.align		4
.L_419:
        /*08dc*/ 	.byte	0x04, 0x11
        /*08de*/ 	.short	(.L_421 - .L_420)
	.align		4
.L_420:
        /*08e0*/ 	.word	index@(_Z18kQuantizeBlockwiseI13__nv_bfloat16Li2048ELi4ELi0ELi0EEvPfPT_S1_PhS1_ii)
        /*08e4*/ 	.word	0x00000000


	//----- nvinfo : EIATTR_REGCOUNT
	.align		4
.L_421:
        /*08e8*/ 	.byte	0x04, 0x2f
        /*08ea*/ 	.short	(.L_423 - .L_422)
	.align		4
.L_422:
        /*08ec*/ 	.word	index@(_Z18kQuantizeBlockwiseI13__nv_bfloat16Li1024ELi4ELi0ELi0EEvPfPT_S1_PhS1_ii)
        /*08f0*/ 	.word	0x0000001f


	//----- nvinfo : EIATTR_FRAME_SIZE
	.align		4
.L_423:
        /*08f4*/ 	.byte	0x04, 0x11
        /*08f6*/ 	.short	(.L_425 - .L_424)
	.align		4
.L_424:
        /*08f8*/ 	.word	index@(_Z18kQuantizeBlockwiseI13__nv_bfloat16Li1024ELi4ELi0ELi0EEvPfPT_S1_PhS1_ii)
        /*08fc*/ 	.word	0x00000000


	//----- nvinfo : EIATTR_REGCOUNT
	.align		4
.L_425:
        /*0900*/ 	.byte	0x04, 0x2f
        /*0902*/ 	.short	(.L_427 - .L_426)
	.align		4
.L_426:
        /*0904*/ 	.word	index@(_Z18kQuantizeBlockwiseI13__nv_bfloat16Li512ELi2ELi0ELi0EEvPfPT_S1_PhS1_ii)
        /*0908*/ 	.word	0x00000020


	//----- nvinfo : EIATTR_FRAME_SIZE
	.align		4
.L_427:
        /*090c*/ 	.byte	0x04, 0x11
        /*090e*/ 	.short	(.L_429 - .L_428)
	.align		4
.L_428:
        /*0910*/ 	.word	index@(_Z18kQuantizeBlockwiseI13__nv_bfloat16Li512ELi2ELi0ELi0EEvPfPT_S1_PhS1_ii)
        /*0914*/ 	.word	0x00000000


	//----- nvinfo : EIATTR_REGCOUNT
	.align		4
.L_429:
        /*0918*/ 	.byte	0x04, 0x2f
        /*091a*/ 	.short	(.L_431 - .L_430)
	.align		4
.L_430:
        /*091c*/ 	.word	index@(_Z18kQuantizeBlockwiseI13__nv_bfloat16Li256ELi2ELi0ELi0EEvPfPT_S1_PhS1_ii)
        /*0920*/ 	.word	0x00000020


	//----- nvinfo : EIATTR_FRAME_SIZE
	.align		4
.L_431:
        /*0924*/ 	.byte	0x04, 0x11
        /*0926*/ 	.short	(.L_433 - .L_432)
	.align		4
.L_432:
        /*0928*/ 	.word	index@(_Z18kQuantizeBlockwiseI13__nv_bfloat16Li256ELi2ELi0ELi0EEvPfPT_S1_PhS1_ii)
        /*092c*/ 	.word	0x00000000


	//----- nvinfo : EIATTR_REGCOUNT
	.align		4
.L_433:
        /*0930*/ 	.byte	0x04, 0x2f
        /*0932*/ 	.short	(.L_435 - .L_434)
	.align		4
.L_434:
        /*0934*/ 	.word	index@(_Z18kQuantizeBlockwiseI13__nv_bfloat16Li128ELi2ELi0ELi0EEvPfPT_S1_PhS1_ii)
        /*0938*/ 	.word	0x0000001f


	//----- nvinfo : EIATTR_FRAME_SIZE
	.align		4
.L_435:
        /*093c*/ 	.byte	0x04, 0x11
        /*093e*/ 	.short	(.L_437 - .L_436)
	.align		4
.L_436:
        /*0940*/ 	.word	index@(_Z18kQuantizeBlockwiseI13__nv_bfloat16Li128ELi2ELi0ELi0EEvPfPT_S1_PhS1_ii)
        /*0944*/ 	.word	0x00000000


	//----- nvinfo : EIATTR_REGCOUNT
	.align		4
.L_437:
        /*0948*/ 	.byte	0x04, 0x2f
        /*094a*/ 	.short	(.L_439 - .L_438)
	.align		4
.L_438:
        /*094c*/ 	.word	index@(_Z18kQuantizeBlockwiseI13__nv_bfloat16Li64ELi2ELi0ELi0EEvPfPT_S1_PhS1_ii)
        /*0950*/ 	.word	0x00000020


	//----- nvinfo : EIATTR_FRAME_SIZE
	.align		4
.L_439:
        /*0954*/ 	.byte	0x04, 0x11
        /*0956*/ 	.short	(.L_441 - .L_440)
	.align		4
.L_440:
        /*0958*/ 	.word	index@(_Z18kQuantizeBlockwiseI13__nv_bfloat16Li64ELi2ELi0ELi0EEvPfPT_S1_PhS1_ii)
        /*095c*/ 	.word	0x00000000


	//----- nvinfo : EIATTR_REGCOUNT
	.align		4
.L_441:
        /*0960*/ 	.byte	0x04, 0x2f
        /*0962*/ 	.short	(.L_443 - .L_442)
	.align		4
.L_442:
        /*0964*/ 	.word	index@(_Z18kQuantizeBlockwiseI13__nv_bfloat16Li4096ELi4ELi0ELi1EEvPfPT_S1_PhS1_ii)
        /*0968*/ 	.word	0x0000001f


	//----- nvinfo : EIATTR_FRAME_SIZE
	.align		4
.L_443:
        /*096c*/ 	.byte	0x04, 0x11
        /*096e*/ 	.short	(.L_445 - .L_444)
	.align		4
.L_444:
        /*0970*/ 	.word	index@(_Z18kQuantizeBlockwiseI13__nv_bfloat16Li4096ELi4ELi0ELi1EEvPfPT_S1_PhS1_ii)
        /*0974*/ 	.word	0x00000000


	//----- nvinfo : EIATTR_REGCOUNT
	.align		4
.L_445:
        /*0978*/ 	.byte	0x04, 0x2f
        /*097a*/ 	.short	(.L_447 - .L_446)
	.align		4
.L_446:
        /*097c*/ 	.word	index@(_Z18kQuantizeBlockwiseI13__nv_bfloat16Li2048ELi4ELi0ELi1EEvPfPT_S1_PhS1_ii)
        /*0980*/ 	.word	0x0000001f


	//----- nvinfo : EIATTR_FRAME_SIZE
	.align		4
.L_447:
        /*0984*/ 	.byte	0x04, 0x11
        /*0986*/ 	.short	(.L_449 - .L_448)
	.align		4
.L_448:
        /*0988*/ 	.word	index@(_Z18kQuantizeBlockwiseI13__nv_bfloat16Li2048ELi4ELi0ELi1EEvPfPT_S1_PhS1_ii)
        /*098c*/ 	.word	0x00000000


	//----- nvinfo : EIATTR_REGCOUNT
	.align		4
.L_449:
        /*0990*/ 	.byte	0x04, 0x2f
        /*0992*/ 	.short	(.L_451 - .L_450)
	.align		4
.L_450:
        /*0994*/ 	.word	index@(_Z18kQuantizeBlockwiseI13__nv_bfloat16Li1024ELi4ELi0ELi1EEvPfPT_S1_PhS1_ii)
        /*0998*/ 	.word	0x0000001a


	//----- nvinfo : EIATTR_FRAME_SIZE
	.align		4
.L_451:
        /*099c*/ 	.byte	0x04, 0x11
        /*099e*/ 	.short	(.L_453 - .L_452)
	.align		4
.L_452:
        /*09a0*/ 	.word	index@(_Z18kQuantizeBlockwiseI13__nv_bfloat16Li1024ELi4ELi0ELi1EEvPfPT_S1_PhS1_ii)
        /*09a4*/ 	.word	0x00000000


	//----- nvinfo : EIATTR_REGCOUNT
	.align		4
.L_453:
        /*09a8*/ 	.byte	0x04, 0x2f
        /*09aa*/ 	.short	(.L_455 - .L_454)
	.align		4
.L_454:
        /*09ac*/ 	.word	index@(_Z18kQuantizeBlockwiseI13__nv_bfloat16Li512ELi2ELi0ELi1EEvPfPT_S1_PhS1_ii)
        /*09b0*/ 	.word	0x0000001b


	//----- nvinfo : EIATTR_FRAME_SIZE
	.align		4
.L_455:
        /*09b4*/ 	.byte	0x04, 0x11
        /*09b6*/ 	.short	(.L_457 - .L_456)
	.align		4
.L_456:
        /*09b8*/ 	.word	index@(_Z18kQuantizeBlockwiseI13__nv_bfloat16Li512ELi2ELi0ELi1EEvPfPT_S1_PhS1_ii)
        /*09bc*/ 	.word	0x00000000


	//----- nvinfo : EIATTR_REGCOUNT
	.align		4
.L_457:
        /*09c0*/ 	.byte	0x04, 0x2f
        /*09c2*/ 	.short	(.L_459 - .L_458)
	.align		4
.L_458:
        /*09c4*/ 	.word	index@(_Z18kQuantizeBlockwiseI13__nv_bfloat16Li256ELi2ELi0ELi1EEvPfPT_S1_PhS1_ii)
        /*09c8*/ 	.word	0x00000019


	//----- nvinfo : EIATTR_FRAME_SIZE
	.align		4
.L_459:
        /*09cc*/ 	.byte	0x04, 0x11
        /*09ce*/ 	.short	(.L_461 - .L_460)
	.align		4
.L_460:
        /*09d0*/ 	.word	index@(_Z18kQuantizeBlockwiseI13__nv_bfloat16Li256ELi2ELi0ELi1EEvPfPT_S1_PhS1_ii)
        /*09d4*/ 	.word	0x00000000


	//----- nvinfo : EIATTR_REGCOUNT
	.align		4
.L_461:
        /*09d8*/ 	.byte	0x04, 0x2f
        /*09da*/ 	.short	(.L_463 - .L_462)
	.align		4
.L_462:
        /*09dc*/ 	.word	index@(_Z18kQuantizeBlockwiseI13__nv_bfloat16Li128ELi2ELi0ELi1EEvPfPT_S1_PhS1_ii)
        /*09e0*/ 	.word	0x00000019


	//----- nvinfo : EIATTR_FRAME_SIZE
	.align		4
.L_463:
        /*09e4*/ 	.byte	0x04, 0x11
        /*09e6*/ 	.short	(.L_465 - .L_464)
	.align		4
.L_464:
        /*09e8*/ 	.word	index@(_Z18kQuantizeBlockwiseI13__nv_bfloat16Li128ELi2ELi0ELi1EEvPfPT_S1_PhS1_ii)
        /*09ec*/ 	.word	0x00000000


	//----- nvinfo : EIATTR_REGCOUNT
	.align		4
.L_465:
        /*09f0*/ 	.byte	0x04, 0x2f
        /*09f2*/ 	.short	(.L_467 - .L_466)
	.align		4
.L_466:
        /*09f4*/ 	.word	index@(_Z18kQuantizeBlockwiseI13__nv_bfloat16Li64ELi2ELi0ELi1EEvPfPT_S1_PhS1_ii)
        /*09f8*/ 	.word	0x00000014


	//----- nvinfo : EIATTR_FRAME_SIZE
	.align		4
.L_467:
        /*09fc*/ 	.byte	0x04, 0x11
        /*09fe*/ 	.short	(.L_469 - .L_468)
	.align		4
.L_468:
        /*0a00*/ 	.word	index@(_Z18kQuantizeBlockwiseI13__nv_bfloat16Li64ELi2ELi0ELi1EEvPfPT_S1_PhS1_ii)
        /*0a04*/ 	.word	0x00000000


	//----- nvinfo : EIATTR_REGCOUNT
	.align		4
.L_469:
        /*0a08*/ 	.byte	0x04, 0x2f
        /*0a0a*/ 	.short	(.L_471 - .L_470)
	.align		4
.L_470:
        /*0a0c*/ 	.word	index@(_Z18kQuantizeBlockwiseI13__nv_bfloat16Li4096ELi4ELi0ELi2EEvPfPT_S1_PhS1_ii)
        /*0a10*/ 	.word	0x0000001f


	//----- nvinfo : EIATTR_FRAME_SIZE
	.align		4
.L_471:
        /*0a14*/ 	.byte	0x04, 0x11
        /*0a16*/ 	.short	(.L_473 - .L_472)
	.align		4
.L_472:
        /*0a18*/ 	.word	index@(_Z18kQuantizeBlockwiseI13__nv_bfloat16Li4096ELi4ELi0ELi2EEvPfPT_S1_PhS1_ii)
        /*0a1c*/ 	.word	0x00000000


	//----- nvinfo : EIATTR_REGCOUNT
	.align		4
.L_473:
        /*0a20*/ 	.byte	0x04, 0x2f
        /*0a22*/ 	.short	(.L_475 - .L_474)
	.align		4
.L_474:
        /*0a24*/ 	.word	index@(_Z18kQuantizeBlockwiseI13__nv_bfloat16Li2048ELi4ELi0ELi2EEvPfPT_S1_PhS1_ii)
        /*0a28*/ 	.word	0x0000001f


	//----- nvinfo : EIATTR_FRAME_SIZE
	.align		4
.L_475:
        /*0a2c*/ 	.byte	0x04, 0x11
        /*0a2e*/ 	.short	(.L_477 - .L_476)
	.align		4
.L_476:
        /*0a30*/ 	.word	index@(_Z18kQuantizeBlockwiseI13__nv_bfloat16Li2048ELi4ELi0ELi2EEvPfPT_S1_PhS1_ii)
        /*0a34*/ 	.word	0x00000000


	//----- nvinfo : EIATTR_REGCOUNT
	.align		4
.L_477:
        /*0a38*/ 	.byte	0x04, 0x2f
        /*0a3a*/ 	.short	(.L_479 - .L_478)
	.align		4
.L_478:
        /*0a3c*/ 	.word	index@(_Z18kQuantizeBlockwiseI13__nv_bfloat16Li1024ELi4ELi0ELi2EEvPfPT_S1_PhS1_ii)
        /*0a40*/ 	.word	0x0000001a


	//----- nvinfo : EIATTR_FRAME_SIZE
	.align		4
.L_479:
        /*0a44*/ 	.byte	0x04, 0x11
        /*0a46*/ 	.short	(.L_481 - .L_480)
	.align		4
.L_480:
        /*0a48*/ 	.word	index@(_Z18kQuantizeBlockwiseI13__nv_bfloat16Li1024ELi4ELi0ELi2EEvPfPT_S1_PhS1_ii)
        /*0a4c*/ 	.word	0x00000000


	//----- nvinfo : EIATTR_REGCOUNT
	.align		4
.L_481:
        /*0a50*/ 	.byte	0x04, 0x2f
        /*0a52*/ 	.short	(.L_483 - .L_482)
	.align		4
.L_482:
        /*0a54*/ 	.word	index@(_Z18kQuantizeBlockwiseI13__nv_bfloat16Li512ELi2ELi0ELi2EEvPfPT_S1_PhS1_ii)
        /*0a58*/ 	.word	0x0000001b


	//----- nvinfo : EIATTR_FRAME_SIZE
	.align		4
.L_483:
        /*0a5c*/ 	.byte	0x04, 0x11
        /*0a5e*/ 	.short	(.L_485 - .L_484)
	.align		4
.L_484:
        /*0a60*/ 	.word	index@(_Z18kQuantizeBlockwiseI13__nv_bfloat16Li512ELi2ELi0ELi2EEvPfPT_S1_PhS1_ii)
        /*0a64*/ 	.word	0x00000000


	//----- nvinfo : EIATTR_REGCOUNT
	.align		4
.L_485:
        /*0a68*/ 	.byte	0x04, 0x2f
        /*0a6a*/ 	.short	(.L_487 - .L_486)
	.align		4
.L_486:
        /*0a6c*/ 	.word	index@(_Z18kQuantizeBlockwiseI13__nv_bfloat16Li256ELi2ELi0ELi2EEvPfPT_S1_PhS1_ii)
        /*0a70*/ 	.word	0x00000019


	//----- nvinfo : EIATTR_FRAME_SIZE
	.align		4
.L_487:
        /*0a74*/ 	.byte	0x04, 0x11
        /*0a76*/ 	.short	(.L_489 - .L_488)
	.align		4
.L_488:
        /*0a78*/ 	.word	index@(_Z18kQuantizeBlockwiseI13__nv_bfloat16Li256ELi2ELi0ELi2EEvPfPT_S1_PhS1_ii)
        /*0a7c*/ 	.word	0x00000000


	//----- nvinfo : EIATTR_REGCOUNT
	.align		4
.L_489:
        /*0a80*/ 	.byte	0x04, 0x2f
        /*0a82*/ 	.short	(.L_491 - .L_490)
	.align		4
.L_490:
        /*0a84*/ 	.word	index@(_Z18kQuantizeBlockwiseI13__nv_bfloat16Li128ELi2ELi0ELi2EEvPfPT_S1_PhS1_ii)
        /*0a88*/ 	.word	0x00000019


	//----- nvinfo : EIATTR_FRAME_SIZE
	.align		4
.L_491:
        /*0a8c*/ 	.byte	0x04, 0x11
        /*0a8e*/ 	.short	(.L_493 - .L_492)
	.align		4
.L_492:
        /*0a90*/ 	.word	index@(_Z18kQuantizeBlockwiseI13__nv_bfloat16Li128ELi2ELi0ELi2EEvPfPT_S1_PhS1_ii)
        /*0a94*/ 	.word	0x00000000


	//----- nvinfo : EIATTR_REGCOUNT
	.align		4
.L_493:
        /*0a98*/ 	.byte	0x04, 0x2f
        /*0a9a*/ 	.short	(.L_495 - .L_494)
	.align		4
.L_494:
        /*0a9c*/ 	.word	index@(_Z18kQuantizeBlockwiseI13__nv_bfloat16Li64ELi2ELi0ELi2EEvPfPT_S1_PhS1_ii)
        /*0aa0*/ 	.word	0x00000014


	//----- nvinfo : EIATTR_FRAME_SIZE
	.align		4
.L_495:
        /*0aa4*/ 	.byte	0x04, 0x11
        /*0aa6*/ 	.short	(.L_497 - .L_496)
	.align		4
.L_496:
        /*0aa8*/ 	.word	index@(_Z18kQuantizeBlockwiseI13__nv_bfloat16Li64ELi2ELi0ELi2EEvPfPT_S1_PhS1_ii)
        /*0aac*/ 	.word	0x00000000


	//----- nvinfo : EIATTR_REGCOUNT
	.align		4
.L_497:
        /*0ab0*/ 	.byte	0x04, 0x2f
        /*0ab2*/ 	.short	(.L_499 - .L_498)
	.align		4
.L_498:
        /*0ab4*/ 	.word	index@(_Z23kQuantizeBlockwiseSmallI6__halfLi32ELi1EEvPfPT_S1_PhS1_ii)
        /*0ab8*/ 	.word	0x00000018


	//----- nvinfo : EIATTR_FRAME_SIZE
	.align		4
.L_499:
        /*0abc*/ 	.byte	0x04, 0x11
        /*0abe*/ 	.short	(.L_501 - .L_500)
	.align		4
.L_500:
        /*0ac0*/ 	.word	index@(_Z23kQuantizeBlockwiseSmallI6__halfLi32ELi1EEvPfPT_S1_PhS1_ii)
        /*0ac4*/ 	.word	0x00000000


	//----- nvinfo : EIATTR_REGCOUNT
	.align		4
.L_501:
        /*0ac8*/ 	.byte	0x04, 0x2f
        /*0aca*/ 	.short	(.L_503 - .L_502)
	.align		4
.L_502:
        /*0acc*/ 	.word	index@(_Z23kQuantizeBlockwiseSmallIfLi32ELi1EEvPfPT_S0_PhS0_ii)
        /*0ad0*/ 	.word	0x0000001a


	//----- nvinfo : EIATTR_FRAME_SIZE
	.align		4
.L_503:
        /*0ad4*/ 	.byte	0x04, 0x11
        /*0ad6*/ 	.short	(.L_505 - .L_504)
	.align		4
.L_504:
        /*0ad8*/ 	.word	index@(_Z23kQuantizeBlockwiseSmallIfLi32ELi1EEvPfPT_S0_PhS0_ii)
        /*0adc*/ 	.word	0x00000000


	//----- nvinfo : EIATTR_REGCOUNT
	.align		4
.L_505:
        /*0ae0*/ 	.byte	0x04, 0x2f
        /*0ae2*/ 	.short	(.L_507 - .L_506)
	.align		4
.L_506:
        /*0ae4*/ 	.word	index@(_Z23kQuantizeBlockwiseSmallI13__nv_bfloat16Li32ELi1EEvPfPT_S1_PhS1_ii)
        /*0ae8*/ 	.word	0x00000018


	//----- nvinfo : EIATTR_FRAME_SIZE
	.align		4
.L_507:
        /*0aec*/ 	.byte	0x04, 0x11
        /*0aee*/ 	.short	(.L_509 - .L_508)
	.align		4
.L_508:
        /*0af0*/ 	.word	index@(_Z23kQuantizeBlockwiseSmallI13__nv_bfloat16Li32ELi1EEvPfPT_S1_PhS1_ii)
        /*0af4*/ 	.word	0x00000000


	//----- nvinfo : EIATTR_REGCOUNT
	.align		4
.L_509:
        /*0af8*/ 	.byte	0x04, 0x2f
        /*0afa*/ 	.short	(.L_511 - .L_510)
	.align		4
.L_510:
        /*0afc*/ 	.word	index@(_Z23kQuantizeBlockwiseSmallI6__halfLi32ELi2EEvPfPT_S1_PhS1_ii)
        /*0b00*/ 	.word	0x00000018


	//----- nvinfo : EIATTR_FRAME_SIZE
	.align		4
.L_511:
        /*0b04*/ 	.byte	0x04, 0x11
        /*0b06*/ 	.short	(.L_513 - .L_512)
	.align		4
.L_512:
        /*0b08*/ 	.word	index@(_Z23kQuantizeBlockwiseSmallI6__halfLi32ELi2EEvPfPT_S1_PhS1_ii)
        /*0b0c*/ 	.word	0x00000000


	//----- nvinfo : EIATTR_REGCOUNT
	.align		4
.L_513:
        /*0b10*/ 	.byte	0x04, 0x2f
        /*0b12*/ 	.short	(.L_515 - .L_514)
	.align		4
.L_514:
        /*0b14*/ 	.word	index@(_Z23kQuantizeBlockwiseSmallIfLi32ELi2EEvPfPT_S0_PhS0_ii)
        /*0b18*/ 	.word	0x0000001a


	//----- nvinfo : EIATTR_FRAME_SIZE
	.align		4
.L_515:
        /*0b1c*/ 	.byte	0x04, 0x11
        /*0b1e*/ 	.short	(.L_517 - .L_516)
	.align		4
.L_516:
        /*0b20*/ 	.word	index@(_Z23kQuantizeBlockwiseSmallIfLi32ELi2EEvPfPT_S0_PhS0_ii)
        /*0b24*/ 	.word	0x00000000


	//----- nvinfo : EIATTR_REGCOUNT
	.align		4
.L_517:
        /*0b28*/ 	.byte	0x04, 0x2f
        /*0b2a*/ 	.short	(.L_519 - .L_518)
	.align		4
.L_518:
        /*0b2c*/ 	.word	index@(_Z23kQuantizeBlockwiseSmallI13__nv_bfloat16Li32ELi2EEvPfPT_S1_PhS1_ii)
        /*0b30*/ 	.word	0x00000018


	//----- nvinfo : EIATTR_FRAME_SIZE
	.align		4
.L_519:
        /*0b34*/ 	.byte	0x04, 0x11
        /*0b36*/ 	.short	(.L_521 - .L_520)
	.align		4
.L_520:
        /*0b38*/ 	.word	index@(_Z23kQuantizeBlockwiseSmallI13__nv_bfloat16Li32ELi2EEvPfPT_S1_PhS1_ii)
        /*0b3c*/ 	.word	0x00000000


	//----- nvinfo : EIATTR_REGCOUNT
	.align		4
.L_521:
        /*0b40*/ 	.byte	0x04, 0x2f
        /*0b42*/ 	.short	(.L_523 - .L_522)
	.align		4
.L_522:
        /*0b44*/ 	.word	index@(_Z23kQuantizeBlockwiseSmallI6__halfLi64ELi1EEvPfPT_S1_PhS1_ii)
        /*0b48*/ 	.word	0x00000012


	//----- nvinfo : EIATTR_FRAME_SIZE
	.align		4
.L_523:
        /*0b4c*/ 	.byte	0x04, 0x11
        /*0b4e*/ 	.short	(.L_525 - .L_524)
	.align		4
.L_524:
        /*0b50*/ 	.word	index@(_Z23kQuantizeBlockwiseSmallI6__halfLi64ELi1EEvPfPT_S1_PhS1_ii)
        /*0b54*/ 	.word	0x00000000


	//----- nvinfo : EIATTR_REGCOUNT
	.align		4
.L_525:
        /*0b58*/ 	.byte	0x04, 0x2f
        /*0b5a*/ 	.short	(.L_527 - .L_526)
	.align		4
.L_526:
        /*0b5c*/ 	.word	index@(_Z23kQuantizeBlockwiseSmallIfLi64ELi1EEvPfPT_S0_PhS0_ii)
        /*0b60*/ 	.word	0x00000012


	//----- nvinfo : EIATTR_FRAME_SIZE
	.align		4
.L_527:
        /*0b64*/ 	.byte	0x04, 0x11
        /*0b66*/ 	.short	(.L_529 - .L_528)
	.align		4
.L_528:
        /*0b68*/ 	.word	index@(_Z23kQuantizeBlockwiseSmallIfLi64ELi1EEvPfPT_S0_PhS0_ii)
        /*0b6c*/ 	.word	0x00000000


	//----- nvinfo : EIATTR_REGCOUNT
	.align		4
.L_529:
        /*0b70*/ 	.byte	0x04, 0x2f
        /*0b72*/ 	.short	(.L_531 - .L_530)
	.align		4
.L_530:
        /*0b74*/ 	.word	index@(_Z23kQuantizeBlockwiseSmallI13__nv_bfloat16Li64ELi1EEvPfPT_S1_PhS1_ii)
        /*0b78*/ 	.word	0x00000012


	//----- nvinfo : EIATTR_FRAME_SIZE
	.align		4
.L_531:
        /*0b7c*/ 	.byte	0x04, 0x11
        /*0b7e*/ 	.short	(.L_533 - .L_532)
	.align		4
.L_532:
        /*0b80*/ 	.word	index@(_Z23kQuantizeBlockwiseSmallI13__nv_bfloat16Li64ELi1EEvPfPT_S1_PhS1_ii)
        /*0b84*/ 	.word	0x00000000


	//----- nvinfo : EIATTR_REGCOUNT
	.align		4
.L_533:
        /*0b88*/ 	.byte	0x04, 0x2f
        /*0b8a*/ 	.short	(.L_535 - .L_534)
	.align		4
.L_534:
        /*0b8c*/ 	.word	index@(_Z23kQuantizeBlockwiseSmallI6__halfLi64ELi2EEvPfPT_S1_PhS1_ii)
        /*0b90*/ 	.word	0x00000012


	//----- nvinfo : EIATTR_FRAME_SIZE
	.align		4
.L_535:
        /*0b94*/ 	.byte	0x04, 0x11
        /*0b96*/ 	.short	(.L_537 - .L_536)
	.align		4
.L_536:
        /*0b98*/ 	.word	index@(_Z23kQuantizeBlockwiseSmallI6__halfLi64ELi2EEvPfPT_S1_PhS1_ii)
        /*0b9c*/ 	.word	0x00000000


	//----- nvinfo : EIATTR_REGCOUNT
	.align		4
.L_537:
        /*0ba0*/ 	.byte	0x04, 0x2f
        /*0ba2*/ 	.short	(.L_539 - .L_538)
	.align		4
.L_538:
        /*0ba4*/ 	.word	index@(_Z23kQuantizeBlockwiseSmallIfLi64ELi2EEvPfPT_S0_PhS0_ii)
        /*0ba8*/ 	.word	0x00000012


	//----- nvinfo : EIATTR_FRAME_SIZE
	.align		4
.L_539:
        /*0bac*/ 	.byte	0x04, 0x11
        /*0bae*/ 	.short	(.L_541 - .L_540)
	.align		4
.L_540:
        /*0bb0*/ 	.word	index@(_Z23kQuantizeBlockwiseSmallIfLi64ELi2EEvPfPT_S0_PhS0_ii)
        /*0bb4*/ 	.word	0x00000000


	//----- nvinfo : EIATTR_REGCOUNT
	.align		4
.L_541:
        /*0bb8*/ 	.byte	0x04, 0x2f
        /*0bba*/ 	.short	(.L_543 - .L_542)
	.align		4
.L_542:
        /*0bbc*/ 	.word	index@(_Z23kQuantizeBlockwiseSmallI13__nv_bfloat16Li64ELi2EEvPfPT_S1_PhS1_ii)
        /*0bc0*/ 	.word	0x00000012


	//----- nvinfo : EIATTR_FRAME_SIZE
	.align		4
.L_543:
        /*0bc4*/ 	.byte	0x04, 0x11
        /*0bc6*/ 	.short	(.L_545 - .L_544)
	.align		4
.L_544:
        /*0bc8*/ 	.word	index@(_Z23kQuantizeBlockwiseSmallI13__nv_bfloat16Li64ELi2EEvPfPT_S1_PhS1_ii)
        /*0bcc*/ 	.word	0x00000000


	//----- nvinfo : EIATTR_REGCOUNT
	.align		4
.L_545:
        /*0bd0*/ 	.byte	0x04, 0x2f
        /*0bd2*/ 	.short	(.L_547 - .L_546)
	.align		4
.L_546:
        /*0bd4*/ 	.word	index@(_Z20kDequantizeBlockwiseI6__halfLi512ELi64ELi8ELi1EEvPfPhS1_PT_ii)
        /*0bd8*/ 	.word	0x00000028


	//----- nvinfo : EIATTR_FRAME_SIZE
	.align		4
.L_547:
        /*0bdc*/ 	.byte	0x04, 0x11
        /*0bde*/ 	.short	(.L_549 - .L_548)
	.align		4
.L_548:
        /*0be0*/ 	.word	index@(_Z20kDequantizeBlockwiseI6__halfLi512ELi64ELi8ELi1EEvPfPhS1_PT_ii)
        /*0be4*/ 	.word	0x00000000


	//----- nvinfo : EIATTR_REGCOUNT
	.align		4
.L_549:
        /*0be8*/ 	.byte	0x04, 0x2f
        /*0bea*/ 	.short	(.L_551 - .L_550)
	.align		4
.L_550:
        /*0bec*/ 	.word	index@(_Z20kDequantizeBlockwiseI6__halfLi512ELi64ELi8ELi0EEvPfPhS1_PT_ii)
        /*0bf0*/ 	.word	0x00000028


	//----- nvinfo : EIATTR_FRAME_SIZE
	.align		4
.L_551:
        /*0bf4*/ 	.byte	0x04, 0x11
        /*0bf6*/ 	.short	(.L_553 - .L_552)
	.align		4
.L_552:
        /*0bf8*/ 	.word	index@(_Z20kDequantizeBlockwiseI6__halfLi512ELi64ELi8ELi0EEvPfPhS1_PT_ii)
        /*0bfc*/ 	.word	0x00000000


	//----- nvinfo : EIATTR_REGCOUNT
	.align		4
.L_553:
        /*0c00*/ 	.byte	0x04, 0x2f
        /*0c02*/ 	.short	(.L_555 - .L_554)
	.align		4
.L_554:
        /*0c04*/ 	.word	index@(_Z20kDequantizeBlockwiseI6__halfLi512ELi64ELi8ELi2EEvPfPhS1_PT_ii)
        /*0c08*/ 	.word	0x00000028


	//----- nvinfo : EIATTR_FRAME_SIZE
	.align		4
.L_555:
        /*0c0c*/ 	.byte	0x04, 0x11
        /*0c0e*/ 	.short	(.L_557 - .L_556)
	.align		4
.L_556:
        /*0c10*/ 	.word	index@(_Z20kDequantizeBlockwiseI6__halfLi512ELi64ELi8ELi2EEvPfPhS1_PT_ii)
        /*0c14*/ 	.word	0x00000000


	//----- nvinfo : EIATTR_REGCOUNT
	.align		4
.L_557:
        /*0c18*/ 	.byte	0x04, 0x2f
        /*0c1a*/ 	.short	(.L_559 - .L_558)
	.align		4
.L_558:
        /*0c1c*/ 	.word	index@(_Z20kDequantizeBlockwiseIfLi512ELi64ELi8ELi1EEvPfPhS0_PT_ii)
        /*0c20*/ 	.word	0x00000028


	//----- nvinfo : EIATTR_FRAME_SIZE
	.align		4
.L_559:
        /*0c24*/ 	.byte	0x04, 0x11
        /*0c26*/ 	.short	(.L_561 - .L_560)
	.align		4
.L_560:
        /*0c28*/ 	.word	index@(_Z20kDequantizeBlockwiseIfLi512ELi64ELi8ELi1EEvPfPhS0_PT_ii)
        /*0c2c*/ 	.word	0x00000000


	//----- nvinfo : EIATTR_REGCOUNT
	.align		4
.L_561:
        /*0c30*/ 	.byte	0x04, 0x2f
        /*0c32*/ 	.short	(.L_563 - .L_562)
	.align		4
.L_562:
        /*0c34*/ 	.word	index@(_Z20kDequantizeBlockwiseIfLi512ELi64ELi8ELi0EEvPfPhS0_PT_ii)
        /*0c38*/ 	.word	0x00000028


	//----- nvinfo : EIATTR_FRAME_SIZE
	.align		4
.L_563:
        /*0c3c*/ 	.byte	0x04, 0x11
        /*0c3e*/ 	.short	(.L_565 - .L_564)
	.align		4
.L_564:
        /*0c40*/ 	.word	index@(_Z20kDequantizeBlockwiseIfLi512ELi64ELi8ELi0EEvPfPhS0_PT_ii)
        /*0c44*/ 	.word	0x00000000


	//----- nvinfo : EIATTR_REGCOUNT
	.align		4
.L_565:
        /*0c48*/ 	.byte	0x04, 0x2f
        /*0c4a*/ 	.short	(.L_567 - .L_566)
	.align		4
.L_566:
        /*0c4c*/ 	.word	index@(_Z20kDequantizeBlockwiseIfLi512ELi64ELi8ELi2EEvPfPhS0_PT_ii)
        /*0c50*/ 	.word	0x00000030


	//----- nvinfo : EIATTR_FRAME_SIZE
	.align		4
.L_567:
        /*0c54*/ 	.byte	0x04, 0x11
        /*0c56*/ 	.short	(.L_569 - .L_568)
	.align		4
.L_568:
        /*0c58*/ 	.word	index@(_Z20kDequantizeBlockwiseIfLi512ELi64ELi8ELi2EEvPfPhS0_PT_ii)
        /*0c5c*/ 	.word	0x00000000


	//----- nvinfo : EIATTR_REGCOUNT
	.align		4
.L_569:
        /*0c60*/ 	.byte	0x04, 0x2f
        /*0c62*/ 	.short	(.L_571 - .L_570)
	.align		4
.L_570:
        /*0c64*/ 	.word	index@(_Z20kDequantizeBlockwiseI13__nv_bfloat16Li512ELi64ELi8ELi1EEvPfPhS1_PT_ii)
        /*0c68*/ 	.word	0x00000028


	//----- nvinfo : EIATTR_FRAME_SIZE
	.align		4
.L_571:
        /*0c6c*/ 	.byte	0x04, 0x11
        /*0c6e*/ 	.short	(.L_573 - .L_572)
	.align		4
.L_572:
        /*0c70*/ 	.word	index@(_Z20kDequantizeBlockwiseI13__nv_bfloat16Li512ELi64ELi8ELi1EEvPfPhS1_PT_ii)
        /*0c74*/ 	.word	0x00000000


	//----- nvinfo : EIATTR_REGCOUNT
	.align		4
.L_573:
        /*0c78*/ 	.byte	0x04, 0x2f
        /*0c7a*/ 	.short	(.L_575 - .L_574)
	.align		4
.L_574:
        /*0c7c*/ 	.word	index@(_Z20kDequantizeBlockwiseI13__nv_bfloat16Li512ELi64ELi8ELi0EEvPfPhS1_PT_ii)
        /*0c80*/ 	.word	0x00000028


	//----- nvinfo : EIATTR_FRAME_SIZE
	.align		4
.L_575:
        /*0c84*/ 	.byte	0x04, 0x11
        /*0c86*/ 	.short	(.L_577 - .L_576)
	.align		4
.L_576:
        /*0c88*/ 	.word	index@(_Z20kDequantizeBlockwiseI13__nv_bfloat16Li512ELi64ELi8ELi0EEvPfPhS1_PT_ii)
        /*0c8c*/ 	.word	0x00000000


	//----- nvinfo : EIATTR_REGCOUNT
	.align		4
.L_577:
        /*0c90*/ 	.byte	0x04, 0x2f
        /*0c92*/ 	.short	(.L_579 - .L_578)
	.align		4
.L_578:
        /*0c94*/ 	.word	index@(_Z20kDequantizeBlockwiseI13__nv_bfloat16Li512ELi64ELi8ELi2EEvPfPhS1_PT_ii)
        /*0c98*/ 	.word	0x00000028


	//----- nvinfo : EIATTR_FRAME_SIZE
	.align		4
.L_579:
        /*0c9c*/ 	.byte	0x04, 0x11
        /*0c9e*/ 	.short	(.L_581 - .L_580)
	.align		4
.L_580:
        /*0ca0*/ 	.word	index@(_Z20kDequantizeBlockwiseI13__nv_bfloat16Li512ELi64ELi8ELi2EEvPfPhS1_PT_ii)
        /*0ca4*/ 	.word	0x00000000


	//----- nvinfo : EIATTR_REGCOUNT
	.align		4
.L_581:
        /*0ca8*/ 	.byte	0x04, 0x2f
        /*0caa*/ 	.short	(.L_583 - .L_582)
	.align		4
.L_582:
        /*0cac*/ 	.word	index@(_Z35kOptimizerStatic8bit2StateBlockwiseIfLi0ELi256ELi1EEvPT_S1_PhS2_fffffifPfS3_S3_S3_ffbi)
        /*0cb0*/ 	.word	0x00000037


	//----- nvinfo : EIATTR_FRAME_SIZE
	.align		4
.L_583:
        /*0cb4*/ 	.byte	0x04, 0x11
        /*0cb6*/ 	.short	(.L_585 - .L_584)
	.align		4
.L_584:
        /*0cb8*/ 	.word	index@(_Z35kOptimizerStatic8bit2StateBlockwiseIfLi0ELi256ELi1EEvPT_S1_PhS2_fffffifPfS3_S3_S3_ffbi)
        /*0cbc*/ 	.word	0x00000018


	//----- nvinfo : EIATTR_REGCOUNT
	.align		4
.L_585:
        /*0cc0*/ 	.byte	0x04, 0x2f
        /*0cc2*/ 	.short	(.L_587 - .L_586)
	.align		4
.L_586:
        /*0cc4*/ 	.word	index@(_Z35kOptimizerStatic8bit2StateBlockwiseI6__halfLi0ELi256ELi1EEvPT_S2_PhS3_fffffifPfS4_S4_S4_ffbi)
        /*0cc8*/ 	.word	0x00000037


	//----- nvinfo : EIATTR_FRAME_SIZE
	.align		4
.L_587:
        /*0ccc*/ 	.byte	0x04, 0x11
        /*0cce*/ 	.short	(.L_589 - .L_588)
	.align		4
.L_588:
        /*0cd0*/ 	.word	index@(_Z35kOptimizerStatic8bit2StateBlockwiseI6__halfLi0ELi256ELi1EEvPT_S2_PhS3_fffffifPfS4_S4_S4_ffbi)
        /*0cd4*/ 	.word	0x00000018


	//----- nvinfo : EIATTR_REGCOUNT
	.align		4
.L_589:
        /*0cd8*/ 	.byte	0x04, 0x2f
        /*0cda*/ 	.short	(.L_591 - .L_590)
	.align		4
.L_590:
        /*0cdc*/ 	.word	index@(_Z35kOptimizerStatic8bit2StateBlockwiseI13__nv_bfloat16Li0ELi256ELi1EEvPT_S2_PhS3_fffffifPfS4_S4_S4_ffbi)
        /*0ce0*/ 	.word	0x00000037


	//----- nvinfo : EIATTR_FRAME_SIZE
	.align		4
.L_591:
        /*0ce4*/ 	.byte	0x04, 0x11
        /*0ce6*/ 	.short	(.L_593 - .L_592)
	.align		4
.L_592:
        /*0ce8*/ 	.word	index@(_Z35kOptimizerStatic8bit2StateBlockwiseI13__nv_bfloat16Li0ELi256ELi1EEvPT_S2_PhS3_fffffifPfS4_S4_S4_ffbi)
        /*0cec*/ 	.word	0x00000018


	//----- nvinfo : EIATTR_REGCOUNT
	.align		4
.L_593:
        /*0cf0*/ 	.byte	0x04, 0x2f
        /*0cf2*/ 	.short	(.L_595 - .L_594)
	.align		4
.L_594:
        /*0cf4*/ 	.word	index@(_Z35kOptimizerStatic8bit2StateBlockwiseIfLi6ELi256ELi1EEvPT_S1_PhS2_fffffifPfS3_S3_S3_ffbi)
        /*0cf8*/ 	.word	0x0000003f


	//----- nvinfo : EIATTR_FRAME_SIZE
	.align		4
.L_595:
        /*0cfc*/ 	.byte	0x04, 0x11
        /*0cfe*/ 	.short	(.L_597 - .L_596)
	.align		4
.L_596:
        /*0d00*/ 	.word	index@(_Z35kOptimizerStatic8bit2StateBlockwiseIfLi6ELi256ELi1EEvPT_S1_PhS2_fffffifPfS3_S3_S3_ffbi)
        /*0d04*/ 	.word	0x00000018


	//----- nvinfo : EIATTR_REGCOUNT
	.align		4
.L_597:
        /*0d08*/ 	.byte	0x04, 0x2f
        /*0d0a*/ 	.short	(.L_599 - .L_598)
	.align		4
.L_598:
        /*0d0c*/ 	.word	index@(_Z35kOptimizerStatic8bit2StateBlockwiseI6__halfLi6ELi256ELi1EEvPT_S2_PhS3_fffffifPfS4_S4_S4_ffbi)
        /*0d10*/ 	.word	0x0000003f


	//----- nvinfo : EIATTR_FRAME_SIZE
	.align		4
.L_599:
        /*0d14*/ 	.byte	0x04, 0x11
        /*0d16*/ 	.short	(.L_601 - .L_600)
	.align		4
.L_600:
        /*0d18*/ 	.word	index@(_Z35kOptimizerStatic8bit2StateBlockwiseI6__halfLi6ELi256ELi1EEvPT_S2_PhS3_fffffifPfS4_S4_S4_ffbi)
        /*0d1c*/ 	.word	0x00000018


	//----- nvinfo : EIATTR_REGCOUNT
	.align		4
.L_601:
        /*0d20*/ 	.byte	0x04, 0x2f
        /*0d22*/ 	.short	(.L_603 - .L_602)
	.align		4
.L_602:
        /*0d24*/ 	.word	index@(_Z35kOptimizerStatic8bit2StateBlockwiseI13__nv_bfloat16Li6ELi256ELi1EEvPT_S2_PhS3_fffffifPfS4_S4_S4_ffbi)
        /*0d28*/ 	.word	0x0000003f


	//----- nvinfo : EIATTR_FRAME_SIZE
	.align		4
.L_603:
        /*0d2c*/ 	.byte	0x04, 0x11
        /*0d2e*/ 	.short	(.L_605 - .L_604)
	.align		4
.L_604:
        /*0d30*/ 	.word	index@(_Z35kOptimizerStatic8bit2StateBlockwiseI13__nv_bfloat16Li6ELi256ELi1EEvPT_S2_PhS3_fffffifPfS4_S4_S4_ffbi)
        /*0d34*/ 	.word	0x00000018


	//----- nvinfo : EIATTR_REGCOUNT
	.align		4
.L_605:
        /*0d38*/ 	.byte	0x04, 0x2f
        /*0d3a*/ 	.short	(.L_607 - .L_606)
	.align		4
.L_606:
        /*0d3c*/ 	.word	index@(_Z35kOptimizerStatic8bit1StateBlockwiseIfLi1ELi256ELi1EEvPT_S1_PhfffifPfS3_ffbi)
        /*0d40*/ 	.word	0x0000002f


	//----- nvinfo : EIATTR_FRAME_SIZE
	.align		4
.L_607:
        /*0d44*/ 	.byte	0x04, 0x11
        /*0d46*/ 	.short	(.L_609 - .L_608)
	.align		4
.L_608:
        /*0d48*/ 	.word	index@(_Z35kOptimizerStatic8bit1StateBlockwiseIfLi1ELi256ELi1EEvPT_S1_PhfffifPfS3_ffbi)
        /*0d4c*/ 	.word	0x00000000


	//----- nvinfo : EIATTR_REGCOUNT
	.align		4
.L_609:
        /*0d50*/ 	.byte	0x04, 0x2f
        /*0d52*/ 	.short	(.L_611 - .L_610)
	.align		4
.L_610:
        /*0d54*/ 	.word	index@(_Z35kOptimizerStatic8bit1StateBlockwiseI6__halfLi1ELi256ELi1EEvPT_S2_PhfffifPfS4_ffbi)
        /*0d58*/ 	.word	0x0000002f


	//----- nvinfo : EIATTR_FRAME_SIZE
	.align		4
.L_611:
        /*0d5c*/ 	.byte	0x04, 0x11
        /*0d5e*/ 	.short	(.L_613 - .L_612)
	.align		4
.L_612:
        /*0d60*/ 	.word	index@(_Z35kOptimizerStatic8bit1StateBlockwiseI6__halfLi1ELi256ELi1EEvPT_S2_PhfffifPfS4_ffbi)
        /*0d64*/ 	.word	0x00000000


	//----- nvinfo : EIATTR_REGCOUNT
	.align		4
.L_613:
        /*0d68*/ 	.byte	0x04, 0x2f
        /*0d6a*/ 	.short	(.L_615 - .L_614)
	.align		4
.L_614:
        /*0d6c*/ 	.word	index@(_Z35kOptimizerStatic8bit1StateBlockwiseI13__nv_bfloat16Li1ELi256ELi1EEvPT_S2_PhfffifPfS4_ffbi)
        /*0d70*/ 	.word	0x0000002f


	//----- nvinfo : EIATTR_FRAME_SIZE
	.align		4
.L_615:
        /*0d74*/ 	.byte	0x04, 0x11
        /*0d76*/ 	.short	(.L_617 - .L_616)
	.align		4
.L_616:
        /*0d78*/ 	.word	index@(_Z35kOptimizerStatic8bit1StateBlockwiseI13__nv_bfloat16Li1ELi256ELi1EEvPT_S2_PhfffifPfS4_ffbi)
        /*0d7c*/ 	.word	0x00000000


	//----- nvinfo : EIATTR_REGCOUNT
	.align		4
.L_617:
        /*0d80*/ 	.byte	0x04, 0x2f
        /*0d82*/ 	.short	(.L_619 - .L_618)
	.align		4
.L_618:
        /*0d84*/ 	.word	index@(_Z35kOptimizerStatic8bit1StateBlockwiseIfLi2ELi256ELi1EEvPT_S1_PhfffifPfS3_ffbi)
        /*0d88*/ 	.word	0x00000030


	//----- nvinfo : EIATTR_FRAME_SIZE
	.align		4
.L_619:
        /*0d8c*/ 	.byte	0x04, 0x11
        /*0d8e*/ 	.short	(.L_621 - .L_620)
	.align		4
.L_620:
        /*0d90*/ 	.word	index@(_Z35kOptimizerStatic8bit1StateBlockwiseIfLi2ELi256ELi1EEvPT_S1_PhfffifPfS3_ffbi)
        /*0d94*/ 	.word	0x00000000


	//----- nvinfo : EIATTR_REGCOUNT
	.align		4
.L_621:
        /*0d98*/ 	.byte	0x04, 0x2f
        /*0d9a*/ 	.short	(.L_623 - .L_622)
	.align		4
.L_622:
        /*0d9c*/ 	.word	index@(_Z35kOptimizerStatic8bit1StateBlockwiseI6__halfLi2ELi256ELi1EEvPT_S2_PhfffifPfS4_ffbi)
        /*0da0*/ 	.word	0x0000002f


	//----- nvinfo : EIATTR_FRAME_SIZE
	.align		4
.L_623:
        /*0da4*/ 	.byte	0x04, 0x11
        /*0da6*/ 	.short	(.L_625 - .L_624)
	.align		4
.L_624:
        /*0da8*/ 	.word	index@(_Z35kOptimizerStatic8bit1StateBlockwiseI6__halfLi2ELi256ELi1EEvPT_S2_PhfffifPfS4_ffbi)
        /*0dac*/ 	.word	0x00000000


	//----- nvinfo : EIATTR_REGCOUNT
	.align		4
.L_625:
        /*0db0*/ 	.byte	0x04, 0x2f
        /*0db2*/ 	.short	(.L_627 - .L_626)
	.align		4
.L_626:
        /*0db4*/ 	.word	index@(_Z35kOptimizerStatic8bit1StateBlockwiseI13__nv_bfloat16Li2ELi256ELi1EEvPT_S2_PhfffifPfS4_ffbi)
        /*0db8*/ 	.word	0x0000002f


	//----- nvinfo : EIATTR_FRAME_SIZE
	.align		4
.L_627:
        /*0dbc*/ 	.byte	0x04, 0x11
        /*0dbe*/ 	.short	(.L_629 - .L_628)
	.align		4
.L_628:
        /*0dc0*/ 	.word	index@(_Z35kOptimizerStatic8bit1StateBlockwiseI13__nv_bfloat16Li2ELi256ELi1EEvPT_S2_PhfffifPfS4_ffbi)
        /*0dc4*/ 	.word	0x00000000


	//----- nvinfo : EIATTR_REGCOUNT
	.align		4
.L_629:
        /*0dc8*/ 	.byte	0x04, 0x2f
        /*0dca*/ 	.short	(.L_631 - .L_630)
	.align		4
.L_630:
        /*0dcc*/ 	.word	index@(_Z35kOptimizerStatic8bit1StateBlockwiseIfLi5ELi256ELi1EEvPT_S1_PhfffifPfS3_ffbi)
        /*0dd0*/ 	.word	0x00000030


	//----- nvinfo : EIATTR_FRAME_SIZE
	.align		4
.L_631:
        /*0dd4*/ 	.byte	0x04, 0x11
        /*0dd6*/ 	.short	(.L_633 - .L_632)
	.align		4
.L_632:
        /*0dd8*/ 	.word	index@(_Z35kOptimizerStatic8bit1StateBlockwiseIfLi5ELi256ELi1EEvPT_S1_PhfffifPfS3_ffbi)
        /*0ddc*/ 	.word	0x00000000


	//----- nvinfo : EIATTR_REGCOUNT
	.align		4
.L_633:
        /*0de0*/ 	.byte	0x04, 0x2f
        /*0de2*/ 	.short	(.L_635 - .L_634)
	.align		4
.L_634:
        /*0de4*/ 	.word	index@(_Z35kOptimizerStatic8bit1StateBlockwiseI6__halfLi5ELi256ELi1EEvPT_S2_PhfffifPfS4_ffbi)
        /*0de8*/ 	.word	0x00000030


	//----- nvinfo : EIATTR_FRAME_SIZE
	.align		4
.L_635:
        /*0dec*/ 	.byte	0x04, 0x11
        /*0dee*/ 	.short	(.L_637 - .L_636)
	.align		4
.L_636:
        /*0df0*/ 	.word	index@(_Z35kOptimizerStatic8bit1StateBlockwiseI6__halfLi5ELi256ELi1EEvPT_S2_PhfffifPfS4_ffbi)
        /*0df4*/ 	.word	0x00000000


	//----- nvinfo : EIATTR_REGCOUNT
	.align		4
.L_637:
        /*0df8*/ 	.byte	0x04, 0x2f
        /*0dfa*/ 	.short	(.L_639 - .L_638)
	.align		4
.L_638:
        /*0dfc*/ 	.word	index@(_Z35kOptimizerStatic8bit1StateBlockwiseI13__nv_bfloat16Li5ELi256ELi1EEvPT_S2_PhfffifPfS4_ffbi)
        /*0e00*/ 	.word	0x00000030


	//----- nvinfo : EIATTR_FRAME_SIZE
	.align		4
.L_639:
        /*0e04*/ 	.byte	0x04, 0x11
        /*0e06*/ 	.short	(.L_641 - .L_640)
	.align		4
.L_640:
        /*0e08*/ 	.word	index@(_Z35kOptimizerStatic8bit1StateBlockwiseI13__nv_bfloat16Li5ELi256ELi1EEvPT_S2_PhfffifPfS4_ffbi)
        /*0e0c*/ 	.word	0x00000000


	//----- nvinfo : EIATTR_REGCOUNT
	.align		4
.L_641:
        /*0e10*/ 	.byte	0x04, 0x2f
        /*0e12*/ 	.short	(.L_643 - .L_642)
	.align		4
.L_642:
        /*0e14*/ 	.word	index@(_Z35kOptimizerStatic8bit1StateBlockwiseIfLi4ELi256ELi1EEvPT_S1_PhfffifPfS3_ffbi)
        /*0e18*/ 	.word	0x0000002d


	//----- nvinfo : EIATTR_FRAME_SIZE
	.align		4
.L_643:
        /*0e1c*/ 	.byte	0x04, 0x11
        /*0e1e*/ 	.short	(.L_645 - .L_644)
	.align		4
.L_644:
        /*0e20*/ 	.word	index@(_Z35kOptimizerStatic8bit1StateBlockwiseIfLi4ELi256ELi1EEvPT_S1_PhfffifPfS3_ffbi)
        /*0e24*/ 	.word	0x00000000


	//----- nvinfo : EIATTR_REGCOUNT
	.align		4
.L_645:
        /*0e28*/ 	.byte	0x04, 0x2f
        /*0e2a*/ 	.short	(.L_647 - .L_646)
	.align		4
.L_646:
        /*0e2c*/ 	.word	index@(_Z35kOptimizerStatic8bit1StateBlockwiseI6__halfLi4ELi256ELi1EEvPT_S2_PhfffifPfS4_ffbi)
        /*0e30*/ 	.word	0x0000002d


	//----- nvinfo : EIATTR_FRAME_SIZE
	.align		4
.L_647:
        /*0e34*/ 	.byte	0x04, 0x11
        /*0e36*/ 	.short	(.L_649 - .L_648)
	.align		4
.L_648:
        /*0e38*/ 	.word	index@(_Z35kOptimizerStatic8bit1StateBlockwiseI6__halfLi4ELi256ELi1EEvPT_S2_PhfffifPfS4_ffbi)
        /*0e3c*/ 	.word	0x00000000


	//----- nvinfo : EIATTR_REGCOUNT
	.align		4
.L_649:
        /*0e40*/ 	.byte	0x04, 0x2f
        /*0e42*/ 	.short	(.L_651 - .L_650)
	.align		4
.L_650:
        /*0e44*/ 	.word	index@(_Z35kOptimizerStatic8bit1StateBlockwiseI13__nv_bfloat16Li4ELi256ELi1EEvPT_S2_PhfffifPfS4_ffbi)
        /*0e48*/ 	.word	0x0000002d


	//----- nvinfo : EIATTR_FRAME_SIZE
	.align		4
.L_651:
        /*0e4c*/ 	.byte	0x04, 0x11
        /*0e4e*/ 	.short	(.L_653 - .L_652)
	.align		4
.L_652:
        /*0e50*/ 	.word	index@(_Z35kOptimizerStatic8bit1StateBlockwiseI13__nv_bfloat16Li4ELi256ELi1EEvPT_S2_PhfffifPfS4_ffbi)
        /*0e54*/ 	.word	0x00000000


	//----- nvinfo : EIATTR_REGCOUNT
	.align		4
.L_653:
        /*0e58*/ 	.byte	0x04, 0x2f
        /*0e5a*/ 	.short	(.L_655 - .L_654)
	.align		4
.L_654:
        /*0e5c*/ 	.word	index@(_ZN3cub18CUB_300001_SM_10006detail11EmptyKernelIvEEvv)
        /*0e60*/ 	.word	0x00000004


	//----- nvinfo : EIATTR_FRAME_SIZE
	.align		4
.L_655:
        /*0e64*/ 	.byte	0x04, 0x11
        /*0e66*/ 	.short	(.L_657 - .L_656)
	.align		4
.L_656:
        /*0e68*/ 	.word	index@(_ZN3cub18CUB_300001_SM_10006detail11EmptyKernelIvEEvv)
        /*0e6c*/ 	.word	0x00000000


	//----- nvinfo : EIATTR_MIN_STACK_SIZE
	.align		4
.L_657:
        /*0e70*/ 	.byte	0x04, 0x12
        /*0e72*/ 	.short	(.L_659 - .L_658)
	.align		4
.L_658:
        /*0e74*/ 	.word	index@(_ZN3cub18CUB_300001_SM_10006detail11EmptyKernelIvEEvv)
        /*0e78*/ 	.word	0x00000000


	//----- nvinfo : EIATTR_MIN_STACK_SIZE
	.align		4
.L_659:
        /*0e7c*/ 	.byte	0x04, 0x12
        /*0e7e*/ 	.short	(.L_661 - .L_660)
	.align		4
.L_660:
        /*0e80*/ 	.word	index@(_Z35kOptimizerStatic8bit1StateBlockwiseI13__nv_bfloat16Li4ELi256ELi1EEvPT_S2_PhfffifPfS4_ffbi)
        /*0e84*/ 	.word	0x00000000


	//----- nvinfo : EIATTR_MIN_STACK_SIZE
	.align		4
.L_661:
        /*0e88*/ 	.byte	0x04, 0x12
        /*0e8a*/ 	.short	(.L_663 - .L_662)
	.align		4
.L_662:
        /*0e8c*/ 	.word	index@(_Z35kOptimizerStatic8bit1StateBlockwiseI6__halfLi4ELi256ELi1EEvPT_S2_PhfffifPfS4_ffbi)
        /*0e90*/ 	.word	0x00000000


	//----- nvinfo : EIATTR_MIN_STACK_SIZE
	.align		4
.L_663:
        /*0e94*/ 	.byte	0x04, 0x12
        /*0e96*/ 	.short	(.L_665 - .L_664)
	.align		4
.L_664:
        /*0e98*/ 	.word	index@(_Z35kOptimizerStatic8bit1StateBlockwiseIfLi4ELi256ELi1EEvPT_S1_PhfffifPfS3_ffbi)
        /*0e9c*/ 	.word	0x00000000


	//----- nvinfo : EIATTR_MIN_STACK_SIZE
	.align		4
.L_665:
        /*0ea0*/ 	.byte	0x04, 0x12
        /*0ea2*/ 	.short	(.L_667 - .L_666)
	.align		4
.L_666:
        /*0ea4*/ 	.word	index@(_Z35kOptimizerStatic8bit1StateBlockwiseI13__nv_bfloat16Li5ELi256ELi1EEvPT_S2_PhfffifPfS4_ffbi)
        /*0ea8*/ 	.word	0x00000000


	//----- nvinfo : EIATTR_MIN_STACK_SIZE
	.align		4
.L_667:
        /*0eac*/ 	.byte	0x04, 0x12
        /*0eae*/ 	.short	(.L_669 - .L_668)
	.align		4
.L_668:
        /*0eb0*/ 	.word	index@(_Z35kOptimizerStatic8bit1StateBlockwiseI6__halfLi5ELi256ELi1EEvPT_S2_PhfffifPfS4_ffbi)
        /*0eb4*/ 	.word	0x00000000


	//----- nvinfo : EIATTR_MIN_STACK_SIZE
	.align		4
.L_669:
        /*0eb8*/ 	.byte	0x04, 0x12
        /*0eba*/ 	.short	(.L_671 - .L_670)
	.align		4
.L_670:
        /*0ebc*/ 	.word	index@(_Z35kOptimizerStatic8bit1StateBlockwiseIfLi5ELi256ELi1EEvPT_S1_PhfffifPfS3_ffbi)
        /*0ec0*/ 	.word	0x00000000


	//----- nvinfo : EIATTR_MIN_STACK_SIZE
	.align		4
.L_671:
        /*0ec4*/ 	.byte	0x04, 0x12
        /*0ec6*/ 	.short	(.L_673 - .L_672)
	.align		4
.L_672:
        /*0ec8*/ 	.word	index@(_Z35kOptimizerStatic8bit1StateBlockwiseI13__nv_bfloat16Li2ELi256ELi1EEvPT_S2_PhfffifPfS4_ffbi)
        /*0ecc*/ 	.word	0x00000000


	//----- nvinfo : EIATTR_MIN_STACK_SIZE
	.align		4
.L_673:
        /*0ed0*/ 	.byte	0x04, 0x12
        /*0ed2*/ 	.short	(.L_675 - .L_674)
	.align		4
.L_674:
        /*0ed4*/ 	.word	index@(_Z35kOptimizerStatic8bit1StateBlockwiseI6__halfLi2ELi256ELi1EEvPT_S2_PhfffifPfS4_ffbi)
        /*0ed8*/ 	.word	0x00000000


	//----- nvinfo : EIATTR_MIN_STACK_SIZE
	.align		4
.L_675:
        /*0edc*/ 	.byte	0x04, 0x12
        /*0ede*/ 	.short	(.L_677 - .L_676)
	.align		4
.L_676:
        /*0ee0*/ 	.word	index@(_Z35kOptimizerStatic8bit1StateBlockwiseIfLi2ELi256ELi1EEvPT_S1_PhfffifPfS3_ffbi)
        /*0ee4*/ 	.word	0x00000000


	//----- nvinfo : EIATTR_MIN_STACK_SIZE
	.align		4
.L_677:
        /*0ee8*/ 	.byte	0x04, 0x12
        /*0eea*/ 	.short	(.L_679 - .L_678)
	.align		4
.L_678:
        /*0eec*/ 	.word	index@(_Z35kOptimizerStatic8bit1StateBlockwiseI13__nv_bfloat16Li1ELi256ELi1EEvPT_S2_PhfffifPfS4_ffbi)
        /*0ef0*/ 	.word	0x00000000


	//----- nvinfo : EIATTR_MIN_STACK_SIZE
	.align		4
.L_679:
        /*0ef4*/ 	.byte	0x04, 0x12
        /*0ef6*/ 	.short	(.L_681 - .L_680)
	.align		4
.L_680:
        /*0ef8*/ 	.word	index@(_Z35kOptimizerStatic8bit1StateBlockwiseI6__halfLi1ELi256ELi1EEvPT_S2_PhfffifPfS4_ffbi)
        /*0efc*/ 	.word	0x00000000


	//----- nvinfo : EIATTR_MIN_STACK_SIZE
	.align		4
.L_681:
        /*0f00*/ 	.byte	0x04, 0x12
        /*0f02*/ 	.short	(.L_683 - .L_682)
	.align		4
.L_682:
        /*0f04*/ 	.word	index@(_Z35kOptimizerStatic8bit1StateBlockwiseIfLi1ELi256ELi1EEvPT_S1_PhfffifPfS3_ffbi)
        /*0f08*/ 	.word	0x00000000


	//----- nvinfo : EIATTR_MIN_STACK_SIZE
	.align		4
.L_683:
        /*0f0c*/ 	.byte	0x04, 0x12
        /*0f0e*/ 	.short	(.L_685 - .L_684)
	.align		4
.L_684:
        /*0f10*/ 	.word	index@(_Z35kOptimizerStatic8bit2StateBlockwiseI13__nv_bfloat16Li6ELi256ELi1EEvPT_S2_PhS3_fffffifPfS4_S4_S4_ffbi)
        /*0f14*/ 	.word	0x00000018


	//----- nvinfo : EIATTR_MIN_STACK_SIZE
	.align		4
.L_685:
        /*0f18*/ 	.byte	0x04, 0x12
        /*0f1a*/ 	.short	(.L_687 - .L_686)
	.align		4
.L_686:
        /*0f1c*/ 	.word	index@(_Z35kOptimizerStatic8bit2StateBlockwiseI6__halfLi6ELi256ELi1EEvPT_S2_PhS3_fffffifPfS4_S4_S4_ffbi)
        /*0f20*/ 	.word	0x00000018


	//----- nvinfo : EIATTR_MIN_STACK_SIZE
	.align		4
.L_687:
        /*0f24*/ 	.byte	0x04, 0x12
        /*0f26*/ 	.short	(.L_689 - .L_688)
	.align		4
.L_688:
        /*0f28*/ 	.word	index@(_Z35kOptimizerStatic8bit2StateBlockwiseIfLi6ELi256ELi1EEvPT_S1_PhS2_fffffifPfS3_S3_S3_ffbi)
        /*0f2c*/ 	.word	0x00000018


	//----- nvinfo : EIATTR_MIN_STACK_SIZE
	.align		4
.L_689:
        /*0f30*/ 	.byte	0x04, 0x12
        /*0f32*/ 	.short	(.L_691 - .L_690)
	.align		4
.L_690:
        /*0f34*/ 	.word	index@(_Z35kOptimizerStatic8bit2StateBlockwiseI13__nv_bfloat16Li0ELi256ELi1EEvPT_S2_PhS3_fffffifPfS4_S4_S4_ffbi)
        /*0f38*/ 	.word	0x00000018


	//----- nvinfo : EIATTR_MIN_STACK_SIZE
	.align		4
.L_691:
        /*0f3c*/ 	.byte	0x04, 0x12
        /*0f3e*/ 	.short	(.L_693 - .L_692)
	.align		4
.L_692:
        /*0f40*/ 	.word	index@(_Z35kOptimizerStatic8bit2StateBlockwiseI6__halfLi0ELi256ELi1EEvPT_S2_PhS3_fffffifPfS4_S4_S4_ffbi)
        /*0f44*/ 	.word	0x00000018


	//----- nvinfo : EIATTR_MIN_STACK_SIZE
	.align		4
.L_693:
        /*0f48*/ 	.byte	0x04, 0x12
        /*0f4a*/ 	.short	(.L_695 - .L_694)
	.align		4
.L_694:
        /*0f4c*/ 	.word	index@(_Z35kOptimizerStatic8bit2StateBlockwiseIfLi0ELi256ELi1EEvPT_S1_PhS2_fffffifPfS3_S3_S3_ffbi)
        /*0f50*/ 	.word	0x00000018


	//----- nvinfo : EIATTR_MIN_STACK_SIZE
	.align		4
.L_695:
        /*0f54*/ 	.byte	0x04, 0x12
        /*0f56*/ 	.short	(.L_697 - .L_696)
	.align		4
.L_696:
        /*0f58*/ 	.word	index@(_Z20kDequantizeBlockwiseI13__nv_bfloat16Li512ELi64ELi8ELi2EEvPfPhS1_PT_ii)
        /*0f5c*/ 	.word	0x00000000


	//----- nvinfo : EIATTR_MIN_STACK_SIZE
	.align		4
.L_697:
        /*0f60*/ 	.byte	0x04, 0x12
        /*0f62*/ 	.short	(.L_699 - .L_698)
	.align		4
.L_698:
        /*0f64*/ 	.word	index@(_Z20kDequantizeBlockwiseI13__nv_bfloat16Li512ELi64ELi8ELi0EEvPfPhS1_PT_ii)
        /*0f68*/ 	.word	0x00000000


	//----- nvinfo : EIATTR_MIN_STACK_SIZE
	.align		4
.L_699:
        /*0f6c*/ 	.byte	0x04, 0x12
        /*0f6e*/ 	.short	(.L_701 - .L_700)
	.align		4
.L_700:
        /*0f70*/ 	.word	index@(_Z20kDequantizeBlockwiseI13__nv_bfloat16Li512ELi64ELi8ELi1EEvPfPhS1_PT_ii)
        /*0f74*/ 	.word	0x00000000


	//----- nvinfo : EIATTR_MIN_STACK_SIZE
	.align		4
.L_701:
        /*0f78*/ 	.byte	0x04, 0x12
        /*0f7a*/ 	.short	(.L_703 - .L_702)
	.align		4
.L_702:
        /*0f7c*/ 	.word	index@(_Z20kDequantizeBlockwiseIfLi512ELi64ELi8ELi2EEvPfPhS0_PT_ii)
        /*0f80*/ 	.word	0x00000000


	//----- nvinfo : EIATTR_MIN_STACK_SIZE
	.align		4
.L_703:
        /*0f84*/ 	.byte	0x04, 0x12
        /*0f86*/ 	.short	(.L_705 - .L_704)
	.align		4
.L_704:
        /*0f88*/ 	.word	index@(_Z20kDequantizeBlockwiseIfLi512ELi64ELi8ELi0EEvPfPhS0_PT_ii)
        /*0f8c*/ 	.word	0x00000000


	//----- nvinfo : EIATTR_MIN_STACK_SIZE
	.align		4
.L_705:
        /*0f90*/ 	.byte	0x04, 0x12
        /*0f92*/ 	.short	(.L_707 - .L_706)
	.align		4
.L_706:
        /*0f94*/ 	.word	index@(_Z20kDequantizeBlockwiseIfLi512ELi64ELi8ELi1EEvPfPhS0_PT_ii)
        /*0f98*/ 	.word	0x00000000


	//----- nvinfo : EIATTR_MIN_STACK_SIZE
	.align		4
.L_707:
        /*0f9c*/ 	.byte	0x04, 0x12
        /*0f9e*/ 	.short	(.L_709 - .L_708)
	.align		4
.L_708:
        /*0fa0*/ 	.word	index@(_Z20kDequantizeBlockwiseI6__halfLi512ELi64ELi8ELi2EEvPfPhS1_PT_ii)
        /*0fa4*/ 	.word	0x00000000


	//----- nvinfo : EIATTR_MIN_STACK_SIZE
	.align		4
.L_709:
        /*0fa8*/ 	.byte	0x04, 0x12
        /*0faa*/ 	.short	(.L_711 - .L_710)
	.align		4
.L_710:
        /*0fac*/ 	.word	index@(_Z20kDequantizeBlockwiseI6__halfLi512ELi64ELi8ELi0EEvPfPhS1_PT_ii)
        /*0fb0*/ 	.word	0x00000000


	//----- nvinfo : EIATTR_MIN_STACK_SIZE
	.align		4
.L_711:
        /*0fb4*/ 	.byte	0x04, 0x12
        /*0fb6*/ 	.short	(.L_713 - .L_712)
	.align		4
.L_712:
        /*0fb8*/ 	.word	index@(_Z20kDequantizeBlockwiseI6__halfLi512ELi64ELi8ELi1EEvPfPhS1_PT_ii)
        /*0fbc*/ 	.word	0x00000000


	//----- nvinfo : EIATTR_MIN_STACK_SIZE
	.align		4
.L_713:
        /*0fc0*/ 	.byte	0x04, 0x12
        /*0fc2*/ 	.short	(.L_715 - .L_714)
	.align		4
.L_714:
        /*0fc4*/ 	.word	index@(_Z23kQuantizeBlockwiseSmallI13__nv_bfloat16Li64ELi2EEvPfPT_S1_PhS1_ii)
        /*0fc8*/ 	.word	0x00000000


	//----- nvinfo : EIATTR_MIN_STACK_SIZE
	.align		4
.L_715:
        /*0fcc*/ 	.byte	0x04, 0x12
        /*0fce*/ 	.short	(.L_717 - .L_716)
	.align		4
.L_716:
        /*0fd0*/ 	.word	index@(_Z23kQuantizeBlockwiseSmallIfLi64ELi2EEvPfPT_S0_PhS0_ii)
        /*0fd4*/ 	.word	0x00000000


	//----- nvinfo : EIATTR_MIN_STACK_SIZE
	.align		4
.L_717:
        /*0fd8*/ 	.byte	0x04, 0x12
        /*0fda*/ 	.short	(.L_719 - .L_718)
	.align		4
.L_718:
        /*0fdc*/ 	.word	index@(_Z23kQuantizeBlockwiseSmallI6__halfLi64ELi2EEvPfPT_S1_PhS1_ii)
        /*0fe0*/ 	.word	0x00000000


	//----- nvinfo : EIATTR_MIN_STACK_SIZE
	.align		4
.L_719:
        /*0fe4*/ 	.byte	0x04, 0x12
        /*0fe6*/ 	.short	(.L_721 - .L_720)
	.align		4
.L_720:
        /*0fe8*/ 	.word	index@(_Z23kQuantizeBlockwiseSmallI13__nv_bfloat16Li64ELi1EEvPfPT_S1_PhS1_ii)
        /*0fec*/ 	.word	0x00000000


	//----- nvinfo : EIATTR_MIN_STACK_SIZE
	.align		4
.L_721:
        /*0ff0*/ 	.byte	0x04, 0x12
        /*0ff2*/ 	.short	(.L_723 - .L_722)
	.align		4
.L_722:
        /*0ff4*/ 	.word	index@(_Z23kQuantizeBlockwiseSmallIfLi64ELi1EEvPfPT_S0_PhS0_ii)
        /*0ff8*/ 	.word	0x00000000


	//----- nvinfo : EIATTR_MIN_STACK_SIZE
	.align		4
.L_723:
        /*0ffc*/ 	.byte	0x04, 0x12
        /*0ffe*/ 	.short	(.L_725 - .L_724)
	.align		4
.L_724:
        /*1000*/ 	.word	index@(_Z23kQuantizeBlockwiseSmallI6__halfLi64ELi1EEvPfPT_S1_PhS1_ii)
        /*1004*/ 	.word	0x00000000


	//----- nvinfo : EIATTR_MIN_STACK_SIZE
	.align		4
.L_725:
        /*1008*/ 	.byte	0x04, 0x12
        /*100a*/ 	.short	(.L_727 - .L_726)
	.align		4
.L_726:
        /*100c*/ 	.word	index@(_Z23kQuantizeBlockwiseSmallI13__nv_bfloat16Li32ELi2EEvPfPT_S1_PhS1_ii)
        /*1010*/ 	.word	0x00000000


	//----- nvinfo : EIATTR_MIN_STACK_SIZE
	.align		4
.L_727:
        /*1014*/ 	.byte	0x04, 0x12
        /*1016*/ 	.short	(.L_729 - .L_728)
	.align		4
.L_728:
        /*1018*/ 	.word	index@(_Z23kQuantizeBlockwiseSmallIfLi32ELi2EEvPfPT_S0_PhS0_ii)
        /*101c*/ 	.word	0x00000000


	//----- nvinfo : EIATTR_MIN_STACK_SIZE
	.align		4
.L_729:
        /*1020*/ 	.byte	0x04, 0x12
        /*1022*/ 	.short	(.L_731 - .L_730)
	.align		4
.L_730:
        /*1024*/ 	.word	index@(_Z23kQuantizeBlockwiseSmallI6__halfLi32ELi2EEvPfPT_S1_PhS1_ii)
        /*1028*/ 	.word	0x00000000


	//----- nvinfo : EIATTR_MIN_STACK_SIZE
	.align		4
.L_731:
        /*102c*/ 	.byte	0x04, 0x12
        /*102e*/ 	.short	(.L_733 - .L_732)
	.align		4
.L_732:
        /*1030*/ 	.word	index@(_Z23kQuantizeBlockwiseSmallI13__nv_bfloat16Li32ELi1EEvPfPT_S1_PhS1_ii)
        /*1034*/ 	.word	0x00000000


	//----- nvinfo : EIATTR_MIN_STACK_SIZE
	.align		4
.L_733:
        /*1038*/ 	.byte	0x04, 0x12
        /*103a*/ 	.short	(.L_735 - .L_734)
	.align		4
.L_734:
        /*103c*/ 	.word	index@(_Z23kQuantizeBlockwiseSmallIfLi32ELi1EEvPfPT_S0_PhS0_ii)
        /*1040*/ 	.word	0x00000000


	//----- nvinfo : EIATTR_MIN_STACK_SIZE
	.align		4
.L_735:
        /*1044*/ 	.byte	0x04, 0x12
        /*1046*/ 	.short	(.L_737 - .L_736)
	.align		4
.L_736:
        /*1048*/ 	.word	index@(_Z23kQuantizeBlockwiseSmallI6__halfLi32ELi1EEvPfPT_S1_PhS1_ii)
        /*104c*/ 	.word	0x00000000


	//----- nvinfo : EIATTR_MIN_STACK_SIZE
	.align		4
.L_737:
        /*1050*/ 	.byte	0x04, 0x12
        /*1052*/ 	.short	(.L_739 - .L_738)
	.align		4
.L_738:
        /*1054*/ 	.word	index@(_Z18kQuantizeBlockwiseI13__nv_bfloat16Li64ELi2ELi0ELi2EEvPfPT_S1_PhS1_ii)
        /*1058*/ 	.word	0x00000000


	//----- nvinfo : EIATTR_MIN_STACK_SIZE
	.align		4
.L_739:
        /*105c*/ 	.byte	0x04, 0x12
        /*105e*/ 	.short	(.L_741 - .L_740)
	.align		4
.L_740:
        /*1060*/ 	.word	index@(_Z18kQuantizeBlockwiseI13__nv_bfloat16Li128ELi2ELi0ELi2EEvPfPT_S1_PhS1_ii)
        /*1064*/ 	.word	0x00000000


	//----- nvinfo : EIATTR_MIN_STACK_SIZE
	.align		4
.L_741:
        /*1068*/ 	.byte	0x04, 0x12
        /*106a*/ 	.short	(.L_743 - .L_742)
	.align		4
.L_742:
        /*106c*/ 	.word	index@(_Z18kQuantizeBlockwiseI13__nv_bfloat16Li256ELi2ELi0ELi2EEvPfPT_S1_PhS1_ii)
        /*1070*/ 	.word	0x00000000


	//----- nvinfo : EIATTR_MIN_STACK_SIZE
	.align		4
.L_743:
        /*1074*/ 	.byte	0x04, 0x12
        /*1076*/ 	.short	(.L_745 - .L_744)
	.align		4
.L_744:
        /*1078*/ 	.word	index@(_Z18kQuantizeBlockwiseI13__nv_bfloat16Li512ELi2ELi0ELi2EEvPfPT_S1_PhS1_ii)
        /*107c*/ 	.word	0x00000000


	//----- nvinfo : EIATTR_MIN_STACK_SIZE
	.align		4
.L_745:
        /*1080*/ 	.byte	0x04, 0x12
        /*1082*/ 	.short	(.L_747 - .L_746)
	.align		4
.L_746:
        /*1084*/ 	.word	index@(_Z18kQuantizeBlockwiseI13__nv_bfloat16Li1024ELi4ELi0ELi2EEvPfPT_S1_PhS1_ii)
        /*1088*/ 	.word	0x00000000


	//----- nvinfo : EIATTR_MIN_STACK_SIZE
	.align		4
.L_747:
        /*108c*/ 	.byte	0x04, 0x12
        /*108e*/ 	.short	(.L_749 - .L_748)
	.align		4
.L_748:
        /*1090*/ 	.word	index@(_Z18kQuantizeBlockwiseI13__nv_bfloat16Li2048ELi4ELi0ELi2EEvPfPT_S1_PhS1_ii)
        /*1094*/ 	.word	0x00000000


	//----- nvinfo : EIATTR_MIN_STACK_SIZE
	.align		4
.L_749:
        /*1098*/ 	.byte	0x04, 0x12
        /*109a*/ 	.short	(.L_751 - .L_750)
	.align		4
.L_750:
        /*109c*/ 	.word	index@(_Z18kQuantizeBlockwiseI13__nv_bfloat16Li4096ELi4ELi0ELi2EEvPfPT_S1_PhS1_ii)
        /*10a0*/ 	.word	0x00000000


	//----- nvinfo : EIATTR_MIN_STACK_SIZE
	.align		4
.L_751:
        /*10a4*/ 	.byte	0x04, 0x12
        /*10a6*/ 	.short	(.L_753 - .L_752)
	.align		4
.L_752:
        /*10a8*/ 	.word	index@(_Z18kQuantizeBlockwiseI13__nv_bfloat16Li64ELi2ELi0ELi1EEvPfPT_S1_PhS1_ii)
        /*10ac*/ 	.word	0x00000000


	//----- nvinfo : EIATTR_MIN_STACK_SIZE
	.align		4
.L_753:
        /*10b0*/ 	.byte	0x04, 0x12
        /*10b2*/ 	.short	(.L_755 - .L_754)
	.align		4
.L_754:
        /*10b4*/ 	.word	index@(_Z18kQuantizeBlockwiseI13__nv_bfloat16Li128ELi2ELi0ELi1EEvPfPT_S1_PhS1_ii)
        /*10b8*/ 	.word	0x00000000


	//----- nvinfo : EIATTR_MIN_STACK_SIZE
	.align		4
.L_755:
        /*10bc*/ 	.byte	0x04, 0x12
        /*10be*/ 	.short	(.L_757 - .L_756)
	.align		4
.L_756:
        /*10c0*/ 	.word	index@(_Z18kQuantizeBlockwiseI13__nv_bfloat16Li256ELi2ELi0ELi1EEvPfPT_S1_PhS1_ii)
        /*10c4*/ 	.word	0x00000000


	//----- nvinfo : EIATTR_MIN_STACK_SIZE
	.align		4
.L_757:
        /*10c8*/ 	.byte	0x04, 0x12
        /*10ca*/ 	.short	(.L_759 - .L_758)
	.align		4
.L_758:
        /*10cc*/ 	.word	index@(_Z18kQuantizeBlockwiseI13__nv_bfloat16Li512ELi2ELi0ELi1EEvPfPT_S1_PhS1_ii)
        /*10d0*/ 	.word	0x00000000


	//----- nvinfo : EIATTR_MIN_STACK_SIZE
	.align		4
.L_759:
        /*10d4*/ 	.byte	0x04, 0x12
        /*10d6*/ 	.short	(.L_761 - .L_760)
	.align		4
.L_760:
        /*10d8*/ 	.word	index@(_Z18kQuantizeBlockwiseI13__nv_bfloat16Li1024ELi4ELi0ELi1EEvPfPT_S1_PhS1_ii)
        /*10dc*/ 	.word	0x00000000


	//----- nvinfo : EIATTR_MIN_STACK_SIZE
	.align		4
.L_761:
        /*10e0*/ 	.byte	0x04, 0x12
        /*10e2*/ 	.short	(.L_763 - .L_762)
	.align		4
.L_762:
        /*10e4*/ 	.word	index@(_Z18kQuantizeBlockwiseI13__nv_bfloat16Li2048ELi4ELi0ELi1EEvPfPT_S1_PhS1_ii)
        /*10e8*/ 	.word	0x00000000


	//----- nvinfo : EIATTR_MIN_STACK_SIZE
	.align		4
.L_763:
        /*10ec*/ 	.byte	0x04, 0x12
        /*10ee*/ 	.short	(.L_765 - .L_764)
	.align		4
.L_764:
        /*10f0*/ 	.word	index@(_Z18kQuantizeBlockwiseI13__nv_bfloat16Li4096ELi4ELi0ELi1EEvPfPT_S1_PhS1_ii)
        /*10f4*/ 	.word	0x00000000


	//----- nvinfo : EIATTR_MIN_STACK_SIZE
	.align		4
.L_765:
        /*10f8*/ 	.byte	0x04, 0x12
        /*10fa*/ 	.short	(.L_767 - .L_766)
	.align		4
.L_766:
        /*10fc*/ 	.word	index@(_Z18kQuantizeBlockwiseI13__nv_bfloat16Li64ELi2ELi0ELi0EEvPfPT_S1_PhS1_ii)
        /*1100*/ 	.word	0x00000000


	//----- nvinfo : EIATTR_MIN_STACK_SIZE
	.align		4
.L_767:
        /*1104*/ 	.byte	0x04, 0x12
        /*1106*/ 	.short	(.L_769 - .L_768)
	.align		4
.L_768:
        /*1108*/ 	.word	index@(_Z18kQuantizeBlockwiseI13__nv_bfloat16Li128ELi2ELi0ELi0EEvPfPT_S1_PhS1_ii)
        /*110c*/ 	.word	0x00000000


	//----- nvinfo : EIATTR_MIN_STACK_SIZE
	.align		4
.L_769:
        /*1110*/ 	.byte	0x04, 0x12
        /*1112*/ 	.short	(.L_771 - .L_770)
	.align		4
.L_770:
        /*1114*/ 	.word	index@(_Z18kQuantizeBlockwiseI13__nv_bfloat16Li256ELi2ELi0ELi0EEvPfPT_S1_PhS1_ii)
        /*1118*/ 	.word	0x00000000


	//----- nvinfo : EIATTR_MIN_STACK_SIZE
	.align		4
.L_771:
        /*111c*/ 	.byte	0x04, 0x12
        /*111e*/ 	.short	(.L_773 - .L_772)
	.align		4
.L_772:
        /*1120*/ 	.word	index@(_Z18kQuantizeBlockwiseI13__nv_bfloat16Li512ELi2ELi0ELi0EEvPfPT_S1_PhS1_ii)
        /*1124*/ 	.word	0x00000000


	//----- nvinfo : EIATTR_MIN_STACK_SIZE
	.align		4
.L_773:
        /*1128*/ 	.byte	0x04, 0x12
        /*112a*/ 	.short	(.L_775 - .L_774)
	.align		4
.L_774:
        /*112c*/ 	.word	index@(_Z18kQuantizeBlockwiseI13__nv_bfloat16Li1024ELi4ELi0ELi0EEvPfPT_S1_PhS1_ii)
        /*1130*/ 	.word	0x00000000


	//----- nvinfo : EIATTR_MIN_STACK_SIZE
	.align		4
.L_775:
        /*1134*/ 	.byte	0x04, 0x12
        /*1136*/ 	.short	(.L_777 - .L_776)
	.align		4
.L_776:
        /*1138*/ 	.word	index@(_Z18kQuantizeBlockwiseI13__nv_bfloat16Li2048ELi4ELi0ELi0EEvPfPT_S1_PhS1_ii)
        /*113c*/ 	.word	0x00000000


	//----- nvinfo : EIATTR_MIN_STACK_SIZE
	.align		4
.L_777:
        /*1140*/ 	.byte	0x04, 0x12
        /*1142*/ 	.short	(.L_779 - .L_778)
	.align		4
.L_778:
        /*1144*/ 	.word	index@(_Z18kQuantizeBlockwiseI13__nv_bfloat16Li4096ELi4ELi1ELi0EEvPfPT_S1_PhS1_ii)
        /*1148*/ 	.word	0x00000000


	//----- nvinfo : EIATTR_MIN_STACK_SIZE
	.align		4
.L_779:
        /*114c*/ 	.byte	0x04, 0x12
        /*114e*/ 	.short	(.L_781 - .L_780)
	.align		4
.L_780:
        /*1150*/ 	.word	index@(_Z18kQuantizeBlockwiseI13__nv_bfloat16Li4096ELi4ELi0ELi0EEvPfPT_S1_PhS1_ii)
        /*1154*/ 	.word	0x00000000


	//----- nvinfo : EIATTR_MIN_STACK_SIZE
	.align		4
.L_781:
        /*1158*/ 	.byte	0x04, 0x12
        /*115a*/ 	.short	(.L_783 - .L_782)
	.align		4
.L_782:
        /*115c*/ 	.word	index@(_Z18kQuantizeBlockwiseIfLi64ELi2ELi0ELi2EEvPfPT_S0_PhS0_ii)
        /*1160*/ 	.word	0x00000000


	//----- nvinfo : EIATTR_MIN_STACK_SIZE
	.align		4
.L_783:
        /*1164*/ 	.byte	0x04, 0x12
        /*1166*/ 	.short	(.L_785 - .L_784)
	.align		4
.L_784:
        /*1168*/ 	.word	index@(_Z18kQuantizeBlockwiseIfLi128ELi2ELi0ELi2EEvPfPT_S0_PhS0_ii)
        /*116c*/ 	.word	0x00000000


	//----- nvinfo : EIATTR_MIN_STACK_SIZE
	.align		4
.L_785:
        /*1170*/ 	.byte	0x04, 0x12
        /*1172*/ 	.short	(.L_787 - .L_786)
	.align		4
.L_786:
        /*1174*/ 	.word	index@(_Z18kQuantizeBlockwiseIfLi256ELi2ELi0ELi2EEvPfPT_S0_PhS0_ii)
        /*1178*/ 	.word	0x00000000


	//----- nvinfo : EIATTR_MIN_STACK_SIZE
	.align		4
.L_787:
        /*117c*/ 	.byte	0x04, 0x12
        /*117e*/ 	.short	(.L_789 - .L_788)
	.align		4
.L_788:
        /*1180*/ 	.word	index@(_Z18kQuantizeBlockwiseIfLi512ELi2ELi0ELi2EEvPfPT_S0_PhS0_ii)
        /*1184*/ 	.word	0x00000000


	//----- nvinfo : EIATTR_MIN_STACK_SIZE
	.align		4
.L_789:
        /*1188*/ 	.byte	0x04, 0x12
        /*118a*/ 	.short	(.L_791 - .L_790)
	.align		4
.L_790:
        /*118c*/ 	.word	index@(_Z18kQuantizeBlockwiseIfLi1024ELi4ELi0ELi2EEvPfPT_S0_PhS0_ii)
        /*1190*/ 	.word	0x00000000


	//----- nvinfo : EIATTR_MIN_STACK_SIZE
	.align		4
.L_791:
        /*1194*/ 	.byte	0x04, 0x12
        /*1196*/ 	.short	(.L_793 - .L_792)
	.align		4
.L_792:
        /*1198*/ 	.word	index@(_Z18kQuantizeBlockwiseIfLi2048ELi4ELi0ELi2EEvPfPT_S0_PhS0_ii)
        /*119c*/ 	.word	0x00000000


	//----- nvinfo : EIATTR_MIN_STACK_SIZE
	.align		4
.L_793:
        /*11a0*/ 	.byte	0x04, 0x12
        /*11a2*/ 	.short	(.L_795 - .L_794)
	.align		4
.L_794:
        /*11a4*/ 	.word	index@(_Z18kQuantizeBlockwiseIfLi4096ELi4ELi0ELi2EEvPfPT_S0_PhS0_ii)
        /*11a8*/ 	.word	0x00000000


	//----- nvinfo : EIATTR_MIN_STACK_SIZE
	.align		4
.L_795:
        /*11ac*/ 	.byte	0x04, 0x12
        /*11ae*/ 	.short	(.L_797 - .L_796)
	.align		4
.L_796:
        /*11b0*/ 	.word	index@(_Z18kQuantizeBlockwiseIfLi64ELi2ELi0ELi1EEvPfPT_S0_PhS0_ii)
        /*11b4*/ 	.word	0x00000000


	//----- nvinfo : EIATTR_MIN_STACK_SIZE
	.align		4
.L_797:
        /*11b8*/ 	.byte	0x04, 0x12
        /*11ba*/ 	.short	(.L_799 - .L_798)
	.align		4
.L_798:
        /*11bc*/ 	.word	index@(_Z18kQuantizeBlockwiseIfLi128ELi2ELi0ELi1EEvPfPT_S0_PhS0_ii)
        /*11c0*/ 	.word	0x00000000


	//----- nvinfo : EIATTR_MIN_STACK_SIZE
	.align		4
.L_799:
        /*11c4*/ 	.byte	0x04, 0x12
        /*11c6*/ 	.short	(.L_801 - .L_800)
	.align		4
.L_800:
        /*11c8*/ 	.word	index@(_Z18kQuantizeBlockwiseIfLi256ELi2ELi0ELi1EEvPfPT_S0_PhS0_ii)
        /*11cc*/ 	.word	0x00000000


	//----- nvinfo : EIATTR_MIN_STACK_SIZE
	.align		4
.L_801:
        /*11d0*/ 	.byte	0x04, 0x12
        /*11d2*/ 	.short	(.L_803 - .L_802)
	.align		4
.L_802:
        /*11d4*/ 	.word	index@(_Z18kQuantizeBlockwiseIfLi512ELi2ELi0ELi1EEvPfPT_S0_PhS0_ii)
        /*11d8*/ 	.word	0x00000000


	//----- nvinfo : EIATTR_MIN_STACK_SIZE
	.align		4
.L_803:
        /*11dc*/ 	.byte	0x04, 0x12
        /*11de*/ 	.short	(.L_805 - .L_804)
	.align		4
.L_804:
        /*11e0*/ 	.word	index@(_Z18kQuantizeBlockwiseIfLi1024ELi4ELi0ELi1EEvPfPT_S0_PhS0_ii)
        /*11e4*/ 	.word	0x00000000


	//----- nvinfo : EIATTR_MIN_STACK_SIZE
	.align		4
.L_805:
        /*11e8*/ 	.byte	0x04, 0x12
        /*11ea*/ 	.short	(.L_807 - .L_806)
	.align		4
.L_806:
        /*11ec*/ 	.word	index@(_Z18kQuantizeBlockwiseIfLi2048ELi4ELi0ELi1EEvPfPT_S0_PhS0_ii)
        /*11f0*/ 	.word	0x00000000


	//----- nvinfo : EIATTR_MIN_STACK_SIZE
	.align		4
.L_807:
        /*11f4*/ 	.byte	0x04, 0x12
        /*11f6*/ 	.short	(.L_809 - .L_808)
	.align		4
.L_808:
        /*11f8*/ 	.word	index@(_Z18kQuantizeBlockwiseIfLi4096ELi4ELi0ELi1EEvPfPT_S0_PhS0_ii)
        /*11fc*/ 	.word	0x00000000


	//----- nvinfo : EIATTR_MIN_STACK_SIZE
	.align		4
.L_809:
        /*1200*/ 	.byte	0x04, 0x12
        /*1202*/ 	.short	(.L_811 - .L_810)
	.align		4
.L_810:
        /*1204*/ 	.word	index@(_Z18kQuantizeBlockwiseIfLi64ELi2ELi0ELi0EEvPfPT_S0_PhS0_ii)
        /*1208*/ 	.word	0x00000000


	//----- nvinfo : EIATTR_MIN_STACK_SIZE
	.align		4
.L_811:
        /*120c*/ 	.byte	0x04, 0x12
        /*120e*/ 	.short	(.L_813 - .L_812)
	.align		4
.L_812:
        /*1210*/ 	.word	index@(_Z18kQuantizeBlockwiseIfLi128ELi2ELi0ELi0EEvPfPT_S0_PhS0_ii)
        /*1214*/ 	.word	0x00000000


	//----- nvinfo : EIATTR_MIN_STACK_SIZE
	.align		4
.L_813:
        /*1218*/ 	.byte	0x04, 0x12
        /*121a*/ 	.short	(.L_815 - .L_814)
	.align		4
.L_814:
        /*121c*/ 	.word	index@(_Z18kQuantizeBlockwiseIfLi256ELi2ELi0ELi0EEvPfPT_S0_PhS0_ii)
        /*1220*/ 	.word	0x00000000


	//----- nvinfo : EIATTR_MIN_STACK_SIZE
	.align		4
.L_815:
        /*1224*/ 	.byte	0x04, 0x12
        /*1226*/ 	.short	(.L_817 - .L_816)
	.align		4
.L_816:
        /*1228*/ 	.word	index@(_Z18kQuantizeBlockwiseIfLi512ELi2ELi0ELi0EEvPfPT_S0_PhS0_ii)
        /*122c*/ 	.word	0x00000000


	//----- nvinfo : EIATTR_MIN_STACK_SIZE
	.align		4
.L_817:
        /*1230*/ 	.byte	0x04, 0x12
        /*1232*/ 	.short	(.L_819 - .L_818)
	.align		4
.L_818:
        /*1234*/ 	.word	index@(_Z18kQuantizeBlockwiseIfLi1024ELi4ELi0ELi0EEvPfPT_S0_PhS0_ii)
        /*1238*/ 	.word	0x00000000


	//----- nvinfo : EIATTR_MIN_STACK_SIZE
	.align		4
.L_819:
        /*123c*/ 	.byte	0x04, 0x12
        /*123e*/ 	.short	(.L_821 - .L_820)
	.align		4
.L_820:
        /*1240*/ 	.word	index@(_Z18kQuantizeBlockwiseIfLi2048ELi4ELi0ELi0EEvPfPT_S0_PhS0_ii)
        /*1244*/ 	.word	0x00000000


	//----- nvinfo : EIATTR_MIN_STACK_SIZE
	.align		4
.L_821:
        /*1248*/ 	.byte	0x04, 0x12
        /*124a*/ 	.short	(.L_823 - .L_822)
	.align		4
.L_822:
        /*124c*/ 	.word	index@(_Z18kQuantizeBlockwiseIfLi4096ELi4ELi1ELi0EEvPfPT_S0_PhS0_ii)
        /*1250*/ 	.word	0x00000000


	//----- nvinfo : EIATTR_MIN_STACK_SIZE
	.align		4
.L_823:
        /*1254*/ 	.byte	0x04, 0x12
        /*1256*/ 	.short	(.L_825 - .L_824)
	.align		4
.L_824:
        /*1258*/ 	.word	index@(_Z18kQuantizeBlockwiseIfLi4096ELi4ELi0ELi0EEvPfPT_S0_PhS0_ii)
        /*125c*/ 	.word	0x00000000


	//----- nvinfo : EIATTR_MIN_STACK_SIZE
	.align		4
.L_825:
        /*1260*/ 	.byte	0x04, 0x12
        /*1262*/ 	.short	(.L_827 - .L_826)
	.align		4
.L_826:
        /*1264*/ 	.word	index@(_Z18kQuantizeBlockwiseI6__halfLi64ELi2ELi0ELi2EEvPfPT_S1_PhS1_ii)
        /*1268*/ 	.word	0x00000000


	//----- nvinfo : EIATTR_MIN_STACK_SIZE
	.align		4
.L_827:
        /*126c*/ 	.byte	0x04, 0x12
        /*126e*/ 	.short	(.L_829 - .L_828)
	.align		4
.L_828:
        /*1270*/ 	.word	index@(_Z18kQuantizeBlockwiseI6__halfLi128ELi2ELi0ELi2EEvPfPT_S1_PhS1_ii)
        /*1274*/ 	.word	0x00000000


	//----- nvinfo : EIATTR_MIN_STACK_SIZE
	.align		4
.L_829:
        /*1278*/ 	.byte	0x04, 0x12
        /*127a*/ 	.short	(.L_831 - .L_830)
	.align		4
.L_830:
        /*127c*/ 	.word	index@(_Z18kQuantizeBlockwiseI6__halfLi256ELi2ELi0ELi2EEvPfPT_S1_PhS1_ii)
        /*1280*/ 	.word	0x00000000


	//----- nvinfo : EIATTR_MIN_STACK_SIZE
	.align		4
.L_831:
        /*1284*/ 	.byte	0x04, 0x12
        /*1286*/ 	.short	(.L_833 - .L_832)
	.align		4
.L_832:
        /*1288*/ 	.word	index@(_Z18kQuantizeBlockwiseI6__halfLi512ELi2ELi0ELi2EEvPfPT_S1_PhS1_ii)
        /*128c*/ 	.word	0x00000000


	//----- nvinfo : EIATTR_MIN_STACK_SIZE
	.align		4
.L_833:
        /*1290*/ 	.byte	0x04, 0x12
        /*1292*/ 	.short	(.L_835 - .L_834)
	.align		4
.L_834:
        /*1294*/ 	.word	index@(_Z18kQuantizeBlockwiseI6__halfLi1024ELi4ELi0ELi2EEvPfPT_S1_PhS1_ii)
        /*1298*/ 	.word	0x00000000


	//----- nvinfo : EIATTR_MIN_STACK_SIZE
	.align		4
.L_835:
        /*129c*/ 	.byte	0x04, 0x12
        /*129e*/ 	.short	(.L_837 - .L_836)
	.align		4
.L_836:
        /*12a0*/ 	.word	index@(_Z18kQuantizeBlockwiseI6__halfLi2048ELi4ELi0ELi2EEvPfPT_S1_PhS1_ii)
        /*12a4*/ 	.word	0x00000000


	//----- nvinfo : EIATTR_MIN_STACK_SIZE
	.align		4
.L_837:
        /*12a8*/ 	.byte	0x04, 0x12
        /*12aa*/ 	.short	(.L_839 - .L_838)
	.align		4
.L_838:
        /*12ac*/ 	.word	index@(_Z18kQuantizeBlockwiseI6__halfLi4096ELi4ELi0ELi2EEvPfPT_S1_PhS1_ii)
        /*12b0*/ 	.word	0x00000000


	//----- nvinfo : EIATTR_MIN_STACK_SIZE
	.align		4
.L_839:
        /*12b4*/ 	.byte	0x04, 0x12
        /*12b6*/ 	.short	(.L_841 - .L_840)
	.align		4
.L_840:
        /*12b8*/ 	.word	index@(_Z18kQuantizeBlockwiseI6__halfLi64ELi2ELi0ELi1EEvPfPT_S1_PhS1_ii)
        /*12bc*/ 	.word	0x00000000


	//----- nvinfo : EIATTR_MIN_STACK_SIZE
	.align		4
.L_841:
        /*12c0*/ 	.byte	0x04, 0x12
        /*12c2*/ 	.short	(.L_843 - .L_842)
	.align		4
.L_842:
        /*12c4*/ 	.word	index@(_Z18kQuantizeBlockwiseI6__halfLi128ELi2ELi0ELi1EEvPfPT_S1_PhS1_ii)
        /*12c8*/ 	.word	0x00000000


	//----- nvinfo : EIATTR_MIN_STACK_SIZE
	.align		4
.L_843:
        /*12cc*/ 	.byte	0x04, 0x12
        /*12ce*/ 	.short	(.L_845 - .L_844)
	.align		4
.L_844:
        /*12d0*/ 	.word	index@(_Z18kQuantizeBlockwiseI6__halfLi256ELi2ELi0ELi1EEvPfPT_S1_PhS1_ii)
        /*12d4*/ 	.word	0x00000000


	//----- nvinfo : EIATTR_MIN_STACK_SIZE
	.align		4
.L_845:
        /*12d8*/ 	.byte	0x04, 0x12
        /*12da*/ 	.short	(.L_847 - .L_846)
	.align		4
.L_846:
        /*12dc*/ 	.word	index@(_Z18kQuantizeBlockwiseI6__halfLi512ELi2ELi0ELi1EEvPfPT_S1_PhS1_ii)
        /*12e0*/ 	.word	0x00000000


	//----- nvinfo : EIATTR_MIN_STACK_SIZE
	.align		4
.L_847:
        /*12e4*/ 	.byte	0x04, 0x12
        /*12e6*/ 	.short	(.L_849 - .L_848)
	.align		4
.L_848:
        /*12e8*/ 	.word	index@(_Z18kQuantizeBlockwiseI6__halfLi1024ELi4ELi0ELi1EEvPfPT_S1_PhS1_ii)
        /*12ec*/ 	.word	0x00000000


	//----- nvinfo : EIATTR_MIN_STACK_SIZE
	.align		4
.L_849:
        /*12f0*/ 	.byte	0x04, 0x12
        /*12f2*/ 	.short	(.L_851 - .L_850)
	.align		4
.L_850:
        /*12f4*/ 	.word	index@(_Z18kQuantizeBlockwiseI6__halfLi2048ELi4ELi0ELi1EEvPfPT_S1_PhS1_ii)
        /*12f8*/ 	.word	0x00000000


	//----- nvinfo : EIATTR_MIN_STACK_SIZE
	.align		4
.L_851:
        /*12fc*/ 	.byte	0x04, 0x12
        /*12fe*/ 	.short	(.L_853 - .L_852)
	.align		4
.L_852:
        /*1300*/ 	.word	index@(_Z18kQuantizeBlockwiseI6__halfLi4096ELi4ELi0ELi1EEvPfPT_S1_PhS1_ii)
        /*1304*/ 	.word	0x00000000


	//----- nvinfo : EIATTR_MIN_STACK_SIZE
	.align		4
.L_853:
        /*1308*/ 	.byte	0x04, 0x12
        /*130a*/ 	.short	(.L_855 - .L_854)
	.align		4
.L_854:
        /*130c*/ 	.word	index@(_Z18kQuantizeBlockwiseI6__halfLi64ELi2ELi0ELi0EEvPfPT_S1_PhS1_ii)
        /*1310*/ 	.word	0x00000000


	//----- nvinfo : EIATTR_MIN_STACK_SIZE
	.align		4
.L_855:
        /*1314*/ 	.byte	0x04, 0x12
        /*1316*/ 	.short	(.L_857 - .L_856)
	.align		4
.L_856:
        /*1318*/ 	.word	index@(_Z18kQuantizeBlockwiseI6__halfLi128ELi2ELi0ELi0EEvPfPT_S1_PhS1_ii)
        /*131c*/ 	.word	0x00000000


	//----- nvinfo : EIATTR_MIN_STACK_SIZE
	.align		4
.L_857:
        /*1320*/ 	.byte	0x04, 0x12
        /*1322*/ 	.short	(.L_859 - .L_858)
	.align		4
.L_858:
        /*1324*/ 	.word	index@(_Z18kQuantizeBlockwiseI6__halfLi256ELi2ELi0ELi0EEvPfPT_S1_PhS1_ii)
        /*1328*/ 	.word	0x00000000


	//----- nvinfo : EIATTR_MIN_STACK_SIZE
	.align		4
.L_859:
        /*132c*/ 	.byte	0x04, 0x12
        /*132e*/ 	.short	(.L_861 - .L_860)
	.align		4
.L_860:
        /*1330*/ 	.word	index@(_Z18kQuantizeBlockwiseI6__halfLi512ELi2ELi0ELi0EEvPfPT_S1_PhS1_ii)
        /*1334*/ 	.word	0x00000000


	//----- nvinfo : EIATTR_MIN_STACK_SIZE
	.align		4
.L_861:
        /*1338*/ 	.byte	0x04, 0x12
        /*133a*/ 	.short	(.L_863 - .L_862)
	.align		4
.L_862:
        /*133c*/ 	.word	index@(_Z18kQuantizeBlockwiseI6__halfLi1024ELi4ELi0ELi0EEvPfPT_S1_PhS1_ii)
        /*1340*/ 	.word	0x00000000


	//----- nvinfo : EIATTR_MIN_STACK_SIZE
	.align		4
.L_863:
        /*1344*/ 	.byte	0x04, 0x12
        /*1346*/ 	.short	(.L_865 - .L_864)
	.align		4
.L_864:
        /*1348*/ 	.word	index@(_Z18kQuantizeBlockwiseI6__halfLi2048ELi4ELi0ELi0EEvPfPT_S1_PhS1_ii)
        /*134c*/ 	.word	0x00000000


	//----- nvinfo : EIATTR_MIN_STACK_SIZE
	.align		4
.L_865:
        /*1350*/ 	.byte	0x04, 0x12
        /*1352*/ 	.short	(.L_867 - .L_866)
	.align		4
.L_866:
        /*1354*/ 	.word	index@(_Z18kQuantizeBlockwiseI6__halfLi4096ELi4ELi1ELi0EEvPfPT_S1_PhS1_ii)
        /*1358*/ 	.word	0x00000000


	//----- nvinfo : EIATTR_MIN_STACK_SIZE
	.align		4
.L_867:
        /*135c*/ 	.byte	0x04, 0x12
        /*135e*/ 	.short	(.L_869 - .L_868)
	.align		4
.L_868:
        /*1360*/ 	.word	index@(_Z18kQuantizeBlockwiseI6__halfLi4096ELi4ELi0ELi0EEvPfPT_S1_PhS1_ii)
        /*1364*/ 	.word	0x00000000


	//----- nvinfo : EIATTR_MIN_STACK_SIZE
	.align		4
.L_869:
        /*1368*/ 	.byte	0x04, 0x12
        /*136a*/ 	.short	(.L_871 - .L_870)
	.align		4
.L_870:
        /*136c*/ 	.word	index@(_Z21kOptimizer32bit2StateI13__nv_bfloat16Li6EEvPT_S2_PfS3_S3_ffffffffiffbi)
        /*1370*/ 	.word	0x00000000


	//----- nvinfo : EIATTR_MIN_STACK_SIZE
	.align		4
.L_871:
        /*1374*/ 	.byte	0x04, 0x12
        /*1376*/ 	.short	(.L_873 - .L_872)
	.align		4
.L_872:
        /*1378*/ 	.word	index@(_Z21kOptimizer32bit2StateI6__halfLi6EEvPT_S2_PfS3_S3_ffffffffiffbi)
        /*137c*/ 	.word	0x00000000


	//----- nvinfo : EIATTR_MIN_STACK_SIZE
	.align		4
.L_873:
        /*1380*/ 	.byte	0x04, 0x12
        /*1382*/ 	.short	(.L_875 - .L_874)
	.align		4
.L_874:
        /*1384*/ 	.word	index@(_Z21kOptimizer32bit2StateIfLi6EEvPT_S1_PfS2_S2_ffffffffiffbi)
        /*1388*/ 	.word	0x00000000


	//----- nvinfo : EIATTR_MIN_STACK_SIZE
	.align		4
.L_875:
        /*138c*/ 	.byte	0x04, 0x12
        /*138e*/ 	.short	(.L_877 - .L_876)
	.align		4
.L_876:
        /*1390*/ 	.word	index@(_Z21kOptimizer32bit2StateI13__nv_bfloat16Li0EEvPT_S2_PfS3_S3_ffffffffiffbi)
        /*1394*/ 	.word	0x00000000


	//----- nvinfo : EIATTR_MIN_STACK_SIZE
	.align		4
.L_877:
        /*1398*/ 	.byte	0x04, 0x12
        /*139a*/ 	.short	(.L_879 - .L_878)
	.align		4
.L_878:
        /*139c*/ 	.word	index@(_Z21kOptimizer32bit2StateI6__halfLi0EEvPT_S2_PfS3_S3_ffffffffiffbi)
        /*13a0*/ 	.word	0x00000000


	//----- nvinfo : EIATTR_MIN_STACK_SIZE
	.align		4
.L_879:
        /*13a4*/ 	.byte	0x04, 0x12
        /*13a6*/ 	.short	(.L_881 - .L_880)
	.align		4
.L_880:
        /*13a8*/ 	.word	index@(_Z21kOptimizer32bit2StateIfLi0EEvPT_S1_PfS2_S2_ffffffffiffbi)
        /*13ac*/ 	.word	0x00000000


	//----- nvinfo : EIATTR_MIN_STACK_SIZE
	.align		4
.L_881:
        /*13b0*/ 	.byte	0x04, 0x12
        /*13b2*/ 	.short	(.L_883 - .L_882)
	.align		4
.L_882:
        /*13b4*/ 	.word	index@(_Z33kPreconditionOptimizer32bit2StateI13__nv_bfloat16Li6ELi4096ELi8EEvPT_S2_PfS3_S3_ffffiffi)
        /*13b8*/ 	.word	0x00000000


	//----- nvinfo : EIATTR_MIN_STACK_SIZE
	.align		4
.L_883:
        /*13bc*/ 	.byte	0x04, 0x12
        /*13be*/ 	.short	(.L_885 - .L_884)
	.align		4
.L_884:
        /*13c0*/ 	.word	index@(_Z33kPreconditionOptimizer32bit2StateI6__halfLi6ELi4096ELi8EEvPT_S2_PfS3_S3_ffffiffi)
        /*13c4*/ 	.word	0x00000000


	//----- nvinfo : EIATTR_MIN_STACK_SIZE
	.align		4
.L_885:
        /*13c8*/ 	.byte	0x04, 0x12
        /*13ca*/ 	.short	(.L_887 - .L_886)
	.align		4
.L_886:
        /*13cc*/ 	.word	index@(_Z33kPreconditionOptimizer32bit2StateIfLi6ELi4096ELi8EEvPT_S1_PfS2_S2_ffffiffi)
        /*13d0*/ 	.word	0x00000000


	//----- nvinfo : EIATTR_MIN_STACK_SIZE
	.align		4
.L_887:
        /*13d4*/ 	.byte	0x04, 0x12
        /*13d6*/ 	.short	(.L_889 - .L_888)
	.align		4
.L_888:
        /*13d8*/ 	.word	index@(_Z33kPreconditionOptimizer32bit2StateI13__nv_bfloat16Li0ELi4096ELi8EEvPT_S2_PfS3_S3_ffffiffi)
        /*13dc*/ 	.word	0x00000000


	//----- nvinfo : EIATTR_MIN_STACK_SIZE
	.align		4
.L_889:
        /*13e0*/ 	.byte	0x04, 0x12
        /*13e2*/ 	.short	(.L_891 - .L_890)
	.align		4
.L_890:
        /*13e4*/ 	.word	index@(_Z33kPreconditionOptimizer32bit2StateI6__halfLi0ELi4096ELi8EEvPT_S2_PfS3_S3_ffffiffi)
        /*13e8*/ 	.word	0x00000000


	//----- nvinfo : EIATTR_MIN_STACK_SIZE
	.align		4
.L_891:
        /*13ec*/ 	.byte	0x04, 0x12
        /*13ee*/ 	.short	(.L_893 - .L_892)
	.align		4
.L_892:
        /*13f0*/ 	.word	index@(_Z33kPreconditionOptimizer32bit2StateIfLi0ELi4096ELi8EEvPT_S1_PfS2_S2_ffffiffi)
        /*13f4*/ 	.word	0x00000000


	//----- nvinfo : EIATTR_MIN_STACK_SIZE
	.align		4
.L_893:
        /*13f8*/ 	.byte	0x04, 0x12
        /*13fa*/ 	.short	(.L_895 - .L_894)
	.align		4
.L_894:
        /*13fc*/ 	.word	index@(_Z21kOptimizer32bit1StateI13__nv_bfloat16Li4EEvPT_S2_PfS3_ffffffiffbi)
        /*1400*/ 	.word	0x00000000


	//----- nvinfo : EIATTR_MIN_STACK_SIZE
	.align		4
.L_895:
        /*1404*/ 	.byte	0x04, 0x12
        /*1406*/ 	.short	(.L_897 - .L_896)
	.align		4
.L_896:
        /*1408*/ 	.word	index@(_Z21kOptimizer32bit1StateIfLi4EEvPT_S1_PfS2_ffffffiffbi)
        /*140c*/ 	.word	0x00000000


	//----- nvinfo : EIATTR_MIN_STACK_SIZE
	.align		4
.L_897:
        /*1410*/ 	.byte	0x04, 0x12
        /*1412*/ 	.short	(.L_899 - .L_898)
	.align		4
.L_898:
        /*1414*/ 	.word	index@(_Z21kOptimizer32bit1StateI6__halfLi4EEvPT_S2_PfS3_ffffffiffbi)
        /*1418*/ 	.word	0x00000000


	//----- nvinfo : EIATTR_MIN_STACK_SIZE
	.align		4
.L_899:
        /*141c*/ 	.byte	0x04, 0x12
        /*141e*/ 	.short	(.L_901 - .L_900)
	.align		4
.L_900:
        /*1420*/ 	.word	index@(_Z21kOptimizer32bit1StateI13__nv_bfloat16Li5EEvPT_S2_PfS3_ffffffiffbi)
        /*1424*/ 	.word	0x00000000


	//----- nvinfo : EIATTR_MIN_STACK_SIZE
	.align		4
.L_901:
        /*1428*/ 	.byte	0x04, 0x12
        /*142a*/ 	.short	(.L_903 - .L_902)
	.align		4
.L_902:
        /*142c*/ 	.word	index@(_Z21kOptimizer32bit1StateIfLi5EEvPT_S1_PfS2_ffffffiffbi)
        /*1430*/ 	.word	0x00000000


	//----- nvinfo : EIATTR_MIN_STACK_SIZE
	.align		4
.L_903:
        /*1434*/ 	.byte	0x04, 0x12
        /*1436*/ 	.short	(.L_905 - .L_904)
	.align		4
.L_904:
        /*1438*/ 	.word	index@(_Z21kOptimizer32bit1StateI6__halfLi5EEvPT_S2_PfS3_ffffffiffbi)
        /*143c*/ 	.word	0x00000000


	//----- nvinfo : EIATTR_MIN_STACK_SIZE
	.align		4
.L_905:
        /*1440*/ 	.byte	0x04, 0x12
        /*1442*/ 	.short	(.L_907 - .L_906)
	.align		4
.L_906:
        /*1444*/ 	.word	index@(_Z21kOptimizer32bit1StateI13__nv_bfloat16Li2EEvPT_S2_PfS3_ffffffiffbi)
        /*1448*/ 	.word	0x00000000


	//----- nvinfo : EIATTR_MIN_STACK_SIZE
	.align		4
.L_907:
        /*144c*/ 	.byte	0x04, 0x12
        /*144e*/ 	.short	(.L_909 - .L_908)
	.align		4
.L_908:
        /*1450*/ 	.word	index@(_Z21kOptimizer32bit1StateIfLi2EEvPT_S1_PfS2_ffffffiffbi)
        /*1454*/ 	.word	0x00000000


	//----- nvinfo : EIATTR_MIN_STACK_SIZE
	.align		4
.L_909:
        /*1458*/ 	.byte	0x04, 0x12
        /*145a*/ 	.short	(.L_911 - .L_910)
	.align		4
.L_910:
        /*145c*/ 	.word	index@(_Z21kOptimizer32bit1StateI6__halfLi2EEvPT_S2_PfS3_ffffffiffbi)
        /*1460*/ 	.word	0x00000000


	//----- nvinfo : EIATTR_MIN_STACK_SIZE
	.align		4
.L_911:
        /*1464*/ 	.byte	0x04, 0x12
        /*1466*/ 	.short	(.L_913 - .L_912)
	.align		4
.L_912:
        /*1468*/ 	.word	index@(_Z21kOptimizer32bit1StateI13__nv_bfloat16Li1EEvPT_S2_PfS3_ffffffiffbi)
        /*146c*/ 	.word	0x00000000


	//----- nvinfo : EIATTR_MIN_STACK_SIZE
	.align		4
.L_913:
        /*1470*/ 	.byte	0x04, 0x12
        /*1472*/ 	.short	(.L_915 - .L_914)
	.align		4
.L_914:
        /*1474*/ 	.word	index@(_Z21kOptimizer32bit1StateIfLi1EEvPT_S1_PfS2_ffffffiffbi)
        /*1478*/ 	.word	0x00000000


	//----- nvinfo : EIATTR_MIN_STACK_SIZE
	.align		4
.L_915:
        /*147c*/ 	.byte	0x04, 0x12
        /*147e*/ 	.short	(.L_917 - .L_916)
	.align		4
.L_916:
        /*1480*/ 	.word	index@(_Z21kOptimizer32bit1StateI6__halfLi1EEvPT_S2_PfS3_ffffffiffbi)
        /*1484*/ 	.word	0x00000000


	//----- nvinfo : EIATTR_MIN_STACK_SIZE
	.align		4
.L_917:
        /*1488*/ 	.byte	0x04, 0x12
        /*148a*/ 	.short	(.L_919 - .L_918)
	.align		4
.L_918:
        /*148c*/ 	.word	index@(_Z33kPreconditionOptimizer32bit1StateI13__nv_bfloat16Li4ELi4096ELi8EEvPT_S2_PfS3_ffffiffi)
        /*1490*/ 	.word	0x00000000


	//----- nvinfo : EIATTR_MIN_STACK_SIZE
	.align		4
.L_919:
        /*1494*/ 	.byte	0x04, 0x12
        /*1496*/ 	.short	(.L_921 - .L_920)
	.align		4
.L_920:
        /*1498*/ 	.word	index@(_Z33kPreconditionOptimizer32bit1StateIfLi4ELi4096ELi8EEvPT_S1_PfS2_ffffiffi)
        /*149c*/ 	.word	0x00000000


	//----- nvinfo : EIATTR_MIN_STACK_SIZE
	.align		4
.L_921:
        /*14a0*/ 	.byte	0x04, 0x12
        /*14a2*/ 	.short	(.L_923 - .L_922)
	.align		4
.L_922:
        /*14a4*/ 	.word	index@(_Z33kPreconditionOptimizer32bit1StateI6__halfLi4ELi4096ELi8EEvPT_S2_PfS3_ffffiffi)
        /*14a8*/ 	.word	0x00000000


	//----- nvinfo : EIATTR_MIN_STACK_SIZE
	.align		4
.L_923:
        /*14ac*/ 	.byte	0x04, 0x12
        /*14ae*/ 	.short	(.L_925 - .L_924)
	.align		4
.L_924:
        /*14b0*/ 	.word	index@(_Z33kPreconditionOptimizer32bit1StateI13__nv_bfloat16Li5ELi4096ELi8EEvPT_S2_PfS3_ffffiffi)
        /*14b4*/ 	.word	0x00000000


	//----- nvinfo : EIATTR_MIN_STACK_SIZE
	.align		4
.L_925:
        /*14b8*/ 	.byte	0x04, 0x12
        /*14ba*/ 	.short	(.L_927 - .L_926)
	.align		4
.L_926:
        /*14bc*/ 	.word	index@(_Z33kPreconditionOptimizer32bit1StateIfLi5ELi4096ELi8EEvPT_S1_PfS2_ffffiffi)
        /*14c0*/ 	.word	0x00000000


	//----- nvinfo : EIATTR_MIN_STACK_SIZE
	.align		4
.L_927:
        /*14c4*/ 	.byte	0x04, 0x12
        /*14c6*/ 	.short	(.L_929 - .L_928)
	.align		4
.L_928:
        /*14c8*/ 	.word	index@(_Z33kPreconditionOptimizer32bit1StateI6__halfLi5ELi4096ELi8EEvPT_S2_PfS3_ffffiffi)
        /*14cc*/ 	.word	0x00000000


	//----- nvinfo : EIATTR_MIN_STACK_SIZE
	.align		4
.L_929:
        /*14d0*/ 	.byte	0x04, 0x12
        /*14d2*/ 	.short	(.L_931 - .L_930)
	.align		4
.L_930:
        /*14d4*/ 	.word	index@(_Z33kPreconditionOptimizer32bit1StateI13__nv_bfloat16Li2ELi4096ELi8EEvPT_S2_PfS3_ffffiffi)
        /*14d8*/ 	.word	0x00000000


	//----- nvinfo : EIATTR_MIN_STACK_SIZE
	.align		4
.L_931:
        /*14dc*/ 	.byte	0x04, 0x12
        /*14de*/ 	.short	(.L_933 - .L_932)
	.align		4
.L_932:
        /*14e0*/ 	.word	index@(_Z33kPreconditionOptimizer32bit1StateIfLi2ELi4096ELi8EEvPT_S1_PfS2_ffffiffi)
        /*14e4*/ 	.word	0x00000000


	//----- nvinfo : EIATTR_MIN_STACK_SIZE
	.align		4
.L_933:
        /*14e8*/ 	.byte	0x04, 0x12
        /*14ea*/ 	.short	(.L_935 - .L_934)
	.align		4
.L_934:
        /*14ec*/ 	.word	index@(_Z33kPreconditionOptimizer32bit1StateI6__halfLi2ELi4096ELi8EEvPT_S2_PfS3_ffffiffi)
        /*14f0*/ 	.word	0x00000000


	//----- nvinfo : EIATTR_MIN_STACK_SIZE
	.align		4
.L_935:
        /*14f4*/ 	.byte	0x04, 0x12
        /*14f6*/ 	.short	(.L_937 - .L_936)
	.align		4
.L_936:
        /*14f8*/ 	.word	index@(_Z33kPreconditionOptimizer32bit1StateI13__nv_bfloat16Li1ELi4096ELi8EEvPT_S2_PfS3_ffffiffi)
        /*14fc*/ 	.word	0x00000000


	//----- nvinfo : EIATTR_MIN_STACK_SIZE
	.align		4
.L_937:
        /*1500*/ 	.byte	0x04, 0x12
        /*1502*/ 	.short	(.L_939 - .L_938)
	.align		4
.L_938:
        /*1504*/ 	.word	index@(_Z33kPreconditionOptimizer32bit1StateIfLi1ELi4096ELi8EEvPT_S1_PfS2_ffffiffi)
        /*1508*/ 	.word	0x00000000


	//----- nvinfo : EIATTR_MIN_STACK_SIZE
	.align		4
.L_939:
        /*150c*/ 	.byte	0x04, 0x12
        /*150e*/ 	.short	(.L_941 - .L_940)
	.align		4
.L_940:
        /*1510*/ 	.word	index@(_Z33kPreconditionOptimizer32bit1StateI6__halfLi1ELi4096ELi8EEvPT_S2_PfS3_ffffiffi)
        /*1514*/ 	.word	0x00000000


	//----- nvinfo : EIATTR_MIN_STACK_SIZE
	.align		4
.L_941:
        /*1518*/ 	.byte	0x04, 0x12
        /*151a*/ 	.short	(.L_943 - .L_942)
	.align		4
.L_942:
        /*151c*/ 	.word	index@(_Z22kdequant_mm_int32_fp16ILi4ELi512EEvPiPfS1_P6__halfS3_iii)
        /*1520*/ 	.word	0x00000000


	//----- nvinfo : EIATTR_MIN_STACK_SIZE
	.align		4
.L_943:
        /*1524*/ 	.byte	0x04, 0x12
        /*1526*/ 	.short	(.L_945 - .L_944)
	.align		4
.L_944:
        /*1528*/ 	.word	index@(_Z26kgemm_4bit_inference_naiveIfLi128ELi32EEviiiPT_PhPfPKfS1_iiii)
        /*152c*/ 	.word	0x00000000


	//----- nvinfo : EIATTR_MIN_STACK_SIZE
	.align		4
.L_945:
        /*1530*/ 	.byte	0x04, 0x12
        /*1532*/ 	.short	(.L_947 - .L_946)
	.align		4
.L_946:
        /*1534*/ 	.word	index@(_Z26kgemm_4bit_inference_naiveI13__nv_bfloat16Li128ELi16EEviiiPT_PhPfPKfS2_iiii)
        /*1538*/ 	.word	0x00000000


	//----- nvinfo : EIATTR_MIN_STACK_SIZE
	.align		4
.L_947:
        /*153c*/ 	.byte	0x04, 0x12
        /*153e*/ 	.short	(.L_949 - .L_948)
	.align		4
.L_948:
        /*1540*/ 	.word	index@(_Z26kgemm_4bit_inference_naiveI6__halfLi128ELi16EEviiiPT_PhPfPKfS2_iiii)
        /*1544*/ 	.word	0x00000000


	//----- nvinfo : EIATTR_MIN_STACK_SIZE
	.align		4
.L_949:
        /*1548*/ 	.byte	0x04, 0x12
        /*154a*/ 	.short	(.L_951 - .L_950)
	.align		4
.L_950:
        /*154c*/ 	.word	index@(_Z5kfuncIfLi2EEvPT_S1_S0_l)
        /*1550*/ 	.word	0x00000000


	//----- nvinfo : EIATTR_MIN_STACK_SIZE
	.align		4
.L_951:
        /*1554*/ 	.byte	0x04, 0x12
        /*1556*/ 	.short	(.L_953 - .L_952)
	.align		4
.L_952:
        /*1558*/ 	.word	index@(_Z5kfuncIfLi1EEvPT_S1_S0_l)
        /*155c*/ 	.word	0x00000000


	//----- nvinfo : EIATTR_MIN_STACK_SIZE
	.align		4
.L_953:
        /*1560*/ 	.byte	0x04, 0x12
        /*1562*/ 	.short	(.L_955 - .L_954)
	.align		4
.L_954:
        /*1564*/ 	.word	index@(_Z5kfuncIhLi0EEvPT_S1_S0_l)
        /*1568*/ 	.word	0x00000000


	//----- nvinfo : EIATTR_MIN_STACK_SIZE
	.align		4
.L_955:
        /*156c*/ 	.byte	0x04, 0x12
        /*156e*/ 	.short	(.L_957 - .L_956)
	.align		4
.L_956:
        /*1570*/ 	.word	index@(_Z5kfuncIfLi0EEvPT_S1_S0_l)
        /*1574*/ 	.word	0x00000000


	//----- nvinfo : EIATTR_MIN_STACK_SIZE
	.align		4
.L_957:
        /*1578*/ 	.byte	0x04, 0x12
        /*157a*/ 	.short	(.L_959 - .L_958)
	.align		4
.L_958:
        /*157c*/ 	.word	index@(_Z16kInt8VectorQuantI6__halfLi1024ELi1EEvPT_PaPffii)
        /*1580*/ 	.word	0x00000000


	//----- nvinfo : EIATTR_MIN_STACK_SIZE
	.align		4
.L_959:
        /*1584*/ 	.byte	0x04, 0x12
        /*1586*/ 	.short	(.L_961 - .L_960)
	.align		4
.L_960:
        /*1588*/ 	.word	index@(_Z16kInt8VectorQuantI6__halfLi1024ELi0EEvPT_PaPffii)
        /*158c*/ 	.word	0x00000000
.L_961:


//--------------------- .nv.compat                --------------------------
	.section	.nv.compat,"",@"SHT_CUDA_COMPAT_INFO"
	.align	4
        /*0000*/ 	.byte	0x02, 0x09, 0x01, 0x00, 0x02, 0x02, 0x01, 0x00, 0x02, 0x05, 0x05, 0x00, 0x03, 0x07, 0x01, 0x01
        /*0010*/ 	.byte	0x02, 0x03, 0x00, 0x00, 0x02, 0x06, 0x01, 0x00, 0x04, 0x0b, 0x08, 0x00, 0x01, 0x00, 0x00, 0x00
        /*0020*/ 	.byte	0x00, 0x00, 0x00, 0x00


//--------------------- .nv.info._ZN3cub18CUB_300001_SM_10006detail11EmptyKernelIvEEvv --------------------------
	.section	.nv.info._ZN3cub18CUB_300001_SM_10006detail11EmptyKernelIvEEvv,"",@"SHT_CUDA_INFO"
	.sectionflags	@""
	.align	4


	//----- nvinfo : EIATTR_CUDA_API_VERSION
	.align		4
        /*0000*/ 	.byte	0x04, 0x37
        /*0002*/ 	.short	(.L_963 - .L_962)
.L_962:
        /*0004*/ 	.word	0x00000082


	//----- nvinfo : EIATTR_SPARSE_MMA_MASK
	.align		4
.L_963:
        /*0008*/ 	.byte	0x03, 0x50
        /*000a*/ 	.short	0x0000


	//----- nvinfo : EIATTR_MAXREG_COUNT
	.align		4
        /*000c*/ 	.byte	0x03, 0x1b
        /*000e*/ 	.short	0x00ff


	//----- nvinfo : EIATTR_MERCURY_ISA_VERSION
	.align		4
        /*0010*/ 	.byte	0x03, 0x5f
        /*0012*/ 	.short	0x0101


	//----- nvinfo : EIATTR_VRC_CTA_INIT_COUNT
	.align		4
        /*0014*/ 	.byte	0x02, 0x4a
	.zero		1
	.zero		1


	//----- nvinfo : EIATTR_EXIT_INSTR_OFFSETS
	.align		4
        /*0018*/ 	.byte	0x04, 0x1c
        /*001a*/ 	.short	(.L_965 - .L_964)


	//   ....[0]....
.L_964:
        /*001c*/ 	.word	0x00000010


	//----- nvinfo : EIATTR_SW_WAR
	.align		4
.L_965:
        /*0020*/ 	.byte	0x04, 0x36
        /*0022*/ 	.short	(.L_967 - .L_966)
.L_966:
        /*0024*/ 	.word	0x00000008
.L_967:


//--------------------- .nv.info._Z35kOptimizerStatic8bit1StateBlockwiseI13__nv_bfloat16Li4ELi256ELi1EEvPT_S2_PhfffifPfS4_ffbi --------------------------
	.section	.nv.info._Z35kOptimizerStatic8bit1StateBlockwiseI13__nv_bfloat16Li4ELi256ELi1EEvPT_S2_PhfffifPfS4_ffbi,"",@"SHT_CUDA_INFO"
	.sectionflags	@""
	.align	4


	//----- nvinfo : EIATTR_CUDA_API_VERSION
	.align		4
        /*0000*/ 	.byte	0x04, 0x37
        /*0002*/ 	.short	(.L_969 - .L_968)
.L_968:
        /*0004*/ 	.word	0x00000082


	//----- nvinfo : EIATTR_KPARAM_INFO
	.align		4
.L_969:
        /*0008*/ 	.byte	0x04, 0x17
        /*000a*/ 	.short	(.L_971 - .L_970)
.L_970:
        /*000c*/ 	.word	0x00000000
        /*0010*/ 	.short	0x000d
        /*0012*/ 	.short	0x004c
        /*0014*/ 	.byte	0x00, 0xf0, 0x11, 0x00


	//----- nvinfo : EIATTR_KPARAM_INFO
	.align		4
.L_971:
        /*0018*/ 	.byte	0x04, 0x17
        /*001a*/ 	.short	(.L_973 - .L_972)
.L_972:
        /*001c*/ 	.word	0x00000000
        /*0020*/ 	.short	0x000c
        /*0022*/ 	.short	0x0048
        /*0024*/ 	.byte	0x00, 0xf0, 0x05, 0x00


	//----- nvinfo : EIATTR_KPARAM_INFO
	.align		4
.L_973:
        /*0028*/ 	.byte	0x04, 0x17
        /*002a*/ 	.short	(.L_975 - .L_974)
.L_974:
        /*002c*/ 	.word	0x00000000
        /*0030*/ 	.short	0x000b
        /*0032*/ 	.short	0x0044
        /*0034*/ 	.byte	0x00, 0xf0, 0x11, 0x00


	//----- nvinfo : EIATTR_KPARAM_INFO
	.align		4
.L_975:
        /*0038*/ 	.byte	0x04, 0x17
        /*003a*/ 	.short	(.L_977 - .L_976)
.L_976:
        /*003c*/ 	.word	0x00000000
        /*0040*/ 	.short	0x000a
        /*0042*/ 	.short	0x0040
        /*0044*/ 	.byte	0x00, 0xf0, 0x11, 0x00


	//----- nvinfo : EIATTR_KPARAM_INFO
	.align		4
.L_977:
        /*0048*/ 	.byte	0x04, 0x17
        /*004a*/ 	.short	(.L_979 - .L_978)
.L_978:
        /*004c*/ 	.word	0x00000000
        /*0050*/ 	.short	0x0009
        /*0052*/ 	.short	0x0038
        /*0054*/ 	.byte	0x00, 0xf5, 0x21, 0x00


	//----- nvinfo : EIATTR_KPARAM_INFO
	.align		4
.L_979:
        /*0058*/ 	.byte	0x04, 0x17
        /*005a*/ 	.short	(.L_981 - .L_980)
.L_980:
        /*005c*/ 	.word	0x00000000
        /*0060*/ 	.short	0x0008
        /*0062*/ 	.short	0x0030
        /*0064*/ 	.byte	0x00, 0xf5, 0x21, 0x00


	//----- nvinfo : EIATTR_KPARAM_INFO
	.align		4
.L_981:
        /*0068*/ 	.byte	0x04, 0x17
        /*006a*/ 	.short	(.L_983 - .L_982)
.L_982:
        /*006c*/ 	.word	0x00000000
        /*0070*/ 	.short	0x0007
        /*0072*/ 	.short	0x0028
        /*0074*/ 	.byte	0x00, 0xf0, 0x11, 0x00


	//----- nvinfo : EIATTR_KPARAM_INFO
	.align		4
.L_983:
        /*0078*/ 	.byte	0x04, 0x17
        /*007a*/ 	.short	(.L_985 - .L_984)
.L_984:
        /*007c*/ 	.word	0x00000000
        /*0080*/ 	.short	0x0006
        /*0082*/ 	.short	0x0024
        /*0084*/ 	.byte	0x00, 0xf0, 0x11, 0x00


	//----- nvinfo : EIATTR_KPARAM_INFO
	.align		4
.L_985:
        /*0088*/ 	.byte	0x04, 0x17
        /*008a*/ 	.short	(.L_987 - .L_986)
.L_986:
        /*008c*/ 	.word	0x00000000
        /*0090*/ 	.short	0x0005
        /*0092*/ 	.short	0x0020
        /*0094*/ 	.byte	0x00, 0xf0, 0x11, 0x00


	//----- nvinfo : EIATTR_KPARAM_INFO
	.align		4
.L_987:
        /*0098*/ 	.byte	0x04, 0x17
        /*009a*/ 	.short	(.L_989 - .L_988)
.L_988:
        /*009c*/ 	.word	0x00000000
        /*00a0*/ 	.short	0x0004
        /*00a2*/ 	.short	0x001c
        /*00a4*/ 	.byte	0x00, 0xf0, 0x11, 0x00


	//----- nvinfo : EIATTR_KPARAM_INFO
	.align		4
.L_989:
        /*00a8*/ 	.byte	0x04, 0x17
        /*00aa*/ 	.short	(.L_991 - .L_990)
.L_990:
        /*00ac*/ 	.word	0x00000000
        /*00b0*/ 	.short	0x0003
        /*00b2*/ 	.short	0x0018
        /*00b4*/ 	.byte	0x00, 0xf0, 0x11, 0x00


	//----- nvinfo : EIATTR_KPARAM_INFO
	.align		4
.L_991:
        /*00b8*/ 	.byte	0x04, 0x17
        /*00ba*/ 	.short	(.L_993 - .L_992)
.L_992:
        /*00bc*/ 	.word	0x00000000
        /*00c0*/ 	.short	0x0002
        /*00c2*/ 	.short	0x0010
        /*00c4*/ 	.byte	0x00, 0xf5, 0x21, 0x00


	//----- nvinfo : EIATTR_KPARAM_INFO
	.align		4
.L_993:
        /*00c8*/ 	.byte	0x04, 0x17
        /*00ca*/ 	.short	(.L_995 - .L_994)
.L_994:
        /*00cc*/ 	.word	0x00000000
        /*00d0*/ 	.short	0x0001
        /*00d2*/ 	.short	0x0008
        /*00d4*/ 	.byte	0x00, 0xf5, 0x21, 0x00


	//----- nvinfo : EIATTR_KPARAM_INFO
	.align		4
.L_995:
        /*00d8*/ 	.byte	0x04, 0x17
        /*00da*/ 	.short	(.L_997 - .L_996)
.L_996:
        /*00dc*/ 	.word	0x00000000
        /*00e0*/ 	.short	0x0000
        /*00e2*/ 	.short	0x0000
        /*00e4*/ 	.byte	0x00, 0xf5, 0x21, 0x00


	//----- nvinfo : EIATTR_SPARSE_MMA_MASK
	.align		4
.L_997:
        /*00e8*/ 	.byte	0x03, 0x50
        /*00ea*/ 	.short	0x0000


	//----- nvinfo : EIATTR_MAXREG_COUNT
	.align		4
        /*00ec*/ 	.byte	0x03, 0x1b
        /*00ee*/ 	.short	0x0050


	//----- nvinfo : EIATTR_NUM_BARRIERS
	.align		4
        /*00f0*/ 	.byte	0x02, 0x4c
        /*00f2*/ 	.byte	0x01
	.zero		1


	//----- nvinfo : EIATTR_MERCURY_ISA_VERSION
	.align		4
        /*00f4*/ 	.byte	0x03, 0x5f
        /*00f6*/ 	.short	0x0101


	//----- nvinfo : EIATTR_UNUSED_LOAD_BYTE_OFFSET
	.align		4
        /*00f8*/ 	.byte	0x04, 0x44
        /*00fa*/ 	.short	(.L_999 - .L_998)


	//   ....[0]....
.L_998:
        /*00fc*/ 	.word	0x000007d0
        /*0100*/ 	.word	0x0000fff0


	//----- nvinfo : EIATTR_COOP_GROUP_MASK_REGIDS
	.align		4
.L_999:
        /*0104*/ 	.byte	0x04, 0x29
        /*0106*/ 	.short	(.L_1001 - .L_1000)


	//   ....[0]....
.L_1000:
        /*0108*/ 	.word	0xffffffff


	//   ....[1]....
        /*010c*/ 	.word	0xffffffff


	//   ....[2]....
        /*0110*/ 	.word	0xffffffff


	//   ....[3]....
        /*0114*/ 	.word	0xffffffff


	//   ....[4]....
        /*0118*/ 	.word	0xffffffff


	//   ....[5]....
        /*011c*/ 	.word	0xffffffff


	//   ....[6]....
        /*0120*/ 	.word	0xffffffff


	//   ....[7]....
        /*0124*/ 	.word	0xffffffff


	//   ....[8]....
        /*0128*/ 	.word	0xffffffff


	//   ....[9]....
        /*012c*/ 	.word	0xffffffff


	//----- nvinfo : EIATTR_COOP_GROUP_INSTR_OFFSETS
	.align		4
.L_1001:
        /*0130*/ 	.byte	0x04, 0x28
        /*0132*/ 	.short	(.L_1003 - .L_1002)


	//   ....[0]....
.L_1002:
        /*0134*/ 	.word	0x000003d0


	//   ....[1]....
        /*0138*/ 	.word	0x00000460


	//   ....[2]....
        /*013c*/ 	.word	0x00000520


	//   ....[3]....
        /*0140*/ 	.word	0x00000630


	//   ....[4]....
        /*0144*/ 	.word	0x00000670


	//   ....[5]....
        /*0148*/ 	.word	0x000006b0


	//   ....[6]....
        /*014c*/ 	.word	0x000006f0


	//   ....[7]....
        /*0150*/ 	.word	0x00000740


	//   ....[8]....
        /*0154*/ 	.word	0x00000a80


	//   ....[9]....
        /*0158*/ 	.word	0x000010c0


	//----- nvinfo : EIATTR_VRC_CTA_INIT_COUNT
	.align		4
.L_1003:
        /*015c*/ 	.byte	0x02, 0x4a
	.zero		1
	.zero		1


	//----- nvinfo : EIATTR_EXIT_INSTR_OFFSETS
	.align		4
        /*0160*/ 	.byte	0x04, 0x1c
        /*0162*/ 	.short	(.L_1005 - .L_1004)


	//   ....[0]....
.L_1004:
        /*0164*/ 	.word	0x00000150


	//   ....[1]....
        /*0168*/ 	.word	0x00001160


	//----- nvinfo : EIATTR_MAX_THREADS
	.align		4
.L_1005:
        /*016c*/ 	.byte	0x04, 0x05
        /*016e*/ 	.short	(.L_1007 - .L_1006)
.L_1006:
        /*0170*/ 	.word	0x00000100
        /*0174*/ 	.word	0x00000001
        /*0178*/ 	.word	0x00000001


	//----- nvinfo : EIATTR_CRS_STACK_SIZE
	.align		4
.L_1007:
        /*017c*/ 	.byte	0x04, 0x1e
        /*017e*/ 	.short	(.L_1009 - .L_1008)
.L_1008:
        /*0180*/ 	.word	0x00000000


	//----- nvinfo : EIATTR_CBANK_PARAM_SIZE
	.align		4
.L_1009:
        /*0184*/ 	.byte	0x03, 0x19
        /*0186*/ 	.short	0x0050


	//----- nvinfo : EIATTR_PARAM_CBANK
	.align		4
        /*0188*/ 	.byte	0x04, 0x0a
        /*018a*/ 	.short	(.L_1011 - .L_1010)
	.align		4
.L_1010:
        /*018c*/ 	.word	index@(.nv.constant0._Z35kOptimizerStatic8bit1StateBlockwiseI13__nv_bfloat16Li4ELi256ELi1EEvPT_S2_PhfffifPfS4_ffbi)
        /*0190*/ 	.short	0x0380
        /*0192*/ 	.short	0x0050


	//----- nvinfo : EIATTR_SW_WAR
	.align		4
.L_1011:
        /*0194*/ 	.byte	0x04, 0x36
        /*0196*/ 	.short	(.L_1013 - .L_1012)
.L_1012:
        /*0198*/ 	.word	0x00000008
.L_1013:


//--------------------- .nv.info._Z35kOptimizerStatic8bit1StateBlockwiseI6__halfLi4ELi256ELi1EEvPT_S2_PhfffifPfS4_ffbi --------------------------
	.section	.nv.info._Z35kOptimizerStatic8bit1StateBlockwiseI6__halfLi4ELi256ELi1EEvPT_S2_PhfffifPfS4_ffbi,"",@"SHT_CUDA_INFO"
	.sectionflags	@""
	.align	4


	//----- nvinfo : EIATTR_CUDA_API_VERSION
	.align		4
        /*0000*/ 	.byte	0x04, 0x37
        /*0002*/ 	.short	(.L_1015 - .L_1014)
.L_1014:
        /*0004*/ 	.word	0x00000082


	//----- nvinfo : EIATTR_KPARAM_INFO
	.align		4
.L_1015:
        /*0008*/ 	.byte	0x04, 0x17
        /*000a*/ 	.short	(.L_1017 - .L_1016)
.L_1016:
        /*000c*/ 	.word	0x00000000
        /*0010*/ 	.short	0x000d
        /*0012*/ 	.short	0x004c
        /*0014*/ 	.byte	0x00, 0xf0, 0x11, 0x00


	//----- nvinfo : EIATTR_KPARAM_INFO
	.align		4
.L_1017:
        /*0018*/ 	.byte	0x04, 0x17
        /*001a*/ 	.short	(.L_1019 - .L_1018)
.L_1018:
        /*001c*/ 	.word	0x00000000
        /*0020*/ 	.short	0x000c
        /*0022*/ 	.short	0x0048
        /*0024*/ 	.byte	0x00, 0xf0, 0x05, 0x00


	//----- nvinfo : EIATTR_KPARAM_INFO
	.align		4
.L_1019:
        /*0028*/ 	.byte	0x04, 0x17
        /*002a*/ 	.short	(.L_1021 - .L_1020)
.L_1020:
        /*002c*/ 	.word	0x00000000
        /*0030*/ 	.short	0x000b
        /*0032*/ 	.short	0x0044
        /*0034*/ 	.byte	0x00, 0xf0, 0x11, 0x00


	//----- nvinfo : EIATTR_KPARAM_INFO
	.align		4
.L_1021:
        /*0038*/ 	.byte	0x04, 0x17
        /*003a*/ 	.short	(.L_1023 - .L_1022)
.L_1022:
        /*003c*/ 	.word	0x00000000
        /*0040*/ 	.short	0x000a
        /*0042*/ 	.short	0x0040
        /*0044*/ 	.byte	0x00, 0xf0, 0x11, 0x00


	//----- nvinfo : EIATTR_KPARAM_INFO
	.align		4
.L_1023:
        /*0048*/ 	.byte	0x04, 0x17
        /*004a*/ 	.short	(.L_1025 - .L_1024)
.L_1024:
        /*004c*/ 	.word	0x00000000
        /*0050*/ 	.short	0x0009
        /*0052*/ 	.short	0x0038
        /*0054*/ 	.byte	0x00, 0xf5, 0x21, 0x00


	//----- nvinfo : EIATTR_KPARAM_INFO
	.align		4
.L_1025:
        /*0058*/ 	.byte	0x04, 0x17
        /*005a*/ 	.short	(.L_1027 - .L_1026)
.L_1026:
        /*005c*/ 	.word	0x00000000
        /*0060*/ 	.short	0x0008
        /*0062*/ 	.short	0x0030
        /*0064*/ 	.byte	0x00, 0xf5, 0x21, 0x00


	//----- nvinfo : EIATTR_KPARAM_INFO
	.align		4
.L_1027:
        /*0068*/ 	.byte	0x04, 0x17
        /*006a*/ 	.short	(.L_1029 - .L_1028)
.L_1028:
        /*006c*/ 	.word	0x00000000
        /*0070*/ 	.short	0x0007
        /*0072*/ 	.short	0x0028
        /*0074*/ 	.byte	0x00, 0xf0, 0x11, 0x00


	//----- nvinfo : EIATTR_KPARAM_INFO
	.align		4
.L_1029:
        /*0078*/ 	.byte	0x04, 0x17
        /*007a*/ 	.short	(.L_1031 - .L_1030)
.L_1030:
        /*007c*/ 	.word	0x00000000
        /*0080*/ 	.short	0x0006
        /*0082*/ 	.short	0x0024
        /*0084*/ 	.byte	0x00, 0xf0, 0x11, 0x00


	//----- nvinfo : EIATTR_KPARAM_INFO
	.align		4
.L_1031:
        /*0088*/ 	.byte	0x04, 0x17
        /*008a*/ 	.short	(.L_1033 - .L_1032)
.L_1032:
        /*008c*/ 	.word	0x00000000
        /*0090*/ 	.short	0x0005
        /*0092*/ 	.short	0x0020
        /*0094*/ 	.byte	0x00, 0xf0, 0x11, 0x00


	//----- nvinfo : EIATTR_KPARAM_INFO
	.align		4
.L_1033:
        /*0098*/ 	.byte	0x04, 0x17
        /*009a*/ 	.short	(.L_1035 - .L_1034)
.L_1034:
        /*009c*/ 	.word	0x00000000
        /*00a0*/ 	.short	0x0004
        /*00a2*/ 	.short	0x001c
        /*00a4*/ 	.byte	0x00, 0xf0, 0x11, 0x00


	//----- nvinfo : EIATTR_KPARAM_INFO
	.align		4
.L_1035:
        /*00a8*/ 	.byte	0x04, 0x17
        /*00aa*/ 	.short	(.L_1037 - .L_1036)
.L_1036:
        /*00ac*/ 	.word	0x00000000
        /*00b0*/ 	.short	0x0003
        /*00b2*/ 	.short	0x0018
        /*00b4*/ 	.byte	0x00, 0xf0, 0x11, 0x00


	//----- nvinfo : EIATTR_KPARAM_INFO
	.align		4
.L_1037:
        /*00b8*/ 	.byte	0x04, 0x17
        /*00ba*/ 	.short	(.L_1039 - .L_1038)
.L_1038:
        /*00bc*/ 	.word	0x00000000
        /*00c0*/ 	.short	0x0002
        /*00c2*/ 	.short	0x0010
        /*00c4*/ 	.byte	0x00, 0xf5, 0x21, 0x00


	//----- nvinfo : EIATTR_KPARAM_INFO
	.align		4
.L_1039:
        /*00c8*/ 	.byte	0x04, 0x17
        /*00ca*/ 	.short	(.L_1041 - .L_1040)
.L_1040:
        /*00cc*/ 	.word	0x00000000
        /*00d0*/ 	.short	0x0001
        /*00d2*/ 	.short	0x0008
        /*00d4*/ 	.byte	0x00, 0xf5, 0x21, 0x00


	//----- nvinfo : EIATTR_KPARAM_INFO
	.align		4
.L_1041:
        /*00d8*/ 	.byte	0x04, 0x17
        /*00da*/ 	.short	(.L_1043 - .L_1042)
.L_1042:
        /*00dc*/ 	.word	0x00000000
        /*00e0*/ 	.short	0x0000
        /*00e2*/ 	.short	0x0000
        /*00e4*/ 	.byte	0x00, 0xf5, 0x21, 0x00


	//----- nvinfo : EIATTR_SPARSE_MMA_MASK
	.align		4
.L_1043:
        /*00e8*/ 	.byte	0x03, 0x50
        /*00ea*/ 	.short	0x0000


	//----- nvinfo : EIATTR_MAXREG_COUNT
	.align		4
        /*00ec*/ 	.byte	0x03, 0x1b
        /*00ee*/ 	.short	0x0050


	//----- nvinfo : EIATTR_NUM_BARRIERS
	.align		4
        /*00f0*/ 	.byte	0x02, 0x4c
        /*00f2*/ 	.byte	0x01
	.zero		1


	//----- nvinfo : EIATTR_MERCURY_ISA_VERSION
	.align		4
        /*00f4*/ 	.byte	0x03, 0x5f
        /*00f6*/ 	.short	0x0101


	//----- nvinfo : EIATTR_UNUSED_LOAD_BYTE_OFFSET
	.align		4
        /*00f8*/ 	.byte	0x04, 0x44
        /*00fa*/ 	.short	(.L_1045 - .L_1044)


	//   ....[0]....
.L_1044:
        /*00fc*/ 	.word	0x000007d0
        /*0100*/ 	.word	0x0000fff0


	//----- nvinfo : EIATTR_COOP_GROUP_MASK_REGIDS
	.align		4
.L_1045:
        /*0104*/ 	.byte	0x04, 0x29
        /*0106*/ 	.short	(.L_1047 - .L_1046)


	//   ....[0]....
.L_1046:
        /*0108*/ 	.word	0xffffffff


	//   ....[1]....
        /*010c*/ 	.word	0xffffffff


	//   ....[2]....
        /*0110*/ 	.word	0xffffffff


	//   ....[3]....
        /*0114*/ 	.word	0xffffffff


	//   ....[4]....
        /*0118*/ 	.word	0xffffffff


	//   ....[5]....
        /*011c*/ 	.word	0xffffffff


	//   ....[6]....
        /*0120*/ 	.word	0xffffffff


	//   ....[7]....
        /*0124*/ 	.word	0xffffffff


	//   ....[8]....
        /*0128*/ 	.word	0xffffffff


	//   ....[9]....
        /*012c*/ 	.word	0xffffffff


	//----- nvinfo : EIATTR_COOP_GROUP_INSTR_OFFSETS
	.align		4
.L_1047:
        /*0130*/ 	.byte	0x04, 0x28
        /*0132*/ 	.short	(.L_1049 - .L_1048)


	//   ....[0]....
.L_1048:
        /*0134*/ 	.word	0x000003d0


	//   ....[1]....
        /*0138*/ 	.word	0x00000460


	//   ....[2]....
        /*013c*/ 	.word	0x00000520


	//   ....[3]....
        /*0140*/ 	.word	0x00000630


	//   ....[4]....
        /*0144*/ 	.word	0x00000670


	//   ....[5]....
        /*0148*/ 	.word	0x000006b0


	//   ....[6]....
        /*014c*/ 	.word	0x000006f0


	//   ....[7]....
        /*0150*/ 	.word	0x00000740


	//   ....[8]....
        /*0154*/ 	.word	0x00000a70


	//   ....[9]....
        /*0158*/ 	.word	0x000010b0


	//----- nvinfo : EIATTR_VRC_CTA_INIT_COUNT
	.align		4
.L_1049:
        /*015c*/ 	.byte	0x02, 0x4a
	.zero		1
	.zero		1


	//----- nvinfo : EIATTR_EXIT_INSTR_OFFSETS
	.align		4
        /*0160*/ 	.byte	0x04, 0x1c
        /*0162*/ 	.short	(.L_1051 - .L_1050)


	//   ....[0]....
.L_1050:
        /*0164*/ 	.word	0x00000150


	//   ....[1]....
        /*0168*/ 	.word	0x00001150


	//----- nvinfo : EIATTR_MAX_THREADS
	.align		4
.L_1051:
        /*016c*/ 	.byte	0x04, 0x05
        /*016e*/ 	.short	(.L_1053 - .L_1052)
.L_1052:
        /*0170*/ 	.word	0x00000100
        /*0174*/ 	.word	0x00000001
        /*0178*/ 	.word	0x00000001


	//----- nvinfo : EIATTR_CRS_STACK_SIZE
	.align		4
.L_1053:
        /*017c*/ 	.byte	0x04, 0x1e
        /*017e*/ 	.short	(.L_1055 - .L_1054)
.L_1054:
        /*0180*/ 	.word	0x00000000


	//----- nvinfo : EIATTR_CBANK_PARAM_SIZE
	.align		4
.L_1055:
        /*0184*/ 	.byte	0x03, 0x19
        /*0186*/ 	.short	0x0050


	//----- nvinfo : EIATTR_PARAM_CBANK
	.align		4
        /*0188*/ 	.byte	0x04, 0x0a
        /*018a*/ 	.short	(.L_1057 - .L_1056)
	.align		4
.L_1056:
        /*018c*/ 	.word	index@(.nv.constant0._Z35kOptimizerStatic8bit1StateBlockwiseI6__halfLi4ELi256ELi1EEvPT_S2_PhfffifPfS4_ffbi)
        /*0190*/ 	.short	0x0380
        /*0192*/ 	.short	0x0050


	//----- nvinfo : EIATTR_SW_WAR
	.align		4
.L_1057:
        /*0194*/ 	.byte	0x04, 0x36
        /*0196*/ 	.short	(.L_1059 - .L_1058)
.L_1058:
        /*0198*/ 	.word	0x00000008
.L_1059:


//--------------------- .nv.info._Z35kOptimizerStatic8bit1StateBlockwiseIfLi4ELi256ELi1EEvPT_S1_PhfffifPfS3_ffbi --------------------------
	.section	.nv.info._Z35kOptimizerStatic8bit1StateBlockwiseIfLi4ELi256ELi1EEvPT_S1_PhfffifPfS3_ffbi,"",@"SHT_CUDA_INFO"
	.sectionflags	@""
	.align	4


	//----- nvinfo : EIATTR_CUDA_API_VERSION
	.align		4
        /*0000*/ 	.byte	0x04, 0x37
        /*0002*/ 	.short	(.L_1061 - .L_1060)
.L_1060:
        /*0004*/ 	.word	0x00000082


	//----- nvinfo : EIATTR_KPARAM_INFO
	.align		4
.L_1061:
        /*0008*/ 	.byte	0x04, 0x17
        /*000a*/ 	.short	(.L_1063 - .L_1062)
.L_1062:
        /*000c*/ 	.word	0x00000000
        /*0010*/ 	.short	0x000d
        /*0012*/ 	.short	0x004c
        /*0014*/ 	.byte	0x00, 0xf0, 0x11, 0x00


	//----- nvinfo : EIATTR_KPARAM_INFO
	.align		4
.L_1063:
        /*0018*/ 	.byte	0x04, 0x17
        /*001a*/ 	.short	(.L_1065 - .L_1064)
.L_1064:
        /*001c*/ 	.word	0x00000000
        /*0020*/ 	.short	0x000c
        /*0022*/ 	.short	0x0048
        /*0024*/ 	.byte	0x00, 0xf0, 0x05, 0x00


	//----- nvinfo : EIATTR_KPARAM_INFO
	.align		4
.L_1065:
        /*0028*/ 	.byte	0x04, 0x17
        /*002a*/ 	.short	(.L_1067 - .L_1066)
.L_1066:
        /*002c*/ 	.word	0x00000000
        /*0030*/ 	.short	0x000b
        /*0032*/ 	.short	0x0044
        /*0034*/ 	.byte	0x00, 0xf0, 0x11, 0x00


	//----- nvinfo : EIATTR_KPARAM_INFO
	.align		4
.L_1067:
        /*0038*/ 	.byte	0x04, 0x17
        /*003a*/ 	.short	(.L_1069 - .L_1068)
.L_1068:
        /*003c*/ 	.word	0x00000000
        /*0040*/ 	.short	0x000a
        /*0042*/ 	.short	0x0040
        /*0044*/ 	.byte	0x00, 0xf0, 0x11, 0x00


	//----- nvinfo : EIATTR_KPARAM_INFO
	.align		4
.L_1069:
        /*0048*/ 	.byte	0x04, 0x17
        /*004a*/ 	.short	(.L_1071 - .L_1070)
.L_1070:
        /*004c*/ 	.word	0x00000000
        /*0050*/ 	.short	0x0009
        /*0052*/ 	.short	0x0038
        /*0054*/ 	.byte	0x00, 0xf5, 0x21, 0x00


	//----- nvinfo : EIATTR_KPARAM_INFO
	.align		4
.L_1071:
        /*0058*/ 	.byte	0x04, 0x17
        /*005a*/ 	.short	(.L_1073 - .L_1072)
.L_1072:
        /*005c*/ 	.word	0x00000000
        /*0060*/ 	.short	0x0008
        /*0062*/ 	.short	0x0030
        /*0064*/ 	.byte	0x00, 0xf5, 0x21, 0x00


	//----- nvinfo : EIATTR_KPARAM_INFO
	.align		4
.L_1073:
        /*0068*/ 	.byte	0x04, 0x17
        /*006a*/ 	.short	(.L_1075 - .L_1074)
.L_1074:
        /*006c*/ 	.word	0x00000000
        /*0070*/ 	.short	0x0007
        /*0072*/ 	.short	0x0028
        /*0074*/ 	.byte	0x00, 0xf0, 0x11, 0x00


	//----- nvinfo : EIATTR_KPARAM_INFO
	.align		4
.L_1075:
        /*0078*/ 	.byte	0x04, 0x17
        /*007a*/ 	.short	(.L_1077 - .L_1076)
.L_1076:
        /*007c*/ 	.word	0x00000000
        /*0080*/ 	.short	0x0006
        /*0082*/ 	.short	0x0024
        /*0084*/ 	.byte	0x00, 0xf0, 0x11, 0x00


	//----- nvinfo : EIATTR_KPARAM_INFO
	.align		4
.L_1077:
        /*0088*/ 	.byte	0x04, 0x17
        /*008a*/ 	.short	(.L_1079 - .L_1078)
.L_1078:
        /*008c*/ 	.word	0x00000000
        /*0090*/ 	.short	0x0005
        /*0092*/ 	.short	0x0020
        /*0094*/ 	.byte	0x00, 0xf0, 0x11, 0x00


	//----- nvinfo : EIATTR_KPARAM_INFO
	.align		4
.L_1079:
        /*0098*/ 	.byte	0x04, 0x17
        /*009a*/ 	.short	(.L_1081 - .L_1080)
.L_1080:
        /*009c*/ 	.word	0x00000000
        /*00a0*/ 	.short	0x0004
        /*00a2*/ 	.short	0x001c
        /*00a4*/ 	.byte	0x00, 0xf0, 0x11, 0x00


	//----- nvinfo : EIATTR_KPARAM_INFO
	.align		4
.L_1081:
        /*00a8*/ 	.byte	0x04, 0x17
        /*00aa*/ 	.short	(.L_1083 - .L_1082)
.L_1082:
        /*00ac*/ 	.word	0x00000000
        /*00b0*/ 	.short	0x0003
        /*00b2*/ 	.short	0x0018
        /*00b4*/ 	.byte	0x00, 0xf0, 0x11, 0x00


	//----- nvinfo : EIATTR_KPARAM_INFO
	.align		4
.L_1083:
        /*00b8*/ 	.byte	0x04, 0x17
        /*00ba*/ 	.short	(.L_1085 - .L_1084)
.L_1084:
        /*00bc*/ 	.word	0x00000000
        /*00c0*/ 	.short	0x0002
        /*00c2*/ 	.short	0x0010
        /*00c4*/ 	.byte	0x00, 0xf5, 0x21, 0x00


	//----- nvinfo : EIATTR_KPARAM_INFO
	.align		4
.L_1085:
        /*00c8*/ 	.byte	0x04, 0x17
        /*00ca*/ 	.short	(.L_1087 - .L_1086)
.L_1086:
        /*00cc*/ 	.word	0x00000000
        /*00d0*/ 	.short	0x0001
        /*00d2*/ 	.short	0x0008
        /*00d4*/ 	.byte	0x00, 0xf5, 0x21, 0x00


	//----- nvinfo : EIATTR_KPARAM_INFO
	.align		4
.L_1087:
        /*00d8*/ 	.byte	0x04, 0x17
        /*00da*/ 	.short	(.L_1089 - .L_1088)
.L_1088:
        /*00dc*/ 	.word	0x00000000
        /*00e0*/ 	.short	0x0000
        /*00e2*/ 	.short	0x0000
        /*00e4*/ 	.byte	0x00, 0xf5, 0x21, 0x00


	//----- nvinfo : EIATTR_SPARSE_MMA_MASK
	.align		4
.L_1089:
        /*00e8*/ 	.byte	0x03, 0x50
        /*00ea*/ 	.short	0x0000


	//----- nvinfo : EIATTR_MAXREG_COUNT
	.align		4
        /*00ec*/ 	.byte	0x03, 0x1b
        /*00ee*/ 	.short	0x0050


	//----- nvinfo : EIATTR_NUM_BARRIERS
	.align		4
        /*00f0*/ 	.byte	0x02, 0x4c
        /*00f2*/ 	.byte	0x01
	.zero		1


	//----- nvinfo : EIATTR_MERCURY_ISA_VERSION
	.align		4
        /*00f4*/ 	.byte	0x03, 0x5f
        /*00f6*/ 	.short	0x0101


	//----- nvinfo : EIATTR_UNUSED_LOAD_BYTE_OFFSET
	.align		4
        /*00f8*/ 	.byte	0x04, 0x44
        /*00fa*/ 	.short	(.L_1091 - .L_1090)


	//   ....[0]....
.L_1090:
        /*00fc*/ 	.word	0x00000740
        /*0100*/ 	.word	0x0000fff0


	//----- nvinfo : EIATTR_COOP_GROUP_MASK_REGIDS
	.align		4
.L_1091:
        /*0104*/ 	.byte	0x04, 0x29
        /*0106*/ 	.short	(.L_1093 - .L_1092)


	//   ....[0]....
.L_1092:
        /*0108*/ 	.word	0xffffffff


	//   ....[1]....
        /*010c*/ 	.word	0xffffffff


	//   ....[2]....
        /*0110*/ 	.word	0xffffffff


	//   ....[3]....
        /*0114*/ 	.word	0xffffffff


	//   ....[4]....
        /*0118*/ 	.word	0xffffffff


	//   ....[5]....
        /*011c*/ 	.word	0xffffffff


	//   ....[6]....
        /*0120*/ 	.word	0xffffffff


	//   ....[7]....
        /*0124*/ 	.word	0xffffffff


	//   ....[8]....
        /*0128*/ 	.word	0xffffffff


	//   ....[9]....
        /*012c*/ 	.word	0xffffffff


	//----- nvinfo : EIATTR_COOP_GROUP_INSTR_OFFSETS
	.align		4
.L_1093:
        /*0130*/ 	.byte	0x04, 0x28
        /*0132*/ 	.short	(.L_1095 - .L_1094)


	//   ....[0]....
.L_1094:
        /*0134*/ 	.word	0x00000390


	//   ....[1]....
        /*0138*/ 	.word	0x00000420


	//   ....[2]....
        /*013c*/ 	.word	0x000004e0


	//   ....[3]....
        /*0140*/ 	.word	0x000005b0


	//   ....[4]....
        /*0144*/ 	.word	0x000005f0


	//   ....[5]....
        /*0148*/ 	.word	0x00000630


	//   ....[6]....
        /*014c*/ 	.word	0x00000670


	//   ....[7]....
        /*0150*/ 	.word	0x000006c0


	//   ....[8]....
        /*0154*/ 	.word	0x00000990


	//   ....[9]....
        /*0158*/ 	.word	0x00001000


	//----- nvinfo : EIATTR_VRC_CTA_INIT_COUNT
	.align		4
.L_1095:
        /*015c*/ 	.byte	0x02, 0x4a
	.zero		1
	.zero		1


	//----- nvinfo : EIATTR_EXIT_INSTR_OFFSETS
	.align		4
        /*0160*/ 	.byte	0x04, 0x1c
        /*0162*/ 	.short	(.L_1097 - .L_1096)


	//   ....[0]....
.L_1096:
        /*0164*/ 	.word	0x00000150


	//   ....[1]....
        /*0168*/ 	.word	0x000010a0


	//----- nvinfo : EIATTR_MAX_THREADS
	.align		4
.L_1097:
        /*016c*/ 	.byte	0x04, 0x05
        /*016e*/ 	.short	(.L_1099 - .L_1098)
.L_1098:
        /*0170*/ 	.word	0x00000100
        /*0174*/ 	.word	0x00000001
        /*0178*/ 	.word	0x00000001


	//----- nvinfo : EIATTR_CRS_STACK_SIZE
	.align		4
.L_1099:
        /*017c*/ 	.byte	0x04, 0x1e
        /*017e*/ 	.short	(.L_1101 - .L_1100)
.L_1100:
        /*0180*/ 	.word	0x00000000


	//----- nvinfo : EIATTR_CBANK_PARAM_SIZE
	.align		4
.L_1101:
        /*0184*/ 	.byte	0x03, 0x19
        /*0186*/ 	.short	0x0050


	//----- nvinfo : EIATTR_PARAM_CBANK
	.align		4
        /*0188*/ 	.byte	0x04, 0x0a
        /*018a*/ 	.short	(.L_1103 - .L_1102)
	.align		4
.L_1102:
        /*018c*/ 	.word	index@(.nv.constant0._Z35kOptimizerStatic8bit1StateBlockwiseIfLi4ELi256ELi1EEvPT_S1_PhfffifPfS3_ffbi)
        /*0190*/ 	.short	0x0380
        /*0192*/ 	.short	0x0050


	//----- nvinfo : EIATTR_SW_WAR
	.align		4
.L_1103:
        /*0194*/ 	.byte	0x04, 0x36
        /*0196*/ 	.short	(.L_1105 - .L_1104)
.L_1104:
        /*0198*/ 	.word	0x00000008
.L_1105:


//--------------------- .nv.info._Z35kOptimizerStatic8bit1StateBlockwiseI13__nv_bfloat16Li5ELi256ELi1EEvPT_S2_PhfffifPfS4_ffbi --------------------------
	.section	.nv.info._Z35kOptimizerStatic8bit1StateBlockwiseI13__nv_bfloat16Li5ELi256ELi1EEvPT_S2_PhfffifPfS4_ffbi,"",@"SHT_CUDA_INFO"
	.sectionflags	@""
	.align	4


	//----- nvinfo : EIATTR_CUDA_API_VERSION
	.align		4
        /*0000*/ 	.byte	0x04, 0x37
        /*0002*/ 	.short	(.L_1107 - .L_1106)
.L_1106:
        /*0004*/ 	.word	0x00000082


	//----- nvinfo : EIATTR_KPARAM_INFO
	.align		4
.L_1107:
        /*0008*/ 	.byte	0x04, 0x17
        /*000a*/ 	.short	(.L_1109 - .L_1108)
.L_1108:
        /*000c*/ 	.word	0x00000000
        /*0010*/ 	.short	0x000d
        /*0012*/ 	.short	0x004c
        /*0014*/ 	.byte	0x00, 0xf0, 0x11, 0x00


	//----- nvinfo : EIATTR_KPARAM_INFO
	.align		4
.L_1109:
        /*0018*/ 	.byte	0x04, 0x17
        /*001a*/ 	.short	(.L_1111 - .L_1110)
.L_1110:
        /*001c*/ 	.word	0x00000000
        /*0020*/ 	.short	0x000c
        /*0022*/ 	.short	0x0048
        /*0024*/ 	.byte	0x00, 0xf0, 0x05, 0x00


	//----- nvinfo : EIATTR_KPARAM_INFO
	.align		4
.L_1111:
        /*0028*/ 	.byte	0x04, 0x17
        /*002a*/ 	.short	(.L_1113 - .L_1112)
.L_1112:
        /*002c*/ 	.word	0x00000000
        /*0030*/ 	.short	0x000b
        /*0032*/ 	.short	0x0044
        /*0034*/ 	.byte	0x00, 0xf0, 0x11, 0x00


	//----- nvinfo : EIATTR_KPARAM_INFO
	.align		4
.L_1113:
        /*0038*/ 	.byte	0x04, 0x17
        /*003a*/ 	.short	(.L_1115 - .L_1114)
.L_1114:
        /*003c*/ 	.word	0x00000000
        /*0040*/ 	.short	0x000a
        /*0042*/ 	.short	0x0040
        /*0044*/ 	.byte	0x00, 0xf0, 0x11, 0x00


	//----- nvinfo : EIATTR_KPARAM_INFO
	.align		4
.L_1115:
        /*0048*/ 	.byte	0x04, 0x17
        /*004a*/ 	.short	(.L_1117 - .L_1116)
.L_1116:
        /*004c*/ 	.word	0x00000000
        /*0050*/ 	.short	0x0009
        /*0052*/ 	.short	0x0038
        /*0054*/ 	.byte	0x00, 0xf5, 0x21, 0x00


	//----- nvinfo : EIATTR_KPARAM_INFO
	.align		4
.L_1117:
        /*0058*/ 	.byte	0x04, 0x17
        /*005a*/ 	.short	(.L_1119 - .L_1118)
.L_1118:
        /*005c*/ 	.word	0x00000000
        /*0060*/ 	.short	0x0008
        /*0062*/ 	.short	0x0030
        /*0064*/ 	.byte	0x00, 0xf5, 0x21, 0x00


	//----- nvinfo : EIATTR_KPARAM_INFO
	.align		4
.L_1119:
        /*0068*/ 	.byte	0x04, 0x17
        /*006a*/ 	.short	(.L_1121 - .L_1120)
.L_1120:
        /*006c*/ 	.word	0x00000000
        /*0070*/ 	.short	0x0007
        /*0072*/ 	.short	0x0028
        /*0074*/ 	.byte	0x00, 0xf0, 0x11, 0x00


	//----- nvinfo : EIATTR_KPARAM_INFO
	.align		4
.L_1121:
        /*0078*/ 	.byte	0x04, 0x17
        /*007a*/ 	.short	(.L_1123 - .L_1122)
.L_1122:
        /*007c*/ 	.word	0x00000000
        /*0080*/ 	.short	0x0006
        /*0082*/ 	.short	0x0024
        /*0084*/ 	.byte	0x00, 0xf0, 0x11, 0x00


	//----- nvinfo : EIATTR_KPARAM_INFO
	.align		4
.L_1123:
        /*0088*/ 	.byte	0x04, 0x17
        /*008a*/ 	.short	(.L_1125 - .L_1124)
.L_1124:
        /*008c*/ 	.word	0x00000000
        /*0090*/ 	.short	0x0005
        /*0092*/ 	.short	0x0020
        /*0094*/ 	.byte	0x00, 0xf0, 0x11, 0x00


	//----- nvinfo : EIATTR_KPARAM_INFO
	.align		4
.L_1125:
        /*0098*/ 	.byte	0x04, 0x17
        /*009a*/ 	.short	(.L_1127 - .L_1126)
.L_1126:
        /*009c*/ 	.word	0x00000000
        /*00a0*/ 	.short	0x0004
        /*00a2*/ 	.short	0x001c
        /*00a4*/ 	.byte	0x00, 0xf0, 0x11, 0x00


	//----- nvinfo : EIATTR_KPARAM_INFO
	.align		4
.L_1127:
        /*00a8*/ 	.byte	0x04, 0x17
        /*00aa*/ 	.short	(.L_1129 - .L_1128)
.L_1128:
        /*00ac*/ 	.word	0x00000000
        /*00b0*/ 	.short	0x0003
        /*00b2*/ 	.short	0x0018
        /*00b4*/ 	.byte	0x00, 0xf0, 0x11, 0x00


	//----- nvinfo : EIATTR_KPARAM_INFO
	.align		4
.L_1129:
        /*00b8*/ 	.byte	0x04, 0x17
        /*00ba*/ 	.short	(.L_1131 - .L_1130)
.L_1130:
        /*00bc*/ 	.word	0x00000000
        /*00c0*/ 	.short	0x0002
        /*00c2*/ 	.short	0x0010
        /*00c4*/ 	.byte	0x00, 0xf5, 0x21, 0x00


	//----- nvinfo : EIATTR_KPARAM_INFO
	.align		4
.L_1131:
        /*00c8*/ 	.byte	0x04, 0x17
        /*00ca*/ 	.short	(.L_1133 - .L_1132)
.L_1132:
        /*00cc*/ 	.word	0x00000000
        /*00d0*/ 	.short	0x0001
        /*00d2*/ 	.short	0x0008
        /*00d4*/ 	.byte	0x00, 0xf5, 0x21, 0x00


	//----- nvinfo : EIATTR_KPARAM_INFO
	.align		4
.L_1133:
        /*00d8*/ 	.byte	0x04, 0x17
        /*00da*/ 	.short	(.L_1135 - .L_1134)
.L_1134:
        /*00dc*/ 	.word	0x00000000
        /*00e0*/ 	.short	0x0000
        /*00e2*/ 	.short	0x0000
        /*00e4*/ 	.byte	0x00, 0xf5, 0x21, 0x00


	//----- nvinfo : EIATTR_SPARSE_MMA_MASK
	.align		4
.L_1135:
        /*00e8*/ 	.byte	0x03, 0x50
        /*00ea*/ 	.short	0x0000


	//----- nvinfo : EIATTR_MAXREG_COUNT
	.align		4
        /*00ec*/ 	.byte	0x03, 0x1b
        /*00ee*/ 	.short	0x0050


	//----- nvinfo : EIATTR_NUM_BARRIERS
	.align		4
        /*00f0*/ 	.byte	0x02, 0x4c
        /*00f2*/ 	.byte	0x01
	.zero		1


	//----- nvinfo : EIATTR_MERCURY_ISA_VERSION
	.align		4
        /*00f4*/ 	.byte	0x03, 0x5f
        /*00f6*/ 	.short	0x0101


	//----- nvinfo : EIATTR_UNUSED_LOAD_BYTE_OFFSET
	.align		4
        /*00f8*/ 	.byte	0x04, 0x44
        /*00fa*/ 	.short	(.L_1137 - .L_1136)


	//   ....[0]....
.L_1136:
        /*00fc*/ 	.word	0x00000910
        /*0100*/ 	.word	0x0000fff0


	//----- nvinfo : EIATTR_COOP_GROUP_MASK_REGIDS
	.align		4
.L_1137:
        /*0104*/ 	.byte	0x04, 0x29
        /*0106*/ 	.short	(.L_1139 - .L_1138)


	//   ....[0]....
.L_1138:
        /*0108*/ 	.word	0xffffffff


	//   ....[1]....
        /*010c*/ 	.word	0xffffffff


	//   ....[2]....
        /*0110*/ 	.word	0xffffffff


	//   ....[3]....
        /*0114*/ 	.word	0xffffffff


	//   ....[4]....
        /*0118*/ 	.word	0xffffffff


	//   ....[5]....
        /*011c*/ 	.word	0xffffffff


	//   ....[6]....
        /*0120*/ 	.word	0xffffffff


	//   ....[7]....
        /*0124*/ 	.word	0xffffffff


	//   ....[8]....
        /*0128*/ 	.word	0xffffffff


	//   ....[9]....
        /*012c*/ 	.word	0xffffffff


	//----- nvinfo : EIATTR_COOP_GROUP_INSTR_OFFSETS
	.align		4
.L_1139:
        /*0130*/ 	.byte	0x04, 0x28
        /*0132*/ 	.short	(.L_1141 - .L_1140)


	//   ....[0]....
.L_1140:
        /*0134*/ 	.word	0x00000430


	//   ....[1]....
        /*0138*/ 	.word	0x000004c0


	//   ....[2]....
        /*013c*/ 	.word	0x00000580


	//   ....[3]....
        /*0140*/ 	.word	0x00000780


	//   ....[4]....
        /*0144*/ 	.word	0x000007c0


	//   ....[5]....
        /*0148*/ 	.word	0x00000800


	//   ....[6]....
        /*014c*/ 	.word	0x00000840


	//   ....[7]....
        /*0150*/ 	.word	0x00000890


	//   ....[8]....
        /*0154*/ 	.word	0x00000b40


	//   ....[9]....
        /*0158*/ 	.word	0x000011c0


	//----- nvinfo : EIATTR_VRC_CTA_INIT_COUNT
	.align		4
.L_1141:
        /*015c*/ 	.byte	0x02, 0x4a
	.zero		1
	.zero		1


	//----- nvinfo : EIATTR_EXIT_INSTR_OFFSETS
	.align		4
        /*0160*/ 	.byte	0x04, 0x1c
        /*0162*/ 	.short	(.L_1143 - .L_1142)


	//   ....[0]....
.L_1142:
        /*0164*/ 	.word	0x00000150


	//   ....[1]....
        /*0168*/ 	.word	0x00001270


	//----- nvinfo : EIATTR_MAX_THREADS
	.align		4
.L_1143:
        /*016c*/ 	.byte	0x04, 0x05
        /*016e*/ 	.short	(.L_1145 - .L_1144)
.L_1144:
        /*0170*/ 	.word	0x00000100
        /*0174*/ 	.word	0x00000001
        /*0178*/ 	.word	0x00000001


	//----- nvinfo : EIATTR_CRS_STACK_SIZE
	.align		4
.L_1145:
        /*017c*/ 	.byte	0x04, 0x1e
        /*017e*/ 	.short	(.L_1147 - .L_1146)
.L_1146:
        /*0180*/ 	.word	0x00000000


	//----- nvinfo : EIATTR_CBANK_PARAM_SIZE
	.align		4
.L_1147:
        /*0184*/ 	.byte	0x03, 0x19
        /*0186*/ 	.short	0x0050


	//----- nvinfo : EIATTR_PARAM_CBANK
	.align		4
        /*0188*/ 	.byte	0x04, 0x0a
        /*018a*/ 	.short	(.L_1149 - .L_1148)
	.align		4
.L_1148:
        /*018c*/ 	.word	index@(.nv.constant0._Z35kOptimizerStatic8bit1StateBlockwiseI13__nv_bfloat16Li5ELi256ELi1EEvPT_S2_PhfffifPfS4_ffbi)
        /*0190*/ 	.short	0x0380
        /*0192*/ 	.short	0x0050


	//----- nvinfo : EIATTR_SW_WAR
	.align		4
.L_1149:
        /*0194*/ 	.byte	0x04, 0x36
        /*0196*/ 	.short	(.L_1151 - .L_1150)
.L_1150:
        /*0198*/ 	.word	0x00000008
.L_1151:


//--------------------- .nv.info._Z35kOptimizerStatic8bit1StateBlockwiseI6__halfLi5ELi256ELi1EEvPT_S2_PhfffifPfS4_ffbi --------------------------
	.section	.nv.info._Z35kOptimizerStatic8bit1StateBlockwiseI6__halfLi5ELi256ELi1EEvPT_S2_PhfffifPfS4_ffbi,"",@"SHT_CUDA_INFO"
	.sectionflags	@""
	.align	4


	//----- nvinfo : EIATTR_CUDA_API_VERSION
	.align		4
        /*0000*/ 	.byte	0x04, 0x37
        /*0002*/ 	.short	(.L_1153 - .L_1152)
.L_1152:
        /*0004*/ 	.word	0x00000082


	//----- nvinfo : EIATTR_KPARAM_INFO
	.align		4
.L_1153:
        /*0008*/ 	.byte	0x04, 0x17
        /*000a*/ 	.short	(.L_1155 - .L_1154)
.L_1154:
        /*000c*/ 	.word	0x00000000
        /*0010*/ 	.short	0x000d
        /*0012*/ 	.short	0x004c
        /*0014*/ 	.byte	0x00, 0xf0, 0x11, 0x00


	//----- nvinfo : EIATTR_KPARAM_INFO
	.align		4
.L_1155:
        /*0018*/ 	.byte	0x04, 0x17
        /*001a*/ 	.short	(.L_1157 - .L_1156)
.L_1156:
        /*001c*/ 	.word	0x00000000
        /*0020*/ 	.short	0x000c
        /*0022*/ 	.short	0x0048
        /*0024*/ 	.byte	0x00, 0xf0, 0x05, 0x00


	//----- nvinfo : EIATTR_KPARAM_INFO
	.align		4
.L_1157:
        /*0028*/ 	.byte	0x04, 0x17
        /*002a*/ 	.short	(.L_1159 - .L_1158)
.L_1158:
        /*002c*/ 	.word	0x00000000
        /*0030*/ 	.short	0x000b
        /*0032*/ 	.short	0x0044
        /*0034*/ 	.byte	0x00, 0xf0, 0x11, 0x00


	//----- nvinfo : EIATTR_KPARAM_INFO
	.align		4
.L_1159:
        /*0038*/ 	.byte	0x04, 0x17
        /*003a*/ 	.short	(.L_1161 - .L_1160)
.L_1160:
        /*003c*/ 	.word	0x00000000
        /*0040*/ 	.short	0x000a
        /*0042*/ 	.short	0x0040
        /*0044*/ 	.byte	0x00, 0xf0, 0x11, 0x00


	//----- nvinfo : EIATTR_KPARAM_INFO
	.align		4
.L_1161:
        /*0048*/ 	.byte	0x04, 0x17
        /*004a*/ 	.short	(.L_1163 - .L_1162)
.L_1162:
        /*004c*/ 	.word	0x00000000
        /*0050*/ 	.short	0x0009
        /*0052*/ 	.short	0x0038
        /*0054*/ 	.byte	0x00, 0xf5, 0x21, 0x00


	//----- nvinfo : EIATTR_KPARAM_INFO
	.align		4
.L_1163:
        /*0058*/ 	.byte	0x04, 0x17
        /*005a*/ 	.short	(.L_1165 - .L_1164)
.L_1164:
        /*005c*/ 	.word	0x00000000
        /*0060*/ 	.short	0x0008
        /*0062*/ 	.short	0x0030
        /*0064*/ 	.byte	0x00, 0xf5, 0x21, 0x00


	//----- nvinfo : EIATTR_KPARAM_INFO
	.align		4
.L_1165:
        /*0068*/ 	.byte	0x04, 0x17
        /*006a*/ 	.short	(.L_1167 - .L_1166)
.L_1166:
        /*006c*/ 	.word	0x00000000
        /*0070*/ 	.short	0x0007
        /*0072*/ 	.short	0x0028
        /*0074*/ 	.byte	0x00, 0xf0, 0x11, 0x00


	//----- nvinfo : EIATTR_KPARAM_INFO
	.align		4
.L_1167:
        /*0078*/ 	.byte	0x04, 0x17
        /*007a*/ 	.short	(.L_1169 - .L_1168)
.L_1168:
        /*007c*/ 	.word	0x00000000
        /*0080*/ 	.short	0x0006
        /*0082*/ 	.short	0x0024
        /*0084*/ 	.byte	0x00, 0xf0, 0x11, 0x00


	//----- nvinfo : EIATTR_KPARAM_INFO
	.align		4
.L_1169:
        /*0088*/ 	.byte	0x04, 0x17
        /*008a*/ 	.short	(.L_1171 - .L_1170)
.L_1170:
        /*008c*/ 	.word	0x00000000
        /*0090*/ 	.short	0x0005
        /*0092*/ 	.short	0x0020
        /*0094*/ 	.byte	0x00, 0xf0, 0x11, 0x00


	//----- nvinfo : EIATTR_KPARAM_INFO
	.align		4
.L_1171:
        /*0098*/ 	.byte	0x04, 0x17
        /*009a*/ 	.short	(.L_1173 - .L_1172)
.L_1172:
        /*009c*/ 	.word	0x00000000
        /*00a0*/ 	.short	0x0004
        /*00a2*/ 	.short	0x001c
        /*00a4*/ 	.byte	0x00, 0xf0, 0x11, 0x00


	//----- nvinfo : EIATTR_KPARAM_INFO
	.align		4
.L_1173:
        /*00a8*/ 	.byte	0x04, 0x17
        /*00aa*/ 	.short	(.L_1175 - .L_1174)
.L_1174:
        /*00ac*/ 	.word	0x00000000
        /*00b0*/ 	.short	0x0003
        /*00b2*/ 	.short	0x0018
        /*00b4*/ 	.byte	0x00, 0xf0, 0x11, 0x00


	//----- nvinfo : EIATTR_KPARAM_INFO
	.align		4
.L_1175:
        /*00b8*/ 	.byte	0x04, 0x17
        /*00ba*/ 	.short	(.L_1177 - .L_1176)
.L_1176:
        /*00bc*/ 	.word	0x00000000
        /*00c0*/ 	.short	0x0002
        /*00c2*/ 	.short	0x0010
        /*00c4*/ 	.byte	0x00, 0xf5, 0x21, 0x00


	//----- nvinfo : EIATTR_KPARAM_INFO
	.align		4
.L_1177:
        /*00c8*/ 	.byte	0x04, 0x17
        /*00ca*/ 	.short	(.L_1179 - .L_1178)
.L_1178:
        /*00cc*/ 	.word	0x00000000
        /*00d0*/ 	.short	0x0001
        /*00d2*/ 	.short	0x0008
        /*00d4*/ 	.byte	0x00, 0xf5, 0x21, 0x00


	//----- nvinfo : EIATTR_KPARAM_INFO
	.align		4
.L_1179:
        /*00d8*/ 	.byte	0x04, 0x17
        /*00da*/ 	.short	(.L_1181 - .L_1180)
.L_1180:
        /*00dc*/ 	.word	0x00000000
        /*00e0*/ 	.short	0x0000
        /*00e2*/ 	.short	0x0000
        /*00e4*/ 	.byte	0x00, 0xf5, 0x21, 0x00


	//----- nvinfo : EIATTR_SPARSE_MMA_MASK
	.align		4
.L_1181:
        /*00e8*/ 	.byte	0x03, 0x50
        /*00ea*/ 	.short	0x0000


	//----- nvinfo : EIATTR_MAXREG_COUNT
	.align		4
        /*00ec*/ 	.byte	0x03, 0x1b
        /*00ee*/ 	.short	0x0050


	//----- nvinfo : EIATTR_NUM_BARRIERS
	.align		4
        /*00f0*/ 	.byte	0x02, 0x4c
        /*00f2*/ 	.byte	0x01
	.zero		1


	//----- nvinfo : EIATTR_MERCURY_ISA_VERSION
	.align		4
        /*00f4*/ 	.byte	0x03, 0x5f
        /*00f6*/ 	.short	0x0101


	//----- nvinfo : EIATTR_UNUSED_LOAD_BYTE_OFFSET
	.align		4
        /*00f8*/ 	.byte	0x04, 0x44
        /*00fa*/ 	.short	(.L_1183 - .L_1182)


	//   ....[0]....
.L_1182:
        /*00fc*/ 	.word	0x000008f0
        /*0100*/ 	.word	0x0000fff0


	//----- nvinfo : EIATTR_COOP_GROUP_MASK_REGIDS
	.align		4
.L_1183:
        /*0104*/ 	.byte	0x04, 0x29
        /*0106*/ 	.short	(.L_1185 - .L_1184)


	//   ....[0]....
.L_1184:
        /*0108*/ 	.word	0xffffffff


	//   ....[1]....
        /*010c*/ 	.word	0xffffffff


	//   ....[2]....
        /*0110*/ 	.word	0xffffffff


	//   ....[3]....
        /*0114*/ 	.word	0xffffffff


	//   ....[4]....
        /*0118*/ 	.word	0xffffffff


	//   ....[5]....
        /*011c*/ 	.word	0xffffffff


	//   ....[6]....
        /*0120*/ 	.word	0xffffffff


	//   ....[7]....
        /*0124*/ 	.word	0xffffffff


	//   ....[8]....
        /*0128*/ 	.word	0xffffffff


	//   ....[9]....
        /*012c*/ 	.word	0xffffffff


	//----- nvinfo : EIATTR_COOP_GROUP_INSTR_OFFSETS
	.align		4
.L_1185:
        /*0130*/ 	.byte	0x04, 0x28
        /*0132*/ 	.short	(.L_1187 - .L_1186)


	//   ....[0]....
.L_1186:
        /*0134*/ 	.word	0x00000430


	//   ....[1]....
        /*0138*/ 	.word	0x000004c0


	//   ....[2]....
        /*013c*/ 	.word	0x00000580


	//   ....[3]....
        /*0140*/ 	.word	0x00000760


	//   ....[4]....
        /*0144*/ 	.word	0x000007a0


	//   ....[5]....
        /*0148*/ 	.word	0x000007e0


	//   ....[6]....
        /*014c*/ 	.word	0x00000820


	//   ....[7]....
        /*0150*/ 	.word	0x00000870


	//   ....[8]....
        /*0154*/ 	.word	0x00000b10


	//   ....[9]....
        /*0158*/ 	.word	0x00001190


	//----- nvinfo : EIATTR_VRC_CTA_INIT_COUNT
	.align		4
.L_1187:
        /*015c*/ 	.byte	0x02, 0x4a
	.zero		1
	.zero		1


	//----- nvinfo : EIATTR_EXIT_INSTR_OFFSETS
	.align		4
        /*0160*/ 	.byte	0x04, 0x1c
        /*0162*/ 	.short	(.L_1189 - .L_1188)


	//   ....[0]....
.L_1188:
        /*0164*/ 	.word	0x00000150


	//   ....[1]....
        /*0168*/ 	.word	0x00001240


	//----- nvinfo : EIATTR_MAX_THREADS
	.align		4
.L_1189:
        /*016c*/ 	.byte	0x04, 0x05
        /*016e*/ 	.short	(.L_1191 - .L_1190)
.L_1190:
        /*0170*/ 	.word	0x00000100
        /*0174*/ 	.word	0x00000001
        /*0178*/ 	.word	0x00000001


	//----- nvinfo : EIATTR_CRS_STACK_SIZE
	.align		4
.L_1191:
        /*017c*/ 	.byte	0x04, 0x1e
        /*017e*/ 	.short	(.L_1193 - .L_1192)
.L_1192:
        /*0180*/ 	.word	0x00000000


	//----- nvinfo : EIATTR_CBANK_PARAM_SIZE
	.align		4
.L_1193:
        /*0184*/ 	.byte	0x03, 0x19
        /*0186*/ 	.short	0x0050


	//----- nvinfo : EIATTR_PARAM_CBANK
	.align		4
        /*0188*/ 	.byte	0x04, 0x0a
        /*018a*/ 	.short	(.L_1195 - .L_1194)
	.align		4
.L_1194:
        /*018c*/ 	.word	index@(.nv.constant0._Z35kOptimizerStatic8bit1StateBlockwiseI6__halfLi5ELi256ELi1EEvPT_S2_PhfffifPfS4_ffbi)
        /*0190*/ 	.short	0x0380
        /*0192*/ 	.short	0x0050


	//----- nvinfo : EIATTR_SW_WAR
	.align		4
.L_1195:
        /*0194*/ 	.byte	0x04, 0x36
        /*0196*/ 	.short	(.L_1197 - .L_1196)
.L_1196:
        /*0198*/ 	.word	0x00000008
.L_1197:


//--------------------- .nv.info._Z35kOptimizerStatic8bit1StateBlockwiseIfLi5ELi256ELi1EEvPT_S1_PhfffifPfS3_ffbi --------------------------
	.section	.nv.info._Z35kOptimizerStatic8bit1StateBlockwiseIfLi5ELi256ELi1EEvPT_S1_PhfffifPfS3_ffbi,"",@"SHT_CUDA_INFO"
	.sectionflags	@""
	.align	4


	//----- nvinfo : EIATTR_CUDA_API_VERSION
	.align		4
        /*0000*/ 	.byte	0x04, 0x37
        /*0002*/ 	.short	(.L_1199 - .L_1198)
.L_1198:
        /*0004*/ 	.word	0x00000082


	//----- nvinfo : EIATTR_KPARAM_INFO
	.align		4
.L_1199:
        /*0008*/ 	.byte	0x04, 0x17
        /*000a*/ 	.short	(.L_1201 - .L_1200)
.L_1200:
        /*000c*/ 	.word	0x00000000
        /*0010*/ 	.short	0x000d
        /*0012*/ 	.short	0x004c
        /*0014*/ 	.byte	0x00, 0xf0, 0x11, 0x00


	//----- nvinfo : EIATTR_KPARAM_INFO
	.align		4
.L_1201:
        /*0018*/ 	.byte	0x04, 0x17
        /*001a*/ 	.short	(.L_1203 - .L_1202)
.L_1202:
        /*001c*/ 	.word	0x00000000
        /*0020*/ 	.short	0x000c
        /*0022*/ 	.short	0x0048
        /*0024*/ 	.byte	0x00, 0xf0, 0x05, 0x00


	//----- nvinfo : EIATTR_KPARAM_INFO
	.align		4
.L_1203:
        /*0028*/ 	.byte	0x04, 0x17
        /*002a*/ 	.short	(.L_1205 - .L_1204)
.L_1204:
        /*002c*/ 	.word	0x00000000
        /*0030*/ 	.short	0x000b
        /*0032*/ 	.short	0x0044
        /*0034*/ 	.byte	0x00, 0xf0, 0x11, 0x00


	//----- nvinfo : EIATTR_KPARAM_INFO
	.align		4
.L_1205:
        /*0038*/ 	.byte	0x04, 0x17
        /*003a*/ 	.short	(.L_1207 - .L_1206)
.L_1206:
        /*003c*/ 	.word	0x00000000
        /*0040*/ 	.short	0x000a
        /*0042*/ 	.short	0x0040
        /*0044*/ 	.byte	0x00, 0xf0, 0x11, 0x00


	//----- nvinfo : EIATTR_KPARAM_INFO
	.align		4
.L_1207:
        /*0048*/ 	.byte	0x04, 0x17
        /*004a*/ 	.short	(.L_1209 - .L_1208)
.L_1208:
        /*004c*/ 	.word	0x00000000
        /*0050*/ 	.short	0x0009
        /*0052*/ 	.short	0x0038
        /*0054*/ 	.byte	0x00, 0xf5, 0x21, 0x00


	//----- nvinfo : EIATTR_KPARAM_INFO
	.align		4
.L_1209:
        /*0058*/ 	.byte	0x04, 0x17
        /*005a*/ 	.short	(.L_1211 - .L_1210)
.L_1210:
        /*005c*/ 	.word	0x00000000
        /*0060*/ 	.short	0x0008
        /*0062*/ 	.short	0x0030
        /*0064*/ 	.byte	0x00, 0xf5, 0x21, 0x00


	//----- nvinfo : EIATTR_KPARAM_INFO
	.align		4
.L_1211:
        /*0068*/ 	.byte	0x04, 0x17
        /*006a*/ 	.short	(.L_1213 - .L_1212)
.L_1212:
        /*006c*/ 	.word	0x00000000
        /*0070*/ 	.short	0x0007
        /*0072*/ 	.short	0x0028
        /*0074*/ 	.byte	0x00, 0xf0, 0x11, 0x00


	//----- nvinfo : EIATTR_KPARAM_INFO
	.align		4
.L_1213:
        /*0078*/ 	.byte	0x04, 0x17
        /*007a*/ 	.short	(.L_1215 - .L_1214)
.L_1214:
        /*007c*/ 	.word	0x00000000
        /*0080*/ 	.short	0x0006
        /*0082*/ 	.short	0x0024
        /*0084*/ 	.byte	0x00, 0xf0, 0x11, 0x00


	//----- nvinfo : EIATTR_KPARAM_INFO
	.align		4
.L_1215:
        /*0088*/ 	.byte	0x04, 0x17
        /*008a*/ 	.short	(.L_1217 - .L_1216)
.L_1216:
        /*008c*/ 	.word	0x00000000
        /*0090*/ 	.short	0x0005
        /*0092*/ 	.short	0x0020
        /*0094*/ 	.byte	0x00, 0xf0, 0x11, 0x00


	//----- nvinfo : EIATTR_KPARAM_INFO
	.align		4
.L_1217:
        /*0098*/ 	.byte	0x04, 0x17
        /*009a*/ 	.short	(.L_1219 - .L_1218)
.L_1218:
        /*009c*/ 	.word	0x00000000
        /*00a0*/ 	.short	0x0004
        /*00a2*/ 	.short	0x001c
        /*00a4*/ 	.byte	0x00, 0xf0, 0x11, 0x00


	//----- nvinfo : EIATTR_KPARAM_INFO
	.align		4
.L_1219:
        /*00a8*/ 	.byte	0x04, 0x17
        /*00aa*/ 	.short	(.L_1221 - .L_1220)
.L_1220:
        /*00ac*/ 	.word	0x00000000
        /*00b0*/ 	.short	0x0003
        /*00b2*/ 	.short	0x0018
        /*00b4*/ 	.byte	0x00, 0xf0, 0x11, 0x00


	//----- nvinfo : EIATTR_KPARAM_INFO
	.align		4
.L_1221:
        /*00b8*/ 	.byte	0x04, 0x17
        /*00ba*/ 	.short	(.L_1223 - .L_1222)
.L_1222:
        /*00bc*/ 	.word	0x00000000
        /*00c0*/ 	.short	0x0002
        /*00c2*/ 	.short	0x0010
        /*00c4*/ 	.byte	0x00, 0xf5, 0x21, 0x00


	//----- nvinfo : EIATTR_KPARAM_INFO
	.align		4
.L_1223:
        /*00c8*/ 	.byte	0x04, 0x17
        /*00ca*/ 	.short	(.L_1225 - .L_1224)
.L_1224:
        /*00cc*/ 	.word	0x00000000
        /*00d0*/ 	.short	0x0001
        /*00d2*/ 	.short	0x0008
        /*00d4*/ 	.byte	0x00, 0xf5, 0x21, 0x00


	//----- nvinfo : EIATTR_KPARAM_INFO
	.align		4
.L_1225:
        /*00d8*/ 	.byte	0x04, 0x17
        /*00da*/ 	.short	(.L_1227 - .L_1226)
.L_1226:
        /*00dc*/ 	.word	0x00000000
        /*00e0*/ 	.short	0x0000
        /*00e2*/ 	.short	0x0000
        /*00e4*/ 	.byte	0x00, 0xf5, 0x21, 0x00


	//----- nvinfo : EIATTR_SPARSE_MMA_MASK
	.align		4
.L_1227:
        /*00e8*/ 	.byte	0x03, 0x50
        /*00ea*/ 	.short	0x0000


	//----- nvinfo : EIATTR_MAXREG_COUNT
	.align		4
        /*00ec*/ 	.byte	0x03, 0x1b
        /*00ee*/ 	.short	0x0050


	//----- nvinfo : EIATTR_NUM_BARRIERS
	.align		4
        /*00f0*/ 	.byte	0x02, 0x4c
        /*00f2*/ 	.byte	0x01
	.zero		1


	//----- nvinfo : EIATTR_MERCURY_ISA_VERSION
	.align		4
        /*00f4*/ 	.byte	0x03, 0x5f
        /*00f6*/ 	.short	0x0101


	//----- nvinfo : EIATTR_UNUSED_LOAD_BYTE_OFFSET
	.align		4
        /*00f8*/ 	.byte	0x04, 0x44
        /*00fa*/ 	.short	(.L_1229 - .L_1228)


	//   ....[0]....
.L_1228:
        /*00fc*/ 	.word	0x000008a0
        /*0100*/ 	.word	0x0000fff0


	//----- nvinfo : EIATTR_COOP_GROUP_MASK_REGIDS
	.align		4
.L_1229:
        /*0104*/ 	.byte	0x04, 0x29
        /*0106*/ 	.short	(.L_1231 - .L_1230)


	//   ....[0]....
.L_1230:
        /*0108*/ 	.word	0xffffffff


	//   ....[1]....
        /*010c*/ 	.word	0xffffffff


	//   ....[2]....
        /*0110*/ 	.word	0xffffffff


	//   ....[3]....
        /*0114*/ 	.word	0xffffffff


	//   ....[4]....
        /*0118*/ 	.word	0xffffffff


	//   ....[5]....
        /*011c*/ 	.word	0xffffffff


	//   ....[6]....
        /*0120*/ 	.word	0xffffffff


	//   ....[7]....
        /*0124*/ 	.word	0xffffffff


	//   ....[8]....
        /*0128*/ 	.word	0xffffffff


	//   ....[9]....
        /*012c*/ 	.word	0xffffffff


	//----- nvinfo : EIATTR_COOP_GROUP_INSTR_OFFSETS
	.align		4
.L_1231:
        /*0130*/ 	.byte	0x04, 0x28
        /*0132*/ 	.short	(.L_1233 - .L_1232)


	//   ....[0]....
.L_1232:
        /*0134*/ 	.word	0x00000420


	//   ....[1]....
        /*0138*/ 	.word	0x000004b0


	//   ....[2]....
        /*013c*/ 	.word	0x00000560


	//   ....[3]....
        /*0140*/ 	.word	0x00000710


	//   ....[4]....
        /*0144*/ 	.word	0x00000750


	//   ....[5]....
        /*0148*/ 	.word	0x00000790


	//   ....[6]....
        /*014c*/ 	.word	0x000007d0


	//   ....[7]....
        /*0150*/ 	.word	0x00000820


	//   ....[8]....
        /*0154*/ 	.word	0x00000bc0


	//   ....[9]....
        /*0158*/ 	.word	0x00001120


	//----- nvinfo : EIATTR_VRC_CTA_INIT_COUNT
	.align		4
.L_1233:
        /*015c*/ 	.byte	0x02, 0x4a
	.zero		1
	.zero		1


	//----- nvinfo : EIATTR_EXIT_INSTR_OFFSETS
	.align		4
        /*0160*/ 	.byte	0x04, 0x1c
        /*0162*/ 	.short	(.L_1235 - .L_1234)


	//   ....[0]....
.L_1234:
        /*0164*/ 	.word	0x00000150


	//   ....[1]....
        /*0168*/ 	.word	0x000011d0


	//----- nvinfo : EIATTR_MAX_THREADS
	.align		4
.L_1235:
        /*016c*/ 	.byte	0x04, 0x05
        /*016e*/ 	.short	(.L_1237 - .L_1236)
.L_1236:
        /*0170*/ 	.word	0x00000100
        /*0174*/ 	.word	0x00000001
        /*0178*/ 	.word	0x00000001


	//----- nvinfo : EIATTR_CRS_STACK_SIZE
	.align		4
.L_1237:
        /*017c*/ 	.byte	0x04, 0x1e
        /*017e*/ 	.short	(.L_1239 - .L_1238)
.L_1238:
        /*0180*/ 	.word	0x00000000


	//----- nvinfo : EIATTR_CBANK_PARAM_SIZE
	.align		4
.L_1239:
        /*0184*/ 	.byte	0x03, 0x19
        /*0186*/ 	.short	0x0050


	//----- nvinfo : EIATTR_PARAM_CBANK
	.align		4
        /*0188*/ 	.byte	0x04, 0x0a
        /*018a*/ 	.short	(.L_1241 - .L_1240)
	.align		4
.L_1240:
        /*018c*/ 	.word	index@(.nv.constant0._Z35kOptimizerStatic8bit1StateBlockwiseIfLi5ELi256ELi1EEvPT_S1_PhfffifPfS3_ffbi)
        /*0190*/ 	.short	0x0380
        /*0192*/ 	.short	0x0050


	//----- nvinfo : EIATTR_SW_WAR
	.align		4
.L_1241:
        /*0194*/ 	.byte	0x04, 0x36
        /*0196*/ 	.short	(.L_1243 - .L_1242)
.L_1242:
        /*0198*/ 	.word	0x00000008
.L_1243:


//--------------------- .nv.info._Z35kOptimizerStatic8bit1StateBlockwiseI13__nv_bfloat16Li2ELi256ELi1EEvPT_S2_PhfffifPfS4_ffbi --------------------------
	.section	.nv.info._Z35kOptimizerStatic8bit1StateBlockwiseI13__nv_bfloat16Li2ELi256ELi1EEvPT_S2_PhfffifPfS4_ffbi,"",@"SHT_CUDA_INFO"
	.sectionflags	@""
	.align	4


	//----- nvinfo : EIATTR_CUDA_API_VERSION
	.align		4
        /*0000*/ 	.byte	0x04, 0x37
        /*0002*/ 	.short	(.L_1245 - .L_1244)
.L_1244:
        /*0004*/ 	.word	0x00000082


	//----- nvinfo : EIATTR_KPARAM_INFO
	.align		4
.L_1245:
        /*0008*/ 	.byte	0x04, 0x17
        /*000a*/ 	.short	(.L_1247 - .L_1246)
.L_1246:
        /*000c*/ 	.word	0x00000000
        /*0010*/ 	.short	0x000d
        /*0012*/ 	.short	0x004c
        /*0014*/ 	.byte	0x00, 0xf0, 0x11, 0x00


	//----- nvinfo : EIATTR_KPARAM_INFO
	.align		4
.L_1247:
        /*0018*/ 	.byte	0x04, 0x17
        /*001a*/ 	.short	(.L_1249 - .L_1248)
.L_1248:
        /*001c*/ 	.word	0x00000000
        /*0020*/ 	.short	0x000c
        /*0022*/ 	.short	0x0048
        /*0024*/ 	.byte	0x00, 0xf0, 0x05, 0x00


	//----- nvinfo : EIATTR_KPARAM_INFO
	.align		4
.L_1249:
        /*0028*/ 	.byte	0x04, 0x17
        /*002a*/ 	.short	(.L_1251 - .L_1250)
.L_1250:
        /*002c*/ 	.word	0x00000000
        /*0030*/ 	.short	0x000b
        /*0032*/ 	.short	0x0044
        /*0034*/ 	.byte	0x00, 0xf0, 0x11, 0x00


	//----- nvinfo : EIATTR_KPARAM_INFO
	.align		4
.L_1251:
        /*0038*/ 	.byte	0x04, 0x17
        /*003a*/ 	.short	(.L_1253 - .L_1252)
.L_1252:
        /*003c*/ 	.word	0x00000000
        /*0040*/ 	.short	0x000a
        /*0042*/ 	.short	0x0040
        /*0044*/ 	.byte	0x00, 0xf0, 0x11, 0x00


	//----- nvinfo : EIATTR_KPARAM_INFO
	.align		4
.L_1253:
        /*0048*/ 	.byte	0x04, 0x17
        /*004a*/ 	.short	(.L_1255 - .L_1254)
.L_1254:
        /*004c*/ 	.word	0x00000000
        /*0050*/ 	.short	0x0009
        /*0052*/ 	.short	0x0038
        /*0054*/ 	.byte	0x00, 0xf5, 0x21, 0x00


	//----- nvinfo : EIATTR_KPARAM_INFO
	.align		4
.L_1255:
        /*0058*/ 	.byte	0x04, 0x17
        /*005a*/ 	.short	(.L_1257 - .L_1256)
.L_1256:
        /*005c*/ 	.word	0x00000000
        /*0060*/ 	.short	0x0008
        /*0062*/ 	.short	0x0030
        /*0064*/ 	.byte	0x00, 0xf5, 0x21, 0x00


	//----- nvinfo : EIATTR_KPARAM_INFO
	.align		4
.L_1257:
        /*0068*/ 	.byte	0x04, 0x17
        /*006a*/ 	.short	(.L_1259 - .L_1258)
.L_1258:
        /*006c*/ 	.word	0x00000000
        /*0070*/ 	.short	0x0007
        /*0072*/ 	.short	0x0028
        /*0074*/ 	.byte	0x00, 0xf0, 0x11, 0x00


	//----- nvinfo : EIATTR_KPARAM_INFO
	.align		4
.L_1259:
        /*0078*/ 	.byte	0x04, 0x17
        /*007a*/ 	.short	(.L_1261 - .L_1260)
.L_1260:
        /*007c*/ 	.word	0x00000000
        /*0080*/ 	.short	0x0006
        /*0082*/ 	.short	0x0024
        /*0084*/ 	.byte	0x00, 0xf0, 0x11, 0x00


	//----- nvinfo : EIATTR_KPARAM_INFO
	.align		4
.L_1261:
        /*0088*/ 	.byte	0x04, 0x17
        /*008a*/ 	.short	(.L_1263 - .L_1262)
.L_1262:
        /*008c*/ 	.word	0x00000000
        /*0090*/ 	.short	0x0005
        /*0092*/ 	.short	0x0020
        /*0094*/ 	.byte	0x00, 0xf0, 0x11, 0x00


	//----- nvinfo : EIATTR_KPARAM_INFO
	.align		4
.L_1263:
        /*0098*/ 	.byte	0x04, 0x17
        /*009a*/ 	.short	(.L_1265 - .L_1264)
.L_1264:
        /*009c*/ 	.word	0x00000000
        /*00a0*/ 	.short	0x0004
        /*00a2*/ 	.short	0x001c
        /*00a4*/ 	.byte	0x00, 0xf0, 0x11, 0x00


	//----- nvinfo : EIATTR_KPARAM_INFO
	.align		4
.L_1265:
        /*00a8*/ 	.byte	0x04, 0x17
        /*00aa*/ 	.short	(.L_1267 - .L_1266)
.L_1266:
        /*00ac*/ 	.word	0x00000000
        /*00b0*/ 	.short	0x0003
        /*00b2*/ 	.short	0x0018
        /*00b4*/ 	.byte	0x00, 0xf0, 0x11, 0x00


	//----- nvinfo : EIATTR_KPARAM_INFO
	.align		4
.L_1267:
        /*00b8*/ 	.byte	0x04, 0x17
        /*00ba*/ 	.short	(.L_1269 - .L_1268)
.L_1268:
        /*00bc*/ 	.word	0x00000000
        /*00c0*/ 	.short	0x0002
        /*00c2*/ 	.short	0x0010
        /*00c4*/ 	.byte	0x00, 0xf5, 0x21, 0x00


	//----- nvinfo : EIATTR_KPARAM_INFO
	.align		4
.L_1269:
        /*00c8*/ 	.byte	0x04, 0x17
        /*00ca*/ 	.short	(.L_1271 - .L_1270)
.L_1270:
        /*00cc*/ 	.word	0x00000000
        /*00d0*/ 	.short	0x0001
        /*00d2*/ 	.short	0x0008
        /*00d4*/ 	.byte	0x00, 0xf5, 0x21, 0x00


	//----- nvinfo : EIATTR_KPARAM_INFO
	.align		4
.L_1271:
        /*00d8*/ 	.byte	0x04, 0x17
        /*00da*/ 	.short	(.L_1273 - .L_1272)
.L_1272:
        /*00dc*/ 	.word	0x00000000
        /*00e0*/ 	.short	0x0000
        /*00e2*/ 	.short	0x0000
        /*00e4*/ 	.byte	0x00, 0xf5, 0x21, 0x00


	//----- nvinfo : EIATTR_SPARSE_MMA_MASK
	.align		4
.L_1273:
        /*00e8*/ 	.byte	0x03, 0x50
        /*00ea*/ 	.short	0x0000


	//----- nvinfo : EIATTR_MAXREG_COUNT
	.align		4
        /*00ec*/ 	.byte	0x03, 0x1b
        /*00ee*/ 	.short	0x0050


	//----- nvinfo : EIATTR_NUM_BARRIERS
	.align		4
        /*00f0*/ 	.byte	0x02, 0x4c
        /*00f2*/ 	.byte	0x01
	.zero		1


	//----- nvinfo : EIATTR_MERCURY_ISA_VERSION
	.align		4
        /*00f4*/ 	.byte	0x03, 0x5f
        /*00f6*/ 	.short	0x0101


	//----- nvinfo : EIATTR_UNUSED_LOAD_BYTE_OFFSET
	.align		4
        /*00f8*/ 	.byte	0x04, 0x44
        /*00fa*/ 	.short	(.L_1275 - .L_1274)


	//   ....[0]....
.L_1274:
        /*00fc*/ 	.word	0x00000820
        /*0100*/ 	.word	0x0000fff0


	//----- nvinfo : EIATTR_COOP_GROUP_MASK_REGIDS
	.align		4
.L_1275:
        /*0104*/ 	.byte	0x04, 0x29
        /*0106*/ 	.short	(.L_1277 - .L_1276)


	//   ....[0]....
.L_1276:
        /*0108*/ 	.word	0xffffffff


	//   ....[1]....
        /*010c*/ 	.word	0xffffffff


	//   ....[2]....
        /*0110*/ 	.word	0xffffffff


	//   ....[3]....
        /*0114*/ 	.word	0xffffffff


	//   ....[4]....
        /*0118*/ 	.word	0xffffffff


	//   ....[5]....
        /*011c*/ 	.word	0xffffffff


	//   ....[6]....
        /*0120*/ 	.word	0xffffffff


	//   ....[7]....
        /*0124*/ 	.word	0xffffffff


	//   ....[8]....
        /*0128*/ 	.word	0xffffffff


	//   ....[9]....
        /*012c*/ 	.word	0xffffffff


	//----- nvinfo : EIATTR_COOP_GROUP_INSTR_OFFSETS
	.align		4
.L_1277:
        /*0130*/ 	.byte	0x04, 0x28
        /*0132*/ 	.short	(.L_1279 - .L_1278)


	//   ....[0]....
.L_1278:
        /*0134*/ 	.word	0x00000400


	//   ....[1]....
        /*0138*/ 	.word	0x00000490


	//   ....[2]....
        /*013c*/ 	.word	0x00000550


	//   ....[3]....
        /*0140*/ 	.word	0x00000680


	//   ....[4]....
        /*0144*/ 	.word	0x000006c0


	//   ....[5]....
        /*0148*/ 	.word	0x00000700


	//   ....[6]....
        /*014c*/ 	.word	0x00000740


	//   ....[7]....
        /*0150*/ 	.word	0x00000790


	//   ....[8]....
        /*0154*/ 	.word	0x00000b20


	//   ....[9]....
        /*0158*/ 	.word	0x00001110


	//----- nvinfo : EIATTR_VRC_CTA_INIT_COUNT
	.align		4
.L_1279:
        /*015c*/ 	.byte	0x02, 0x4a
	.zero		1
	.zero		1


	//----- nvinfo : EIATTR_EXIT_INSTR_OFFSETS
	.align		4
        /*0160*/ 	.byte	0x04, 0x1c
        /*0162*/ 	.short	(.L_1281 - .L_1280)


	//   ....[0]....
.L_1280:
        /*0164*/ 	.word	0x00000150


	//   ....[1]....
        /*0168*/ 	.word	0x000011b0


	//----- nvinfo : EIATTR_MAX_THREADS
	.align		4
.L_1281:
        /*016c*/ 	.byte	0x04, 0x05
        /*016e*/ 	.short	(.L_1283 - .L_1282)
.L_1282:
        /*0170*/ 	.word	0x00000100
        /*0174*/ 	.word	0x00000001
        /*0178*/ 	.word	0x00000001


	//----- nvinfo : EIATTR_CRS_STACK_SIZE
	.align		4
.L_1283:
        /*017c*/ 	.byte	0x04, 0x1e
        /*017e*/ 	.short	(.L_1285 - .L_1284)
.L_1284:
        /*0180*/ 	.word	0x00000000


	//----- nvinfo : EIATTR_CBANK_PARAM_SIZE
	.align		4
.L_1285:
        /*0184*/ 	.byte	0x03, 0x19
        /*0186*/ 	.short	0x0050


	//----- nvinfo : EIATTR_PARAM_CBANK
	.align		4
        /*0188*/ 	.byte	0x04, 0x0a
        /*018a*/ 	.short	(.L_1287 - .L_1286)
	.align		4
.L_1286:
        /*018c*/ 	.word	index@(.nv.constant0._Z35kOptimizerStatic8bit1StateBlockwiseI13__nv_bfloat16Li2ELi256ELi1EEvPT_S2_PhfffifPfS4_ffbi)
        /*0190*/ 	.short	0x0380
        /*0192*/ 	.short	0x0050


	//----- nvinfo : EIATTR_SW_WAR
	.align		4
.L_1287:
        /*0194*/ 	.byte	0x04, 0x36
        /*0196*/ 	.short	(.L_1289 - .L_1288)
.L_1288:
        /*0198*/ 	.word	0x00000008
.L_1289:


//--------------------- .nv.info._Z35kOptimizerStatic8bit1StateBlockwiseI6__halfLi2ELi256ELi1EEvPT_S2_PhfffifPfS4_ffbi --------------------------
	.section	.nv.info._Z35kOptimizerStatic8bit1StateBlockwiseI6__halfLi2ELi256ELi1EEvPT_S2_PhfffifPfS4_ffbi,"",@"SHT_CUDA_INFO"
	.sectionflags	@""
	.align	4


	//----- nvinfo : EIATTR_CUDA_API_VERSION
	.align		4
        /*0000*/ 	.byte	0x04, 0x37
        /*0002*/ 	.short	(.L_1291 - .L_1290)
.L_1290:
        /*0004*/ 	.word	0x00000082


	//----- nvinfo : EIATTR_KPARAM_INFO
	.align		4
.L_1291:
        /*0008*/ 	.byte	0x04, 0x17
        /*000a*/ 	.short	(.L_1293 - .L_1292)
.L_1292:
        /*000c*/ 	.word	0x00000000
        /*0010*/ 	.short	0x000d
        /*0012*/ 	.short	0x004c
        /*0014*/ 	.byte	0x00, 0xf0, 0x11, 0x00


	//----- nvinfo : EIATTR_KPARAM_INFO
	.align		4
.L_1293:
        /*0018*/ 	.byte	0x04, 0x17
        /*001a*/ 	.short	(.L_1295 - .L_1294)
.L_1294:
        /*001c*/ 	.word	0x00000000
        /*0020*/ 	.short	0x000c
        /*0022*/ 	.short	0x0048
        /*0024*/ 	.byte	0x00, 0xf0, 0x05, 0x00


	//----- nvinfo : EIATTR_KPARAM_INFO
	.align		4
.L_1295:
        /*0028*/ 	.byte	0x04, 0x17
        /*002a*/ 	.short	(.L_1297 - .L_1296)
.L_1296:
        /*002c*/ 	.word	0x00000000
        /*0030*/ 	.short	0x000b
        /*0032*/ 	.short	0x0044
        /*0034*/ 	.byte	0x00, 0xf0, 0x11, 0x00


	//----- nvinfo : EIATTR_KPARAM_INFO
	.align		4
.L_1297:
        /*0038*/ 	.byte	0x04, 0x17
        /*003a*/ 	.short	(.L_1299 - .L_1298)
.L_1298:
        /*003c*/ 	.word	0x00000000
        /*0040*/ 	.short	0x000a
        /*0042*/ 	.short	0x0040
        /*0044*/ 	.byte	0x00, 0xf0, 0x11, 0x00


	//----- nvinfo : EIATTR_KPARAM_INFO
	.align		4
.L_1299:
        /*0048*/ 	.byte	0x04, 0x17
        /*004a*/ 	.short	(.L_1301 - .L_1300)
.L_1300:
        /*004c*/ 	.word	0x00000000
        /*0050*/ 	.short	0x0009
        /*0052*/ 	.short	0x0038
        /*0054*/ 	.byte	0x00, 0xf5, 0x21, 0x00


	//----- nvinfo : EIATTR_KPARAM_INFO
	.align		4
.L_1301:
        /*0058*/ 	.byte	0x04, 0x17
        /*005a*/ 	.short	(.L_1303 - .L_1302)
.L_1302:
        /*005c*/ 	.word	0x00000000
        /*0060*/ 	.short	0x0008
        /*0062*/ 	.short	0x0030
        /*0064*/ 	.byte	0x00, 0xf5, 0x21, 0x00


	//----- nvinfo : EIATTR_KPARAM_INFO
	.align		4
.L_1303:
        /*0068*/ 	.byte	0x04, 0x17
        /*006a*/ 	.short	(.L_1305 - .L_1304)
.L_1304:
        /*006c*/ 	.word	0x00000000
        /*0070*/ 	.short	0x0007
        /*0072*/ 	.short	0x0028
        /*0074*/ 	.byte	0x00, 0xf0, 0x11, 0x00


	//----- nvinfo : EIATTR_KPARAM_INFO
	.align		4
.L_1305:
        /*0078*/ 	.byte	0x04, 0x17
        /*007a*/ 	.short	(.L_1307 - .L_1306)
.L_1306:
        /*007c*/ 	.word	0x00000000
        /*0080*/ 	.short	0x0006
        /*0082*/ 	.short	0x0024
        /*0084*/ 	.byte	0x00, 0xf0, 0x11, 0x00


	//----- nvinfo : EIATTR_KPARAM_INFO
	.align		4
.L_1307:
        /*0088*/ 	.byte	0x04, 0x17
        /*008a*/ 	.short	(.L_1309 - .L_1308)
.L_1308:
        /*008c*/ 	.word	0x00000000
        /*0090*/ 	.short	0x0005
        /*0092*/ 	.short	0x0020
        /*0094*/ 	.byte	0x00, 0xf0, 0x11, 0x00


	//----- nvinfo : EIATTR_KPARAM_INFO
	.align		4
.L_1309:
        /*0098*/ 	.byte	0x04, 0x17
        /*009a*/ 	.short	(.L_1311 - .L_1310)
.L_1310:
        /*009c*/ 	.word	0x00000000
        /*00a0*/ 	.short	0x0004
        /*00a2*/ 	.short	0x001c
        /*00a4*/ 	.byte	0x00, 0xf0, 0x11, 0x00


	//----- nvinfo : EIATTR_KPARAM_INFO
	.align		4
.L_1311:
        /*00a8*/ 	.byte	0x04, 0x17
        /*00aa*/ 	.short	(.L_1313 - .L_1312)
.L_1312:
        /*00ac*/ 	.word	0x00000000
        /*00b0*/ 	.short	0x0003
        /*00b2*/ 	.short	0x0018
        /*00b4*/ 	.byte	0x00, 0xf0, 0x11, 0x00


	//----- nvinfo : EIATTR_KPARAM_INFO
	.align		4
.L_1313:
        /*00b8*/ 	.byte	0x04, 0x17
        /*00ba*/ 	.short	(.L_1315 - .L_1314)
.L_1314:
        /*00bc*/ 	.word	0x00000000
        /*00c0*/ 	.short	0x0002
        /*00c2*/ 	.short	0x0010
        /*00c4*/ 	.byte	0x00, 0xf5, 0x21, 0x00


	//----- nvinfo : EIATTR_KPARAM_INFO
	.align		4
.L_1315:
        /*00c8*/ 	.byte	0x04, 0x17
        /*00ca*/ 	.short	(.L_1317 - .L_1316)
.L_1316:
        /*00cc*/ 	.word	0x00000000
        /*00d0*/ 	.short	0x0001
        /*00d2*/ 	.short	0x0008
        /*00d4*/ 	.byte	0x00, 0xf5, 0x21, 0x00


	//----- nvinfo : EIATTR_KPARAM_INFO
	.align		4
.L_1317:
        /*00d8*/ 	.byte	0x04, 0x17
        /*00da*/ 	.short	(.L_1319 - .L_1318)
.L_1318:
        /*00dc*/ 	.word	0x00000000
        /*00e0*/ 	.short	0x0000
        /*00e2*/ 	.short	0x0000
        /*00e4*/ 	.byte	0x00, 0xf5, 0x21, 0x00


	//----- nvinfo : EIATTR_SPARSE_MMA_MASK
	.align		4
.L_1319:
        /*00e8*/ 	.byte	0x03, 0x50
        /*00ea*/ 	.short	0x0000


	//----- nvinfo : EIATTR_MAXREG_COUNT
	.align		4
        /*00ec*/ 	.byte	0x03, 0x1b
        /*00ee*/ 	.short	0x0050


	//----- nvinfo : EIATTR_NUM_BARRIERS
	.align		4
        /*00f0*/ 	.byte	0x02, 0x4c
        /*00f2*/ 	.byte	0x01
	.zero		1


	//----- nvinfo : EIATTR_MERCURY_ISA_VERSION
	.align		4
        /*00f4*/ 	.byte	0x03, 0x5f
        /*00f6*/ 	.short	0x0101


	//----- nvinfo : EIATTR_UNUSED_LOAD_BYTE_OFFSET
	.align		4
        /*00f8*/ 	.byte	0x04, 0x44
        /*00fa*/ 	.short	(.L_1321 - .L_1320)


	//   ....[0]....
.L_1320:
        /*00fc*/ 	.word	0x00000820
        /*0100*/ 	.word	0x0000fff0


	//----- nvinfo : EIATTR_COOP_GROUP_MASK_REGIDS
	.align		4
.L_1321:
        /*0104*/ 	.byte	0x04, 0x29
        /*0106*/ 	.short	(.L_1323 - .L_1322)


	//   ....[0]....
.L_1322:
        /*0108*/ 	.word	0xffffffff


	//   ....[1]....
        /*010c*/ 	.word	0xffffffff


	//   ....[2]....
        /*0110*/ 	.word	0xffffffff


	//   ....[3]....
        /*0114*/ 	.word	0xffffffff


	//   ....[4]....
        /*0118*/ 	.word	0xffffffff


	//   ....[5]....
        /*011c*/ 	.word	0xffffffff


	//   ....[6]....
        /*0120*/ 	.word	0xffffffff


	//   ....[7]....
        /*0124*/ 	.word	0xffffffff


	//   ....[8]....
        /*0128*/ 	.word	0xffffffff


	//   ....[9]....
        /*012c*/ 	.word	0xffffffff


	//----- nvinfo : EIATTR_COOP_GROUP_INSTR_OFFSETS
	.align		4
.L_1323:
        /*0130*/ 	.byte	0x04, 0x28
        /*0132*/ 	.short	(.L_1325 - .L_1324)


	//   ....[0]....
.L_1324:
        /*0134*/ 	.word	0x00000400


	//   ....[1]....
        /*0138*/ 	.word	0x00000490


	//   ....[2]....
        /*013c*/ 	.word	0x00000550


	//   ....[3]....
        /*0140*/ 	.word	0x00000680


	//   ....[4]....
        /*0144*/ 	.word	0x000006c0


	//   ....[5]....
        /*0148*/ 	.word	0x00000700


	//   ....[6]....
        /*014c*/ 	.word	0x00000740


	//   ....[7]....
        /*0150*/ 	.word	0x00000790


	//   ....[8]....
        /*0154*/ 	.word	0x00000b20


	//   ....[9]....
        /*0158*/ 	.word	0x00001100


	//----- nvinfo : EIATTR_VRC_CTA_INIT_COUNT
	.align		4
.L_1325:
        /*015c*/ 	.byte	0x02, 0x4a
	.zero		1
	.zero		1


	//----- nvinfo : EIATTR_EXIT_INSTR_OFFSETS
	.align		4
        /*0160*/ 	.byte	0x04, 0x1c
        /*0162*/ 	.short	(.L_1327 - .L_1326)


	//   ....[0]....
.L_1326:
        /*0164*/ 	.word	0x00000150


	//   ....[1]....
        /*0168*/ 	.word	0x000011a0


	//----- nvinfo : EIATTR_MAX_THREADS
	.align		4
.L_1327:
        /*016c*/ 	.byte	0x04, 0x05
        /*016e*/ 	.short	(.L_1329 - .L_1328)
.L_1328:
        /*0170*/ 	.word	0x00000100
        /*0174*/ 	.word	0x00000001
        /*0178*/ 	.word	0x00000001


	//----- nvinfo : EIATTR_CRS_STACK_SIZE
	.align		4
.L_1329:
        /*017c*/ 	.byte	0x04, 0x1e
        /*017e*/ 	.short	(.L_1331 - .L_1330)
.L_1330:
        /*0180*/ 	.word	0x00000000


	//----- nvinfo : EIATTR_CBANK_PARAM_SIZE
	.align		4
.L_1331:
        /*0184*/ 	.byte	0x03, 0x19
        /*0186*/ 	.short	0x0050


	//----- nvinfo : EIATTR_PARAM_CBANK
	.align		4
        /*0188*/ 	.byte	0x04, 0x0a
        /*018a*/ 	.short	(.L_1333 - .L_1332)
	.align		4
.L_1332:
        /*018c*/ 	.word	index@(.nv.constant0._Z35kOptimizerStatic8bit1StateBlockwiseI6__halfLi2ELi256ELi1EEvPT_S2_PhfffifPfS4_ffbi)
        /*0190*/ 	.short	0x0380
        /*0192*/ 	.short	0x0050


	//----- nvinfo : EIATTR_SW_WAR
	.align		4
.L_1333:
        /*0194*/ 	.byte	0x04, 0x36
        /*0196*/ 	.short	(.L_1335 - .L_1334)
.L_1334:
        /*0198*/ 	.word	0x00000008
.L_1335:


//--------------------- .nv.info._Z35kOptimizerStatic8bit1StateBlockwiseIfLi2ELi256ELi1EEvPT_S1_PhfffifPfS3_ffbi --------------------------
	.section	.nv.info._Z35kOptimizerStatic8bit1StateBlockwiseIfLi2ELi256ELi1EEvPT_S1_PhfffifPfS3_ffbi,"",@"SHT_CUDA_INFO"
	.sectionflags	@""
	.align	4


	//----- nvinfo : EIATTR_CUDA_API_VERSION
	.align		4
        /*0000*/ 	.byte	0x04, 0x37
        /*0002*/ 	.short	(.L_1337 - .L_1336)
.L_1336:
        /*0004*/ 	.word	0x00000082


	//----- nvinfo : EIATTR_KPARAM_INFO
	.align		4
.L_1337:
        /*0008*/ 	.byte	0x04, 0x17
        /*000a*/ 	.short	(.L_1339 - .L_1338)
.L_1338:
        /*000c*/ 	.word	0x00000000
        /*0010*/ 	.short	0x000d
        /*0012*/ 	.short	0x004c
        /*0014*/ 	.byte	0x00, 0xf0, 0x11, 0x00


	//----- nvinfo : EIATTR_KPARAM_INFO
	.align		4
.L_1339:
        /*0018*/ 	.byte	0x04, 0x17
        /*001a*/ 	.short	(.L_1341 - .L_1340)
.L_1340:
        /*001c*/ 	.word	0x00000000
        /*0020*/ 	.short	0x000c
        /*0022*/ 	.short	0x0048
        /*0024*/ 	.byte	0x00, 0xf0, 0x05, 0x00


	//----- nvinfo : EIATTR_KPARAM_INFO
	.align		4
.L_1341:
        /*0028*/ 	.byte	0x04, 0x17
        /*002a*/ 	.short	(.L_1343 - .L_1342)
.L_1342:
        /*002c*/ 	.word	0x00000000
        /*0030*/ 	.short	0x000b
        /*0032*/ 	.short	0x0044
        /*0034*/ 	.byte	0x00, 0xf0, 0x11, 0x00


	//----- nvinfo : EIATTR_KPARAM_INFO
	.align		4
.L_1343:
        /*0038*/ 	.byte	0x04, 0x17
        /*003a*/ 	.short	(.L_1345 - .L_1344)
.L_1344:
        /*003c*/ 	.word	0x00000000
        /*0040*/ 	.short	0x000a
        /*0042*/ 	.short	0x0040
        /*0044*/ 	.byte	0x00, 0xf0, 0x11, 0x00


	//----- nvinfo : EIATTR_KPARAM_INFO
	.align		4
.L_1345:
        /*0048*/ 	.byte	0x04, 0x17
        /*004a*/ 	.short	(.L_1347 - .L_1346)
.L_1346:
        /*004c*/ 	.word	0x00000000
        /*0050*/ 	.short	0x0009
        /*0052*/ 	.short	0x0038
        /*0054*/ 	.byte	0x00, 0xf5, 0x21, 0x00


	//----- nvinfo : EIATTR_KPARAM_INFO
	.align		4
.L_1347:
        /*0058*/ 	.byte	0x04, 0x17
        /*005a*/ 	.short	(.L_1349 - .L_1348)
.L_1348:
        /*005c*/ 	.word	0x00000000
        /*0060*/ 	.short	0x0008
        /*0062*/ 	.short	0x0030
        /*0064*/ 	.byte	0x00, 0xf5, 0x21, 0x00


	//----- nvinfo : EIATTR_KPARAM_INFO
	.align		4
.L_1349:
        /*0068*/ 	.byte	0x04, 0x17
        /*006a*/ 	.short	(.L_1351 - .L_1350)
.L_1350:
        /*006c*/ 	.word	0x00000000
        /*0070*/ 	.short	0x0007
        /*0072*/ 	.short	0x0028
        /*0074*/ 	.byte	0x00, 0xf0, 0x11, 0x00


	//----- nvinfo : EIATTR_KPARAM_INFO
	.align		4
.L_1351:
        /*0078*/ 	.byte	0x04, 0x17
        /*007a*/ 	.short	(.L_1353 - .L_1352)
.L_1352:
        /*007c*/ 	.word	0x00000000
        /*0080*/ 	.short	0x0006
        /*0082*/ 	.short	0x0024
        /*0084*/ 	.byte	0x00, 0xf0, 0x11, 0x00


	//----- nvinfo : EIATTR_KPARAM_INFO
	.align		4
.L_1353:
        /*0088*/ 	.byte	0x04, 0x17
        /*008a*/ 	.short	(.L_1355 - .L_1354)
.L_1354:
        /*008c*/ 	.word	0x00000000
        /*0090*/ 	.short	0x0005
        /*0092*/ 	.short	0x0020
        /*0094*/ 	.byte	0x00, 0xf0, 0x11, 0x00


	//----- nvinfo : EIATTR_KPARAM_INFO
	.align		4
.L_1355:
        /*0098*/ 	.byte	0x04, 0x17
        /*009a*/ 	.short	(.L_1357 - .L_1356)
.L_1356:
        /*009c*/ 	.word	0x00000000
        /*00a0*/ 	.short	0x0004
        /*00a2*/ 	.short	0x001c
        /*00a4*/ 	.byte	0x00, 0xf0, 0x11, 0x00


	//----- nvinfo : EIATTR_KPARAM_INFO
	.align		4
.L_1357:
        /*00a8*/ 	.byte	0x04, 0x17
        /*00aa*/ 	.short	(.L_1359 - .L_1358)
.L_1358:
        /*00ac*/ 	.word	0x00000000
        /*00b0*/ 	.short	0x0003
        /*00b2*/ 	.short	0x0018
        /*00b4*/ 	.byte	0x00, 0xf0, 0x11, 0x00


	//----- nvinfo : EIATTR_KPARAM_INFO
	.align		4
.L_1359:
        /*00b8*/ 	.byte	0x04, 0x17
        /*00ba*/ 	.short	(.L_1361 - .L_1360)
.L_1360:
        /*00bc*/ 	.word	0x00000000
        /*00c0*/ 	.short	0x0002
        /*00c2*/ 	.short	0x0010
        /*00c4*/ 	.byte	0x00, 0xf5, 0x21, 0x00


	//----- nvinfo : EIATTR_KPARAM_INFO
	.align		4
.L_1361:
        /*00c8*/ 	.byte	0x04, 0x17
        /*00ca*/ 	.short	(.L_1363 - .L_1362)
.L_1362:
        /*00cc*/ 	.word	0x00000000
        /*00d0*/ 	.short	0x0001
        /*00d2*/ 	.short	0x0008
        /*00d4*/ 	.byte	0x00, 0xf5, 0x21, 0x00


	//----- nvinfo : EIATTR_KPARAM_INFO
	.align		4
.L_1363:
        /*00d8*/ 	.byte	0x04, 0x17
        /*00da*/ 	.short	(.L_1365 - .L_1364)
.L_1364:
        /*00dc*/ 	.word	0x00000000
        /*00e0*/ 	.short	0x0000
        /*00e2*/ 	.short	0x0000
        /*00e4*/ 	.byte	0x00, 0xf5, 0x21, 0x00


	//----- nvinfo : EIATTR_SPARSE_MMA_MASK
	.align		4
.L_1365:
        /*00e8*/ 	.byte	0x03, 0x50
        /*00ea*/ 	.short	0x0000


	//----- nvinfo : EIATTR_MAXREG_COUNT
	.align		4
        /*00ec*/ 	.byte	0x03, 0x1b
        /*00ee*/ 	.short	0x0050


	//----- nvinfo : EIATTR_NUM_BARRIERS
	.align		4
        /*00f0*/ 	.byte	0x02, 0x4c
        /*00f2*/ 	.byte	0x01
	.zero		1


	//----- nvinfo : EIATTR_MERCURY_ISA_VERSION
	.align		4
        /*00f4*/ 	.byte	0x03, 0x5f
        /*00f6*/ 	.short	0x0101


	//----- nvinfo : EIATTR_UNUSED_LOAD_BYTE_OFFSET
	.align		4
        /*00f8*/ 	.byte	0x04, 0x44
        /*00fa*/ 	.short	(.L_1367 - .L_1366)


	//   ....[0]....
.L_1366:
        /*00fc*/ 	.word	0x00000790
        /*0100*/ 	.word	0x0000fff0


	//----- nvinfo : EIATTR_COOP_GROUP_MASK_REGIDS
	.align		4
.L_1367:
        /*0104*/ 	.byte	0x04, 0x29
        /*0106*/ 	.short	(.L_1369 - .L_1368)


	//   ....[0]....
.L_1368:
        /*0108*/ 	.word	0xffffffff


	//   ....[1]....
        /*010c*/ 	.word	0xffffffff


	//   ....[2]....
        /*0110*/ 	.word	0xffffffff


	//   ....[3]....
        /*0114*/ 	.word	0xffffffff


	//   ....[4]....
        /*0118*/ 	.word	0xffffffff


	//   ....[5]....
        /*011c*/ 	.word	0xffffffff


	//   ....[6]....
        /*0120*/ 	.word	0xffffffff


	//   ....[7]....
        /*0124*/ 	.word	0xffffffff


	//   ....[8]....
        /*0128*/ 	.word	0xffffffff


	//   ....[9]....
        /*012c*/ 	.word	0xffffffff


	//----- nvinfo : EIATTR_COOP_GROUP_INSTR_OFFSETS
	.align		4
.L_1369:
        /*0130*/ 	.byte	0x04, 0x28
        /*0132*/ 	.short	(.L_1371 - .L_1370)


	//   ....[0]....
.L_1370:
        /*0134*/ 	.word	0x000003b0


	//   ....[1]....
        /*0138*/ 	.word	0x00000440


	//   ....[2]....
        /*013c*/ 	.word	0x00000510


	//   ....[3]....
        /*0140*/ 	.word	0x00000600


	//   ....[4]....
        /*0144*/ 	.word	0x00000640


	//   ....[5]....
        /*0148*/ 	.word	0x00000680


	//   ....[6]....
        /*014c*/ 	.word	0x000006c0


	//   ....[7]....
        /*0150*/ 	.word	0x00000710


	//   ....[8]....
        /*0154*/ 	.word	0x000009d0


	//   ....[9]....
        /*0158*/ 	.word	0x00001040


	//----- nvinfo : EIATTR_VRC_CTA_INIT_COUNT
	.align		4
.L_1371:
        /*015c*/ 	.byte	0x02, 0x4a
	.zero		1
	.zero		1


	//----- nvinfo : EIATTR_EXIT_INSTR_OFFSETS
	.align		4
        /*0160*/ 	.byte	0x04, 0x1c
        /*0162*/ 	.short	(.L_1373 - .L_1372)


	//   ....[0]....
.L_1372:
        /*0164*/ 	.word	0x00000150


	//   ....[1]....
        /*0168*/ 	.word	0x000010e0


	//----- nvinfo : EIATTR_MAX_THREADS
	.align		4
.L_1373:
        /*016c*/ 	.byte	0x04, 0x05
        /*016e*/ 	.short	(.L_1375 - .L_1374)
.L_1374:
        /*0170*/ 	.word	0x00000100
        /*0174*/ 	.word	0x00000001
        /*0178*/ 	.word	0x00000001


	//----- nvinfo : EIATTR_CRS_STACK_SIZE
	.align		4
.L_1375:
        /*017c*/ 	.byte	0x04, 0x1e
        /*017e*/ 	.short	(.L_1377 - .L_1376)
.L_1376:
        /*0180*/ 	.word	0x00000000


	//----- nvinfo : EIATTR_CBANK_PARAM_SIZE
	.align		4
.L_1377:
        /*0184*/ 	.byte	0x03, 0x19
        /*0186*/ 	.short	0x0050


	//----- nvinfo : EIATTR_PARAM_CBANK
	.align		4
        /*0188*/ 	.byte	0x04, 0x0a
        /*018a*/ 	.short	(.L_1379 - .L_1378)
	.align		4
.L_1378:
        /*018c*/ 	.word	index@(.nv.constant0._Z35kOptimizerStatic8bit1StateBlockwiseIfLi2ELi256ELi1EEvPT_S1_PhfffifPfS3_ffbi)
        /*0190*/ 	.short	0x0380
        /*0192*/ 	.short	0x0050


	//----- nvinfo : EIATTR_SW_WAR
	.align		4
.L_1379:
        /*0194*/ 	.byte	0x04, 0x36
        /*0196*/ 	.short	(.L_1381 - .L_1380)
.L_1380:
        /*0198*/ 	.word	0x00000008
.L_1381:


//--------------------- .nv.info._Z35kOptimizerStatic8bit1StateBlockwiseI13__nv_bfloat16Li1ELi256ELi1EEvPT_S2_PhfffifPfS4_ffbi --------------------------
	.section	.nv.info._Z35kOptimizerStatic8bit1StateBlockwiseI13__nv_bfloat16Li1ELi256ELi1EEvPT_S2_PhfffifPfS4_ffbi,"",@"SHT_CUDA_INFO"
	.sectionflags	@""
	.align	4


	//----- nvinfo : EIATTR_CUDA_API_VERSION
	.align		4
        /*0000*/ 	.byte	0x04, 0x37
        /*0002*/ 	.short	(.L_1383 - .L_1382)
.L_1382:
        /*0004*/ 	.word	0x00000082


	//----- nvinfo : EIATTR_KPARAM_INFO
	.align		4
.L_1383:
        /*0008*/ 	.byte	0x04, 0x17
        /*000a*/ 	.short	(.L_1385 - .L_1384)
.L_1384:
        /*000c*/ 	.word	0x00000000
        /*0010*/ 	.short	0x000d
        /*0012*/ 	.short	0x004c
        /*0014*/ 	.byte	0x00, 0xf0, 0x11, 0x00


	//----- nvinfo : EIATTR_KPARAM_INFO
	.align		4
.L_1385:
        /*0018*/ 	.byte	0x04, 0x17
        /*001a*/ 	.short	(.L_1387 - .L_1386)
.L_1386:
        /*001c*/ 	.word	0x00000000
        /*0020*/ 	.short	0x000c
        /*0022*/ 	.short	0x0048
        /*0024*/ 	.byte	0x00, 0xf0, 0x05, 0x00


	//----- nvinfo : EIATTR_KPARAM_INFO
	.align		4
.L_1387:
        /*0028*/ 	.byte	0x04, 0x17
        /*002a*/ 	.short	(.L_1389 - .L_1388)
.L_1388:
        /*002c*/ 	.word	0x00000000
        /*0030*/ 	.short	0x000b
        /*0032*/ 	.short	0x0044
        /*0034*/ 	.byte	0x00, 0xf0, 0x11, 0x00


	//----- nvinfo : EIATTR_KPARAM_INFO
	.align		4
.L_1389:
        /*0038*/ 	.byte	0x04, 0x17
        /*003a*/ 	.short	(.L_1391 - .L_1390)
.L_1390:
        /*003c*/ 	.word	0x00000000
        /*0040*/ 	.short	0x000a
        /*0042*/ 	.short	0x0040
        /*0044*/ 	.byte	0x00, 0xf0, 0x11, 0x00


	//----- nvinfo : EIATTR_KPARAM_INFO
	.align		4
.L_1391:
        /*0048*/ 	.byte	0x04, 0x17
        /*004a*/ 	.short	(.L_1393 - .L_1392)
.L_1392:
        /*004c*/ 	.word	0x00000000
        /*0050*/ 	.short	0x0009
        /*0052*/ 	.short	0x0038
        /*0054*/ 	.byte	0x00, 0xf5, 0x21, 0x00


	//----- nvinfo : EIATTR_KPARAM_INFO
	.align		4
.L_1393:
        /*0058*/ 	.byte	0x04, 0x17
        /*005a*/ 	.short	(.L_1395 - .L_1394)
.L_1394:
        /*005c*/ 	.word	0x00000000
        /*0060*/ 	.short	0x0008
        /*0062*/ 	.short	0x0030
        /*0064*/ 	.byte	0x00, 0xf5, 0x21, 0x00


	//----- nvinfo : EIATTR_KPARAM_INFO
	.align		4
.L_1395:
        /*0068*/ 	.byte	0x04, 0x17
        /*006a*/ 	.short	(.L_1397 - .L_1396)
.L_1396:
        /*006c*/ 	.word	0x00000000
        /*0070*/ 	.short	0x0007
        /*0072*/ 	.short	0x0028
        /*0074*/ 	.byte	0x00, 0xf0, 0x11, 0x00


	//----- nvinfo : EIATTR_KPARAM_INFO
	.align		4
.L_1397:
        /*0078*/ 	.byte	0x04, 0x17
        /*007a*/ 	.short	(.L_1399 - .L_1398)
.L_1398:
        /*007c*/ 	.word	0x00000000
        /*0080*/ 	.short	0x0006
        /*0082*/ 	.short	0x0024
        /*0084*/ 	.byte	0x00, 0xf0, 0x11, 0x00


	//----- nvinfo : EIATTR_KPARAM_INFO
	.align		4
.L_1399:
        /*0088*/ 	.byte	0x04, 0x17
        /*008a*/ 	.short	(.L_1401 - .L_1400)
.L_1400:
        /*008c*/ 	.word	0x00000000
        /*0090*/ 	.short	0x0005
        /*0092*/ 	.short	0x0020
        /*0094*/ 	.byte	0x00, 0xf0, 0x11, 0x00


	//----- nvinfo : EIATTR_KPARAM_INFO
	.align		4
.L_1401:
        /*0098*/ 	.byte	0x04, 0x17
        /*009a*/ 	.short	(.L_1403 - .L_1402)
.L_1402:
        /*009c*/ 	.word	0x00000000
        /*00a0*/ 	.short	0x0004
        /*00a2*/ 	.short	0x001c
        /*00a4*/ 	.byte	0x00, 0xf0, 0x11, 0x00


	//----- nvinfo : EIATTR_KPARAM_INFO
	.align		4
.L_1403:
        /*00a8*/ 	.byte	0x04, 0x17
        /*00aa*/ 	.short	(.L_1405 - .L_1404)
.L_1404:
        /*00ac*/ 	.word	0x00000000
        /*00b0*/ 	.short	0x0003
        /*00b2*/ 	.short	0x0018
        /*00b4*/ 	.byte	0x00, 0xf0, 0x11, 0x00


	//----- nvinfo : EIATTR_KPARAM_INFO
	.align		4
.L_1405:
        /*00b8*/ 	.byte	0x04, 0x17
        /*00ba*/ 	.short	(.L_1407 - .L_1406)
.L_1406:
        /*00bc*/ 	.word	0x00000000
        /*00c0*/ 	.short	0x0002
        /*00c2*/ 	.short	0x0010
        /*00c4*/ 	.byte	0x00, 0xf5, 0x21, 0x00


	//----- nvinfo : EIATTR_KPARAM_INFO
	.align		4
.L_1407:
        /*00c8*/ 	.byte	0x04, 0x17
        /*00ca*/ 	.short	(.L_1409 - .L_1408)
.L_1408:
        /*00cc*/ 	.word	0x00000000
        /*00d0*/ 	.short	0x0001
        /*00d2*/ 	.short	0x0008
        /*00d4*/ 	.byte	0x00, 0xf5, 0x21, 0x00


	//----- nvinfo : EIATTR_KPARAM_INFO
	.align		4
.L_1409:
        /*00d8*/ 	.byte	0x04, 0x17
        /*00da*/ 	.short	(.L_1411 - .L_1410)
.L_1410:
        /*00dc*/ 	.word	0x00000000
        /*00e0*/ 	.short	0x0000
        /*00e2*/ 	.short	0x0000
        /*00e4*/ 	.byte	0x00, 0xf5, 0x21, 0x00


	//----- nvinfo : EIATTR_SPARSE_MMA_MASK
	.align		4
.L_1411:
        /*00e8*/ 	.byte	0x03, 0x50
        /*00ea*/ 	.short	0x0000


	//----- nvinfo : EIATTR_MAXREG_COUNT
	.align		4
        /*00ec*/ 	.byte	0x03, 0x1b
        /*00ee*/ 	.short	0x0050


	//----- nvinfo : EIATTR_NUM_BARRIERS
	.align		4
        /*00f0*/ 	.byte	0x02, 0x4c
        /*00f2*/ 	.byte	0x01
	.zero		1


	//----- nvinfo : EIATTR_MERCURY_ISA_VERSION
	.align		4
        /*00f4*/ 	.byte	0x03, 0x5f
        /*00f6*/ 	.short	0x0101


	//----- nvinfo : EIATTR_UNUSED_LOAD_BYTE_OFFSET
	.align		4
        /*00f8*/ 	.byte	0x04, 0x44
        /*00fa*/ 	.short	(.L_1413 - .L_1412)


	//   ....[0]....
.L_1412:
        /*00fc*/ 	.word	0x000007e0
        /*0100*/ 	.word	0x0000fff0


	//----- nvinfo : EIATTR_COOP_GROUP_MASK_REGIDS
	.align		4
.L_1413:
        /*0104*/ 	.byte	0x04, 0x29
        /*0106*/ 	.short	(.L_1415 - .L_1414)


	//   ....[0]....
.L_1414:
        /*0108*/ 	.word	0xffffffff


	//   ....[1]....
        /*010c*/ 	.word	0xffffffff


	//   ....[2]....
        /*0110*/ 	.word	0xffffffff


	//   ....[3]....
        /*0114*/ 	.word	0xffffffff


	//   ....[4]....
        /*0118*/ 	.word	0xffffffff


	//   ....[5]....
        /*011c*/ 	.word	0xffffffff


	//   ....[6]....
        /*0120*/ 	.word	0xffffffff


	//   ....[7]....
        /*0124*/ 	.word	0xffffffff


	//   ....[8]....
        /*0128*/ 	.word	0xffffffff


	//   ....[9]....
        /*012c*/ 	.word	0xffffffff


	//----- nvinfo : EIATTR_COOP_GROUP_INSTR_OFFSETS
	.align		4
.L_1415:
        /*0130*/ 	.byte	0x04, 0x28
        /*0132*/ 	.short	(.L_1417 - .L_1416)


	//   ....[0]....
.L_1416:
        /*0134*/ 	.word	0x000003c0


	//   ....[1]....
        /*0138*/ 	.word	0x00000450


	//   ....[2]....
        /*013c*/ 	.word	0x00000520


	//   ....[3]....
        /*0140*/ 	.word	0x00000650


	//   ....[4]....
        /*0144*/ 	.word	0x00000690


	//   ....[5]....
        /*0148*/ 	.word	0x000006d0


	//   ....[6]....
        /*014c*/ 	.word	0x00000710


	//   ....[7]....
        /*0150*/ 	.word	0x00000760


	//   ....[8]....
        /*0154*/ 	.word	0x000009e0


	//   ....[9]....
        /*0158*/ 	.word	0x00001070


	//----- nvinfo : EIATTR_VRC_CTA_INIT_COUNT
	.align		4
.L_1417:
        /*015c*/ 	.byte	0x02, 0x4a
	.zero		1
	.zero		1


	//----- nvinfo : EIATTR_EXIT_INSTR_OFFSETS
	.align		4
        /*0160*/ 	.byte	0x04, 0x1c
        /*0162*/ 	.short	(.L_1419 - .L_1418)


	//   ....[0]....
.L_1418:
        /*0164*/ 	.word	0x00000150


	//   ....[1]....
        /*0168*/ 	.word	0x00001110


	//----- nvinfo : EIATTR_MAX_THREADS
	.align		4
.L_1419:
        /*016c*/ 	.byte	0x04, 0x05
        /*016e*/ 	.short	(.L_1421 - .L_1420)
.L_1420:
        /*0170*/ 	.word	0x00000100
        /*0174*/ 	.word	0x00000001
        /*0178*/ 	.word	0x00000001


	//----- nvinfo : EIATTR_CRS_STACK_SIZE
	.align		4
.L_1421:
        /*017c*/ 	.byte	0x04, 0x1e
        /*017e*/ 	.short	(.L_1423 - .L_1422)
.L_1422:
        /*0180*/ 	.word	0x00000000


	//----- nvinfo : EIATTR_CBANK_PARAM_SIZE
	.align		4
.L_1423:
        /*0184*/ 	.byte	0x03, 0x19
        /*0186*/ 	.short	0x0050


	//----- nvinfo : EIATTR_PARAM_CBANK
	.align		4
        /*0188*/ 	.byte	0x04, 0x0a
        /*018a*/ 	.short	(.L_1425 - .L_1424)
	.align		4
.L_1424:
        /*018c*/ 	.word	index@(.nv.constant0._Z35kOptimizerStatic8bit1StateBlockwiseI13__nv_bfloat16Li1ELi256ELi1EEvPT_S2_PhfffifPfS4_ffbi)
        /*0190*/ 	.short	0x0380
        /*0192*/ 	.short	0x0050


	//----- nvinfo : EIATTR_SW_WAR
	.align		4
.L_1425:
        /*0194*/ 	.byte	0x04, 0x36
        /*0196*/ 	.short	(.L_1427 - .L_1426)
.L_1426:
        /*0198*/ 	.word	0x00000008
.L_1427:


//--------------------- .nv.info._Z35kOptimizerStatic8bit1StateBlockwiseI6__halfLi1ELi256ELi1EEvPT_S2_PhfffifPfS4_ffbi --------------------------
	.section	.nv.info._Z35kOptimizerStatic8bit1StateBlockwiseI6__halfLi1ELi256ELi1EEvPT_S2_PhfffifPfS4_ffbi,"",@"SHT_CUDA_INFO"
	.sectionflags	@""
	.align	4


	//----- nvinfo : EIATTR_CUDA_API_VERSION
	.align		4
        /*0000*/ 	.byte	0x04, 0x37
        /*0002*/ 	.short	(.L_1429 - .L_1428)
.L_1428:
        /*0004*/ 	.word	0x00000082


	//----- nvinfo : EIATTR_KPARAM_INFO
	.align		4
.L_1429:
        /*0008*/ 	.byte	0x04, 0x17
        /*000a*/ 	.short	(.L_1431 - .L_1430)
.L_1430:
        /*000c*/ 	.word	0x00000000
        /*0010*/ 	.short	0x000d
        /*0012*/ 	.short	0x004c
        /*0014*/ 	.byte	0x00, 0xf0, 0x11, 0x00


	//----- nvinfo : EIATTR_KPARAM_INFO
	.align		4
.L_1431:
        /*0018*/ 	.byte	0x04, 0x17
        /*001a*/ 	.short	(.L_1433 - .L_1432)
.L_1432:
        /*001c*/ 	.word	0x00000000
        /*0020*/ 	.short	0x000c
        /*0022*/ 	.short	0x0048
        /*0024*/ 	.byte	0x00, 0xf0, 0x05, 0x00


	//----- nvinfo : EIATTR_KPARAM_INFO
	.align		4
.L_1433:
        /*0028*/ 	.byte	0x04, 0x17
        /*002a*/ 	.short	(.L_1435 - .L_1434)
.L_1434:
        /*002c*/ 	.word	0x00000000
        /*0030*/ 	.short	0x000b
        /*0032*/ 	.short	0x0044
        /*0034*/ 	.byte	0x00, 0xf0, 0x11, 0x00


	//----- nvinfo : EIATTR_KPARAM_INFO
	.align		4
.L_1435:
        /*0038*/ 	.byte	0x04, 0x17
        /*003a*/ 	.short	(.L_1437 - .L_1436)
.L_1436:
        /*003c*/ 	.word	0x00000000
        /*0040*/ 	.short	0x000a
        /*0042*/ 	.short	0x0040
        /*0044*/ 	.byte	0x00, 0xf0, 0x11, 0x00


	//----- nvinfo : EIATTR_KPARAM_INFO
	.align		4
.L_1437:
        /*0048*/ 	.byte	0x04, 0x17
        /*004a*/ 	.short	(.L_1439 - .L_1438)
.L_1438:
        /*004c*/ 	.word	0x00000000
        /*0050*/ 	.short	0x0009
        /*0052*/ 	.short	0x0038
        /*0054*/ 	.byte	0x00, 0xf5, 0x21, 0x00


	//----- nvinfo : EIATTR_KPARAM_INFO
	.align		4
.L_1439:
        /*0058*/ 	.byte	0x04, 0x17
        /*005a*/ 	.short	(.L_1441 - .L_1440)
.L_1440:
        /*005c*/ 	.word	0x00000000
        /*0060*/ 	.short	0x0008
        /*0062*/ 	.short	0x0030
        /*0064*/ 	.byte	0x00, 0xf5, 0x21, 0x00


	//----- nvinfo : EIATTR_KPARAM_INFO
	.align		4
.L_1441:
        /*0068*/ 	.byte	0x04, 0x17
        /*006a*/ 	.short	(.L_1443 - .L_1442)
.L_1442:
        /*006c*/ 	.word	0x00000000
        /*0070*/ 	.short	0x0007
        /*0072*/ 	.short	0x0028
        /*0074*/ 	.byte	0x00, 0xf0, 0x11, 0x00


	//----- nvinfo : EIATTR_KPARAM_INFO
	.align		4
.L_1443:
        /*0078*/ 	.byte	0x04, 0x17
        /*007a*/ 	.short	(.L_1445 - .L_1444)
.L_1444:
        /*007c*/ 	.word	0x00000000
        /*0080*/ 	.short	0x0006
        /*0082*/ 	.short	0x0024
        /*0084*/ 	.byte	0x00, 0xf0, 0x11, 0x00


	//----- nvinfo : EIATTR_KPARAM_INFO
	.align		4
.L_1445:
        /*0088*/ 	.byte	0x04, 0x17
        /*008a*/ 	.short	(.L_1447 - .L_1446)
.L_1446:
        /*008c*/ 	.word	0x00000000
        /*0090*/ 	.short	0x0005
        /*0092*/ 	.short	0x0020
        /*0094*/ 	.byte	0x00, 0xf0, 0x11, 0x00


	//----- nvinfo : EIATTR_KPARAM_INFO
	.align		4
.L_1447:
        /*0098*/ 	.byte	0x04, 0x17
        /*009a*/ 	.short	(.L_1449 - .L_1448)
.L_1448:
        /*009c*/ 	.word	0x00000000
        /*00a0*/ 	.short	0x0004
        /*00a2*/ 	.short	0x001c
        /*00a4*/ 	.byte	0x00, 0xf0, 0x11, 0x00


	//----- nvinfo : EIATTR_KPARAM_INFO
	.align		4
.L_1449:
        /*00a8*/ 	.byte	0x04, 0x17
        /*00aa*/ 	.short	(.L_1451 - .L_1450)
.L_1450:
        /*00ac*/ 	.word	0x00000000
        /*00b0*/ 	.short	0x0003
        /*00b2*/ 	.short	0x0018
        /*00b4*/ 	.byte	0x00, 0xf0, 0x11, 0x00


	//----- nvinfo : EIATTR_KPARAM_INFO
	.align		4
.L_1451:
        /*00b8*/ 	.byte	0x04, 0x17
        /*00ba*/ 	.short	(.L_1453 - .L_1452)
.L_1452:
        /*00bc*/ 	.word	0x00000000
        /*00c0*/ 	.short	0x0002
        /*00c2*/ 	.short	0x0010
        /*00c4*/ 	.byte	0x00, 0xf5, 0x21, 0x00


	//----- nvinfo : EIATTR_KPARAM_INFO
	.align		4
.L_1453:
        /*00c8*/ 	.byte	0x04, 0x17
        /*00ca*/ 	.short	(.L_1455 - .L_1454)
.L_1454:
        /*00cc*/ 	.word	0x00000000
        /*00d0*/ 	.short	0x0001
        /*00d2*/ 	.short	0x0008
        /*00d4*/ 	.byte	0x00, 0xf5, 0x21, 0x00


	//----- nvinfo : EIATTR_KPARAM_INFO
	.align		4
.L_1455:
        /*00d8*/ 	.byte	0x04, 0x17
        /*00da*/ 	.short	(.L_1457 - .L_1456)
.L_1456:
        /*00dc*/ 	.word	0x00000000
        /*00e0*/ 	.short	0x0000
        /*00e2*/ 	.short	0x0000
        /*00e4*/ 	.byte	0x00, 0xf5, 0x21, 0x00


	//----- nvinfo : EIATTR_SPARSE_MMA_MASK
	.align		4
.L_1457:
        /*00e8*/ 	.byte	0x03, 0x50
        /*00ea*/ 	.short	0x0000


	//----- nvinfo : EIATTR_MAXREG_COUNT
	.align		4
        /*00ec*/ 	.byte	0x03, 0x1b
        /*00ee*/ 	.short	0x0050


	//----- nvinfo : EIATTR_NUM_BARRIERS
	.align		4
        /*00f0*/ 	.byte	0x02, 0x4c
        /*00f2*/ 	.byte	0x01
	.zero		1


	//----- nvinfo : EIATTR_MERCURY_ISA_VERSION
	.align		4
        /*00f4*/ 	.byte	0x03, 0x5f
        /*00f6*/ 	.short	0x0101


	//----- nvinfo : EIATTR_UNUSED_LOAD_BYTE_OFFSET
	.align		4
        /*00f8*/ 	.byte	0x04, 0x44
        /*00fa*/ 	.short	(.L_1459 - .L_1458)


	//   ....[0]....
.L_1458:
        /*00fc*/ 	.word	0x000007e0
        /*0100*/ 	.word	0x0000fff0


	//----- nvinfo : EIATTR_COOP_GROUP_MASK_REGIDS
	.align		4
.L_1459:
        /*0104*/ 	.byte	0x04, 0x29
        /*0106*/ 	.short	(.L_1461 - .L_1460)


	//   ....[0]....
.L_1460:
        /*0108*/ 	.word	0xffffffff


	//   ....[1]....
        /*010c*/ 	.word	0xffffffff


	//   ....[2]....
        /*0110*/ 	.word	0xffffffff


	//   ....[3]....
        /*0114*/ 	.word	0xffffffff


	//   ....[4]....
        /*0118*/ 	.word	0xffffffff


	//   ....[5]....
        /*011c*/ 	.word	0xffffffff


	//   ....[6]....
        /*0120*/ 	.word	0xffffffff


	//   ....[7]....
        /*0124*/ 	.word	0xffffffff


	//   ....[8]....
        /*0128*/ 	.word	0xffffffff


	//   ....[9]....
        /*012c*/ 	.word	0xffffffff


	//----- nvinfo : EIATTR_COOP_GROUP_INSTR_OFFSETS
	.align		4
.L_1461:
        /*0130*/ 	.byte	0x04, 0x28
        /*0132*/ 	.short	(.L_1463 - .L_1462)


	//   ....[0]....
.L_1462:
        /*0134*/ 	.word	0x000003c0


	//   ....[1]....
        /*0138*/ 	.word	0x00000450


	//   ....[2]....
        /*013c*/ 	.word	0x00000520


	//   ....[3]....
        /*0140*/ 	.word	0x00000650


	//   ....[4]....
        /*0144*/ 	.word	0x00000690


	//   ....[5]....
        /*0148*/ 	.word	0x000006d0


	//   ....[6]....
        /*014c*/ 	.word	0x00000710


	//   ....[7]....
        /*0150*/ 	.word	0x00000760


	//   ....[8]....
        /*0154*/ 	.word	0x000009d0


	//   ....[9]....
        /*0158*/ 	.word	0x00001060


	//----- nvinfo : EIATTR_VRC_CTA_INIT_COUNT
	.align		4
.L_1463:
        /*015c*/ 	.byte	0x02, 0x4a
	.zero		1
	.zero		1


	//----- nvinfo : EIATTR_EXIT_INSTR_OFFSETS
	.align		4
        /*0160*/ 	.byte	0x04, 0x1c
        /*0162*/ 	.short	(.L_1465 - .L_1464)


	//   ....[0]....
.L_1464:
        /*0164*/ 	.word	0x00000150


	//   ....[1]....
        /*0168*/ 	.word	0x00001100


	//----- nvinfo : EIATTR_MAX_THREADS
	.align		4
.L_1465:
        /*016c*/ 	.byte	0x04, 0x05
        /*016e*/ 	.short	(.L_1467 - .L_1466)
.L_1466:
        /*0170*/ 	.word	0x00000100
        /*0174*/ 	.word	0x00000001
        /*0178*/ 	.word	0x00000001


	//----- nvinfo : EIATTR_CRS_STACK_SIZE
	.align		4
.L_1467:
        /*017c*/ 	.byte	0x04, 0x1e
        /*017e*/ 	.short	(.L_1469 - .L_1468)
.L_1468:
        /*0180*/ 	.word	0x00000000


	//----- nvinfo : EIATTR_CBANK_PARAM_SIZE
	.align		4
.L_1469:
        /*0184*/ 	.byte	0x03, 0x19
        /*0186*/ 	.short	0x0050


	//----- nvinfo : EIATTR_PARAM_CBANK
	.align		4
        /*0188*/ 	.byte	0x04, 0x0a
        /*018a*/ 	.short	(.L_1471 - .L_1470)
	.align		4
.L_1470:
        /*018c*/ 	.word	index@(.nv.constant0._Z35kOptimizerStatic8bit1StateBlockwiseI6__halfLi1ELi256ELi1EEvPT_S2_PhfffifPfS4_ffbi)
        /*0190*/ 	.short	0x0380
        /*0192*/ 	.short	0x0050


	//----- nvinfo : EIATTR_SW_WAR
	.align		4
.L_1471:
        /*0194*/ 	.byte	0x04, 0x36
        /*0196*/ 	.short	(.L_1473 - .L_1472)
.L_1472:
        /*0198*/ 	.word	0x00000008
.L_1473:


//--------------------- .nv.info._Z35kOptimizerStatic8bit1StateBlockwiseIfLi1ELi256ELi1EEvPT_S1_PhfffifPfS3_ffbi --------------------------
	.section	.nv.info._Z35kOptimizerStatic8bit1StateBlockwiseIfLi1ELi256ELi1EEvPT_S1_PhfffifPfS3_ffbi,"",@"SHT_CUDA_INFO"
	.sectionflags	@""
	.align	4


	//----- nvinfo : EIATTR_CUDA_API_VERSION
	.align		4
        /*0000*/ 	.byte	0x04, 0x37
        /*0002*/ 	.short	(.L_1475 - .L_1474)
.L_1474:
        /*0004*/ 	.word	0x00000082


	//----- nvinfo : EIATTR_KPARAM_INFO
	.align		4
.L_1475:
        /*0008*/ 	.byte	0x04, 0x17
        /*000a*/ 	.short	(.L_1477 - .L_1476)
.L_1476:
        /*000c*/ 	.word	0x00000000
        /*0010*/ 	.short	0x000d
        /*0012*/ 	.short	0x004c
        /*0014*/ 	.byte	0x00, 0xf0, 0x11, 0x00


	//----- nvinfo : EIATTR_KPARAM_INFO
	.align		4
.L_1477:
        /*0018*/ 	.byte	0x04, 0x17
        /*001a*/ 	.short	(.L_1479 - .L_1478)
.L_1478:
        /*001c*/ 	.word	0x00000000
        /*0020*/ 	.short	0x000c
        /*0022*/ 	.short	0x0048
        /*0024*/ 	.byte	0x00, 0xf0, 0x05, 0x00


	//----- nvinfo : EIATTR_KPARAM_INFO
	.align		4
.L_1479:
        /*0028*/ 	.byte	0x04, 0x17
        /*002a*/ 	.short	(.L_1481 - .L_1480)
.L_1480:
        /*002c*/ 	.word	0x00000000
        /*0030*/ 	.short	0x000b
        /*0032*/ 	.short	0x0044
        /*0034*/ 	.byte	0x00, 0xf0, 0x11, 0x00


	//----- nvinfo : EIATTR_KPARAM_INFO
	.align		4
.L_1481:
        /*0038*/ 	.byte	0x04, 0x17
        /*003a*/ 	.short	(.L_1483 - .L_1482)
.L_1482:
        /*003c*/ 	.word	0x00000000
        /*0040*/ 	.short	0x000a
        /*0042*/ 	.short	0x0040
        /*0044*/ 	.byte	0x00, 0xf0, 0x11, 0x00


	//----- nvinfo : EIATTR_KPARAM_INFO
	.align		4
.L_1483:
        /*0048*/ 	.byte	0x04, 0x17
        /*004a*/ 	.short	(.L_1485 - .L_1484)
.L_1484:
        /*004c*/ 	.word	0x00000000
        /*0050*/ 	.short	0x0009
        /*0052*/ 	.short	0x0038
        /*0054*/ 	.byte	0x00, 0xf5, 0x21, 0x00


	//----- nvinfo : EIATTR_KPARAM_INFO
	.align		4
.L_1485:
        /*0058*/ 	.byte	0x04, 0x17
        /*005a*/ 	.short	(.L_1487 - .L_1486)
.L_1486:
        /*005c*/ 	.word	0x00000000
        /*0060*/ 	.short	0x0008
        /*0062*/ 	.short	0x0030
        /*0064*/ 	.byte	0x00, 0xf5, 0x21, 0x00


	//----- nvinfo : EIATTR_KPARAM_INFO
	.align		4
.L_1487:
        /*0068*/ 	.byte	0x04, 0x17
        /*006a*/ 	.short	(.L_1489 - .L_1488)
.L_1488:
        /*006c*/ 	.word	0x00000000
        /*0070*/ 	.short	0x0007
        /*0072*/ 	.short	0x0028
        /*0074*/ 	.byte	0x00, 0xf0, 0x11, 0x00


	//----- nvinfo : EIATTR_KPARAM_INFO
	.align		4
.L_1489:
        /*0078*/ 	.byte	0x04, 0x17
        /*007a*/ 	.short	(.L_1491 - .L_1490)
.L_1490:
        /*007c*/ 	.word	0x00000000
        /*0080*/ 	.short	0x0006
        /*0082*/ 	.short	0x0024
        /*0084*/ 	.byte	0x00, 0xf0, 0x11, 0x00


	//----- nvinfo : EIATTR_KPARAM_INFO
	.align		4
.L_1491:
        /*0088*/ 	.byte	0x04, 0x17
        /*008a*/ 	.short	(.L_1493 - .L_1492)
.L_1492:
        /*008c*/ 	.word	0x00000000
        /*0090*/ 	.short	0x0005
        /*0092*/ 	.short	0x0020
        /*0094*/ 	.byte	0x00, 0xf0, 0x11, 0x00


	//----- nvinfo : EIATTR_KPARAM_INFO
	.align		4
.L_1493:
        /*0098*/ 	.byte	0x04, 0x17
        /*009a*/ 	.short	(.L_1495 - .L_1494)
.L_1494:
        /*009c*/ 	.word	0x00000000
        /*00a0*/ 	.short	0x0004
        /*00a2*/ 	.short	0x001c
        /*00a4*/ 	.byte	0x00, 0xf0, 0x11, 0x00


	//----- nvinfo : EIATTR_KPARAM_INFO
	.align		4
.L_1495:
        /*00a8*/ 	.byte	0x04, 0x17
        /*00aa*/ 	.short	(.L_1497 - .L_1496)
.L_1496:
        /*00ac*/ 	.word	0x00000000
        /*00b0*/ 	.short	0x0003
        /*00b2*/ 	.short	0x0018
        /*00b4*/ 	.byte	0x00, 0xf0, 0x11, 0x00


	//----- nvinfo : EIATTR_KPARAM_INFO
	.align		4
.L_1497:
        /*00b8*/ 	.byte	0x04, 0x17
        /*00ba*/ 	.short	(.L_1499 - .L_1498)
.L_1498:
        /*00bc*/ 	.word	0x00000000
        /*00c0*/ 	.short	0x0002
        /*00c2*/ 	.short	0x0010
        /*00c4*/ 	.byte	0x00, 0xf5, 0x21, 0x00


	//----- nvinfo : EIATTR_KPARAM_INFO
	.align		4
.L_1499:
        /*00c8*/ 	.byte	0x04, 0x17
        /*00ca*/ 	.short	(.L_1501 - .L_1500)
.L_1500:
        /*00cc*/ 	.word	0x00000000
        /*00d0*/ 	.short	0x0001
        /*00d2*/ 	.short	0x0008
        /*00d4*/ 	.byte	0x00, 0xf5, 0x21, 0x00


	//----- nvinfo : EIATTR_KPARAM_INFO
	.align		4
.L_1501:
        /*00d8*/ 	.byte	0x04, 0x17
        /*00da*/ 	.short	(.L_1503 - .L_1502)
.L_1502:
        /*00dc*/ 	.word	0x00000000
        /*00e0*/ 	.short	0x0000
        /*00e2*/ 	.short	0x0000
        /*00e4*/ 	.byte	0x00, 0xf5, 0x21, 0x00


	//----- nvinfo : EIATTR_SPARSE_MMA_MASK
	.align		4
.L_1503:
        /*00e8*/ 	.byte	0x03, 0x50
        /*00ea*/ 	.short	0x0000


	//----- nvinfo : EIATTR_MAXREG_COUNT
	.align		4
        /*00ec*/ 	.byte	0x03, 0x1b
        /*00ee*/ 	.short	0x0050


	//----- nvinfo : EIATTR_NUM_BARRIERS
	.align		4
        /*00f0*/ 	.byte	0x02, 0x4c
        /*00f2*/ 	.byte	0x01
	.zero		1


	//----- nvinfo : EIATTR_MERCURY_ISA_VERSION
	.align		4
        /*00f4*/ 	.byte	0x03, 0x5f
        /*00f6*/ 	.short	0x0101


	//----- nvinfo : EIATTR_UNUSED_LOAD_BYTE_OFFSET
	.align		4
        /*00f8*/ 	.byte	0x04, 0x44
        /*00fa*/ 	.short	(.L_1505 - .L_1504)


	//   ....[0]....
.L_1504:
        /*00fc*/ 	.word	0x000007b0
        /*0100*/ 	.word	0x0000fff0


	//----- nvinfo : EIATTR_COOP_GROUP_MASK_REGIDS
	.align		4
.L_1505:
        /*0104*/ 	.byte	0x04, 0x29
        /*0106*/ 	.short	(.L_1507 - .L_1506)


	//   ....[0]....
.L_1506:
        /*0108*/ 	.word	0xffffffff


	//   ....[1]....
        /*010c*/ 	.word	0xffffffff


	//   ....[2]....
        /*0110*/ 	.word	0xffffffff


	//   ....[3]....
        /*0114*/ 	.word	0xffffffff


	//   ....[4]....
        /*0118*/ 	.word	0xffffffff


	//   ....[5]....
        /*011c*/ 	.word	0xffffffff


	//   ....[6]....
        /*0120*/ 	.word	0xffffffff


	//   ....[7]....
        /*0124*/ 	.word	0xffffffff


	//   ....[8]....
        /*0128*/ 	.word	0xffffffff


	//   ....[9]....
        /*012c*/ 	.word	0xffffffff


	//----- nvinfo : EIATTR_COOP_GROUP_INSTR_OFFSETS
	.align		4
.L_1507:
        /*0130*/ 	.byte	0x04, 0x28
        /*0132*/ 	.short	(.L_1509 - .L_1508)


	//   ....[0]....
.L_1508:
        /*0134*/ 	.word	0x000003c0


	//   ....[1]....
        /*0138*/ 	.word	0x00000450


	//   ....[2]....
        /*013c*/ 	.word	0x00000500


	//   ....[3]....
        /*0140*/ 	.word	0x00000620


	//   ....[4]....
        /*0144*/ 	.word	0x00000660


	//   ....[5]....
        /*0148*/ 	.word	0x000006a0


	//   ....[6]....
        /*014c*/ 	.word	0x000006e0


	//   ....[7]....
        /*0150*/ 	.word	0x00000730


	//   ....[8]....
        /*0154*/ 	.word	0x00000970


	//   ....[9]....
        /*0158*/ 	.word	0x00001000


	//----- nvinfo : EIATTR_VRC_CTA_INIT_COUNT
	.align		4
.L_1509:
        /*015c*/ 	.byte	0x02, 0x4a
	.zero		1
	.zero		1


	//----- nvinfo : EIATTR_EXIT_INSTR_OFFSETS
	.align		4
        /*0160*/ 	.byte	0x04, 0x1c
        /*0162*/ 	.short	(.L_1511 - .L_1510)


	//   ....[0]....
.L_1510:
        /*0164*/ 	.word	0x00000150


	//   ....[1]....
        /*0168*/ 	.word	0x000010a0


	//----- nvinfo : EIATTR_MAX_THREADS
	.align		4
.L_1511:
        /*016c*/ 	.byte	0x04, 0x05
        /*016e*/ 	.short	(.L_1513 - .L_1512)
.L_1512:
        /*0170*/ 	.word	0x00000100
        /*0174*/ 	.word	0x00000001
        /*0178*/ 	.word	0x00000001


	//----- nvinfo : EIATTR_CRS_STACK_SIZE
	.align		4
.L_1513:
        /*017c*/ 	.byte	0x04, 0x1e
        /*017e*/ 	.short	(.L_1515 - .L_1514)
.L_1514:
        /*0180*/ 	.word	0x00000000


	//----- nvinfo : EIATTR_CBANK_PARAM_SIZE
	.align		4
.L_1515:
        /*0184*/ 	.byte	0x03, 0x19
        /*0186*/ 	.short	0x0050


	//----- nvinfo : EIATTR_PARAM_CBANK
	.align		4
        /*0188*/ 	.byte	0x04, 0x0a
        /*018a*/ 	.short	(.L_1517 - .L_1516)
	.align		4
.L_1516:
        /*018c*/ 	.word	index@(.nv.constant0._Z35kOptimizerStatic8bit1StateBlockwiseIfLi1ELi256ELi1EEvPT_S1_PhfffifPfS3_ffbi)
        /*0190*/ 	.short	0x0380
        /*0192*/ 	.short	0x0050


	//----- nvinfo : EIATTR_SW_WAR
	.align		4
.L_1517:
        /*0194*/ 	.byte	0x04, 0x36
        /*0196*/ 	.short	(.L_1519 - .L_1518)
.L_1518:
        /*0198*/ 	.word	0x00000008
.L_1519:


//--------------------- .nv.info._Z35kOptimizerStatic8bit2StateBlockwiseI13__nv_bfloat16Li6ELi256ELi1EEvPT_S2_PhS3_fffffifPfS4_S4_S4_ffbi --------------------------
	.section	.nv.info._Z35kOptimizerStatic8bit2StateBlockwiseI13__nv_bfloat16Li6ELi256ELi1EEvPT_S2_PhS3_fffffifPfS4_S4_S4_ffbi,"",@"SHT_CUDA_INFO"
	.sectionflags	@""
	.align	4


	//----- nvinfo : EIATTR_CUDA_API_VERSION
	.align		4
        /*0000*/ 	.byte	0x04, 0x37
        /*0002*/ 	.short	(.L_1521 - .L_1520)
.L_1520:
        /*0004*/ 	.word	0x00000082


	//----- nvinfo : EIATTR_KPARAM_INFO
	.align		4
.L_1521:
        /*0008*/ 	.byte	0x04, 0x17
        /*000a*/ 	.short	(.L_1523 - .L_1522)
.L_1522:
        /*000c*/ 	.word	0x00000000
        /*0010*/ 	.short	0x0012
        /*0012*/ 	.short	0x006c
        /*0014*/ 	.byte	0x00, 0xf0, 0x11, 0x00


	//----- nvinfo : EIATTR_KPARAM_INFO
	.align		4
.L_1523:
        /*0018*/ 	.byte	0x04, 0x17
        /*001a*/ 	.short	(.L_1525 - .L_1524)
.L_1524:
        /*001c*/ 	.word	0x00000000
        /*0020*/ 	.short	0x0011
        /*0022*/ 	.short	0x0068
        /*0024*/ 	.byte	0x00, 0xf0, 0x05, 0x00


	//----- nvinfo : EIATTR_KPARAM_INFO
	.align		4
.L_1525:
        /*0028*/ 	.byte	0x04, 0x17
        /*002a*/ 	.short	(.L_1527 - .L_1526)
.L_1526:
        /*002c*/ 	.word	0x00000000
        /*0030*/ 	.short	0x0010
        /*0032*/ 	.short	0x0064
        /*0034*/ 	.byte	0x00, 0xf0, 0x11, 0x00


	//----- nvinfo : EIATTR_KPARAM_INFO
	.align		4
.L_1527:
        /*0038*/ 	.byte	0x04, 0x17
        /*003a*/ 	.short	(.L_1529 - .L_1528)
.L_1528:
        /*003c*/ 	.word	0x00000000
        /*0040*/ 	.short	0x000f
        /*0042*/ 	.short	0x0060
        /*0044*/ 	.byte	0x00, 0xf0, 0x11, 0x00


	//----- nvinfo : EIATTR_KPARAM_INFO
	.align		4
.L_1529:
        /*0048*/ 	.byte	0x04, 0x17
        /*004a*/ 	.short	(.L_1531 - .L_1530)
.L_1530:
        /*004c*/ 	.word	0x00000000
        /*0050*/ 	.short	0x000e
        /*0052*/ 	.short	0x0058
        /*0054*/ 	.byte	0x00, 0xf5, 0x21, 0x00


	//----- nvinfo : EIATTR_KPARAM_INFO
	.align		4
.L_1531:
        /*0058*/ 	.byte	0x04, 0x17
        /*005a*/ 	.short	(.L_1533 - .L_1532)
.L_1532:
        /*005c*/ 	.word	0x00000000
        /*0060*/ 	.short	0x000d
        /*0062*/ 	.short	0x0050
        /*0064*/ 	.byte	0x00, 0xf5, 0x21, 0x00


	//----- nvinfo : EIATTR_KPARAM_INFO
	.align		4
.L_1533:
        /*0068*/ 	.byte	0x04, 0x17
        /*006a*/ 	.short	(.L_1535 - .L_1534)
.L_1534:
        /*006c*/ 	.word	0x00000000
        /*0070*/ 	.short	0x000c
        /*0072*/ 	.short	0x0048
        /*0074*/ 	.byte	0x00, 0xf5, 0x21, 0x00


	//----- nvinfo : EIATTR_KPARAM_INFO
	.align		4
.L_1535:
        /*0078*/ 	.byte	0x04, 0x17
        /*007a*/ 	.short	(.L_1537 - .L_1536)
.L_1536:
        /*007c*/ 	.word	0x00000000
        /*0080*/ 	.short	0x000b
        /*0082*/ 	.short	0x0040
        /*0084*/ 	.byte	0x00, 0xf5, 0x21, 0x00


	//----- nvinfo : EIATTR_KPARAM_INFO
	.align		4
.L_1537:
        /*0088*/ 	.byte	0x04, 0x17
        /*008a*/ 	.short	(.L_1539 - .L_1538)
.L_1538:
        /*008c*/ 	.word	0x00000000
        /*0090*/ 	.short	0x000a
        /*0092*/ 	.short	0x0038
        /*0094*/ 	.byte	0x00, 0xf0, 0x11, 0x00


	//----- nvinfo : EIATTR_KPARAM_INFO
	.align		4
.L_1539:
        /*0098*/ 	.byte	0x04, 0x17
        /*009a*/ 	.short	(.L_1541 - .L_1540)
.L_1540:
        /*009c*/ 	.word	0x00000000
        /*00a0*/ 	.short	0x0009
        /*00a2*/ 	.short	0x0034
        /*00a4*/ 	.byte	0x00, 0xf0, 0x11, 0x00


	//----- nvinfo : EIATTR_KPARAM_INFO
	.align		4
.L_1541:
        /*00a8*/ 	.byte	0x04, 0x17
        /*00aa*/ 	.short	(.L_1543 - .L_1542)
.L_1542:
        /*00ac*/ 	.word	0x00000000
        /*00b0*/ 	.short	0x0008
        /*00b2*/ 	.short	0x0030
        /*00b4*/ 	.byte	0x00, 0xf0, 0x11, 0x00


	//----- nvinfo : EIATTR_KPARAM_INFO
	.align		4
.L_1543:
        /*00b8*/ 	.byte	0x04, 0x17
        /*00ba*/ 	.short	(.L_1545 - .L_1544)
.L_1544:
        /*00bc*/ 	.word	0x00000000
        /*00c0*/ 	.short	0x0007
        /*00c2*/ 	.short	0x002c
        /*00c4*/ 	.byte	0x00, 0xf0, 0x11, 0x00


	//----- nvinfo : EIATTR_KPARAM_INFO
	.align		4
.L_1545:
        /*00c8*/ 	.byte	0x04, 0x17
        /*00ca*/ 	.short	(.L_1547 - .L_1546)
.L_1546:
        /*00cc*/ 	.word	0x00000000
        /*00d0*/ 	.short	0x0006
        /*00d2*/ 	.short	0x0028
        /*00d4*/ 	.byte	0x00, 0xf0, 0x11, 0x00


	//----- nvinfo : EIATTR_KPARAM_INFO
	.align		4
.L_1547:
        /*00d8*/ 	.byte	0x04, 0x17
        /*00da*/ 	.short	(.L_1549 - .L_1548)
.L_1548:
        /*00dc*/ 	.word	0x00000000
        /*00e0*/ 	.short	0x0005
        /*00e2*/ 	.short	0x0024
        /*00e4*/ 	.byte	0x00, 0xf0, 0x11, 0x00


	//----- nvinfo : EIATTR_KPARAM_INFO
	.align		4
.L_1549:
        /*00e8*/ 	.byte	0x04, 0x17
        /*00ea*/ 	.short	(.L_1551 - .L_1550)
.L_1550:
        /*00ec*/ 	.word	0x00000000
        /*00f0*/ 	.short	0x0004
        /*00f2*/ 	.short	0x0020
        /*00f4*/ 	.byte	0x00, 0xf0, 0x11, 0x00


	//----- nvinfo : EIATTR_KPARAM_INFO
	.align		4
.L_1551:
        /*00f8*/ 	.byte	0x04, 0x17
        /*00fa*/ 	.short	(.L_1553 - .L_1552)
.L_1552:
        /*00fc*/ 	.word	0x00000000
        /*0100*/ 	.short	0x0003
        /*0102*/ 	.short	0x0018
        /*0104*/ 	.byte	0x00, 0xf5, 0x21, 0x00


	//----- nvinfo : EIATTR_KPARAM_INFO
	.align		4
.L_1553:
        /*0108*/ 	.byte	0x04, 0x17
        /*010a*/ 	.short	(.L_1555 - .L_1554)
.L_1554:
        /*010c*/ 	.word	0x00000000
        /*0110*/ 	.short	0x0002
        /*0112*/ 	.short	0x0010
        /*0114*/ 	.byte	0x00, 0xf5, 0x21, 0x00


	//----- nvinfo : EIATTR_KPARAM_INFO
	.align		4
.L_1555:
        /*0118*/ 	.byte	0x04, 0x17
        /*011a*/ 	.short	(.L_1557 - .L_1556)
.L_1556:
        /*011c*/ 	.word	0x00000000
        /*0120*/ 	.short	0x0001
        /*0122*/ 	.short	0x0008
        /*0124*/ 	.byte	0x00, 0xf5, 0x21, 0x00


	//----- nvinfo : EIATTR_KPARAM_INFO
	.align		4
.L_1557:
        /*0128*/ 	.byte	0x04, 0x17
        /*012a*/ 	.short	(.L_1559 - .L_1558)
.L_1558:
        /*012c*/ 	.word	0x00000000
        /*0130*/ 	.short	0x0000
        /*0132*/ 	.short	0x0000
        /*0134*/ 	.byte	0x00, 0xf5, 0x21, 0x00


	//----- nvinfo : EIATTR_SPARSE_MMA_MASK
	.align		4
.L_1559:
        /*0138*/ 	.byte	0x03, 0x50
        /*013a*/ 	.short	0x0000


	//----- nvinfo : EIATTR_MAXREG_COUNT
	.align		4
        /*013c*/ 	.byte	0x03, 0x1b
        /*013e*/ 	.short	0x0050


	//----- nvinfo : EIATTR_NUM_BARRIERS
	.align		4
        /*0140*/ 	.byte	0x02, 0x4c
        /*0142*/ 	.byte	0x01
	.zero		1


	//----- nvinfo : EIATTR_MERCURY_ISA_VERSION
	.align		4
        /*0144*/ 	.byte	0x03, 0x5f
        /*0146*/ 	.short	0x0101


	//----- nvinfo : EIATTR_UNUSED_LOAD_BYTE_OFFSET
	.align		4
        /*0148*/ 	.byte	0x04, 0x44
        /*014a*/ 	.short	(.L_1561 - .L_1560)


	//   ....[0]....
.L_1560:
        /*014c*/ 	.word	0x000012c0
        /*0150*/ 	.word	0x0000fff0


	//   ....[1]....
        /*0154*/ 	.word	0x00001440
        /*0158*/ 	.word	0x0000fff0


	//----- nvinfo : EIATTR_COOP_GROUP_MASK_REGIDS
	.align		4
.L_1561:
        /*015c*/ 	.byte	0x04, 0x29
        /*015e*/ 	.short	(.L_1563 - .L_1562)


	//   ....[0]....
.L_1562:
        /*0160*/ 	.word	0xffffffff


	//   ....[1]....
        /*0164*/ 	.word	0xffffffff


	//   ....[2]....
        /*0168*/ 	.word	0xffffffff


	//   ....[3]....
        /*016c*/ 	.word	0xffffffff


	//   ....[4]....
        /*0170*/ 	.word	0xffffffff


	//   ....[5]....
        /*0174*/ 	.word	0xffffffff


	//   ....[6]....
        /*0178*/ 	.word	0xffffffff


	//   ....[7]....
        /*017c*/ 	.word	0xffffffff


	//   ....[8]....
        /*0180*/ 	.word	0xffffffff


	//   ....[9]....
        /*0184*/ 	.word	0xffffffff


	//   ....[10]....
        /*0188*/ 	.word	0xffffffff


	//   ....[11]....
        /*018c*/ 	.word	0xffffffff


	//   ....[12]....
        /*0190*/ 	.word	0xffffffff


	//   ....[13]....
        /*0194*/ 	.word	0xffffffff


	//   ....[14]....
        /*0198*/ 	.word	0xffffffff


	//   ....[15]....
        /*019c*/ 	.word	0xffffffff


	//   ....[16]....
        /*01a0*/ 	.word	0xffffffff


	//   ....[17]....
        /*01a4*/ 	.word	0xffffffff


	//   ....[18]....
        /*01a8*/ 	.word	0xffffffff


	//   ....[19]....
        /*01ac*/ 	.word	0xffffffff


	//   ....[20]....
        /*01b0*/ 	.word	0xffffffff


	//   ....[21]....
        /*01b4*/ 	.word	0xffffffff


	//   ....[22]....
        /*01b8*/ 	.word	0xffffffff


	//   ....[23]....
        /*01bc*/ 	.word	0xffffffff


	//----- nvinfo : EIATTR_COOP_GROUP_INSTR_OFFSETS
	.align		4
.L_1563:
        /*01c0*/ 	.byte	0x04, 0x28
        /*01c2*/ 	.short	(.L_1565 - .L_1564)


	//   ....[0]....
.L_1564:
        /*01c4*/ 	.word	0x000006e0


	//   ....[1]....
        /*01c8*/ 	.word	0x00000770


	//   ....[2]....
        /*01cc*/ 	.word	0x00000800


	//   ....[3]....
        /*01d0*/ 	.word	0x000008c0


	//   ....[4]....
        /*01d4*/ 	.word	0x00000ab0


	//   ....[5]....
        /*01d8*/ 	.word	0x00000b10


	//   ....[6]....
        /*01dc*/ 	.word	0x00000b60


	//   ....[7]....
        /*01e0*/ 	.word	0x00000bb0


	//   ....[8]....
        /*01e4*/ 	.word	0x00000be0


	//   ....[9]....
        /*01e8*/ 	.word	0x00000dd0


	//   ....[10]....
        /*01ec*/ 	.word	0x00000e30


	//   ....[11]....
        /*01f0*/ 	.word	0x00000e70


	//   ....[12]....
        /*01f4*/ 	.word	0x00000eb0


	//   ....[13]....
        /*01f8*/ 	.word	0x00000ee0


	//   ....[14]....
        /*01fc*/ 	.word	0x000010d0


	//   ....[15]....
        /*0200*/ 	.word	0x00001170


	//   ....[16]....
        /*0204*/ 	.word	0x000011b0


	//   ....[17]....
        /*0208*/ 	.word	0x000011f0


	//   ....[18]....
        /*020c*/ 	.word	0x00001230


	//   ....[19]....
        /*0210*/ 	.word	0x000014a0


	//   ....[20]....
        /*0214*/ 	.word	0x00001640


	//   ....[21]....
        /*0218*/ 	.word	0x000026a0


	//   ....[22]....
        /*021c*/ 	.word	0x00002790


	//   ....[23]....
        /*0220*/ 	.word	0x00002830


	//----- nvinfo : EIATTR_VRC_CTA_INIT_COUNT
	.align		4
.L_1565:
        /*0224*/ 	.byte	0x02, 0x4a
	.zero		1
	.zero		1


	//----- nvinfo : EIATTR_EXIT_INSTR_OFFSETS
	.align		4
        /*0228*/ 	.byte	0x04, 0x1c
        /*022a*/ 	.short	(.L_1567 - .L_1566)


	//   ....[0]....
.L_1566:
        /*022c*/ 	.word	0x000002c0


	//   ....[1]....
        /*0230*/ 	.word	0x000028d0


	//----- nvinfo : EIATTR_MAX_THREADS
	.align		4
.L_1567:
        /*0234*/ 	.byte	0x04, 0x05
        /*0236*/ 	.short	(.L_1569 - .L_1568)
.L_1568:
        /*0238*/ 	.word	0x00000100
        /*023c*/ 	.word	0x00000001
        /*0240*/ 	.word	0x00000001


	//----- nvinfo : EIATTR_CRS_STACK_SIZE
	.align		4
.L_1569:
        /*0244*/ 	.byte	0x04, 0x1e
        /*0246*/ 	.short	(.L_1571 - .L_1570)
.L_1570:
        /*0248*/ 	.word	0x00000000


	//----- nvinfo : EIATTR_CBANK_PARAM_SIZE
	.align		4
.L_1571:
        /*024c*/ 	.byte	0x03, 0x19
        /*024e*/ 	.short	0x0070


	//----- nvinfo : EIATTR_PARAM_CBANK
	.align		4
        /*0250*/ 	.byte	0x04, 0x0a
        /*0252*/ 	.short	(.L_1573 - .L_1572)
	.align		4
.L_1572:
        /*0254*/ 	.word	index@(.nv.constant0._Z35kOptimizerStatic8bit2StateBlockwiseI13__nv_bfloat16Li6ELi256ELi1EEvPT_S2_PhS3_fffffifPfS4_S4_S4_ffbi)
        /*0258*/ 	.short	0x0380
        /*025a*/ 	.short	0x0070


	//----- nvinfo : EIATTR_SW_WAR
	.align		4
.L_1573:
        /*025c*/ 	.byte	0x04, 0x36
        /*025e*/ 	.short	(.L_1575 - .L_1574)
.L_1574:
        /*0260*/ 	.word	0x00000008
.L_1575:


//--------------------- .nv.info._Z35kOptimizerStatic8bit2StateBlockwiseI6__halfLi6ELi256ELi1EEvPT_S2_PhS3_fffffifPfS4_S4_S4_ffbi --------------------------
	.section	.nv.info._Z35kOptimizerStatic8bit2StateBlockwiseI6__halfLi6ELi256ELi1EEvPT_S2_PhS3_fffffifPfS4_S4_S4_ffbi,"",@"SHT_CUDA_INFO"
	.sectionflags	@""
	.align	4


	//----- nvinfo : EIATTR_CUDA_API_VERSION
	.align		4
        /*0000*/ 	.byte	0x04, 0x37
        /*0002*/ 	.short	(.L_1577 - .L_1576)
.L_1576:
        /*0004*/ 	.word	0x00000082


	//----- nvinfo : EIATTR_KPARAM_INFO
	.align		4
.L_1577:
        /*0008*/ 	.byte	0x04, 0x17
        /*000a*/ 	.short	(.L_1579 - .L_1578)
.L_1578:
        /*000c*/ 	.word	0x00000000
        /*0010*/ 	.short	0x0012
        /*0012*/ 	.short	0x006c
        /*0014*/ 	.byte	0x00, 0xf0, 0x11, 0x00


	//----- nvinfo : EIATTR_KPARAM_INFO
	.align		4
.L_1579:
        /*0018*/ 	.byte	0x04, 0x17
        /*001a*/ 	.short	(.L_1581 - .L_1580)
.L_1580:
        /*001c*/ 	.word	0x00000000
        /*0020*/ 	.short	0x0011
        /*0022*/ 	.short	0x0068
        /*0024*/ 	.byte	0x00, 0xf0, 0x05, 0x00


	//----- nvinfo : EIATTR_KPARAM_INFO
	.align		4
.L_1581:
        /*0028*/ 	.byte	0x04, 0x17
        /*002a*/ 	.short	(.L_1583 - .L_1582)
.L_1582:
        /*002c*/ 	.word	0x00000000
        /*0030*/ 	.short	0x0010
        /*0032*/ 	.short	0x0064
        /*0034*/ 	.byte	0x00, 0xf0, 0x11, 0x00


	//----- nvinfo : EIATTR_KPARAM_INFO
	.align		4
.L_1583:
        /*0038*/ 	.byte	0x04, 0x17
        /*003a*/ 	.short	(.L_1585 - .L_1584)
.L_1584:
        /*003c*/ 	.word	0x00000000
        /*0040*/ 	.short	0x000f
        /*0042*/ 	.short	0x0060
        /*0044*/ 	.byte	0x00, 0xf0, 0x11, 0x00


	//----- nvinfo : EIATTR_KPARAM_INFO
	.align		4
.L_1585:
        /*0048*/ 	.byte	0x04, 0x17
        /*004a*/ 	.short	(.L_1587 - .L_1586)
.L_1586:
        /*004c*/ 	.word	0x00000000
        /*0050*/ 	.short	0x000e
        /*0052*/ 	.short	0x0058
        /*0054*/ 	.byte	0x00, 0xf5, 0x21, 0x00


	//----- nvinfo : EIATTR_KPARAM_INFO
	.align		4
.L_1587:
        /*0058*/ 	.byte	0x04, 0x17
        /*005a*/ 	.short	(.L_1589 - .L_1588)
.L_1588:
        /*005c*/ 	.word	0x00000000
        /*0060*/ 	.short	0x000d
        /*0062*/ 	.short	0x0050
        /*0064*/ 	.byte	0x00, 0xf5, 0x21, 0x00


	//----- nvinfo : EIATTR_KPARAM_INFO
	.align		4
.L_1589:
        /*0068*/ 	.byte	0x04, 0x17
        /*006a*/ 	.short	(.L_1591 - .L_1590)
.L_1590:
        /*006c*/ 	.word	0x00000000
        /*0070*/ 	.short	0x000c
        /*0072*/ 	.short	0x0048
        /*0074*/ 	.byte	0x00, 0xf5, 0x21, 0x00


	//----- nvinfo : EIATTR_KPARAM_INFO
	.align		4
.L_1591:
        /*0078*/ 	.byte	0x04, 0x17
        /*007a*/ 	.short	(.L_1593 - .L_1592)
.L_1592:
        /*007c*/ 	.word	0x00000000
        /*0080*/ 	.short	0x000b
        /*0082*/ 	.short	0x0040
        /*0084*/ 	.byte	0x00, 0xf5, 0x21, 0x00


	//----- nvinfo : EIATTR_KPARAM_INFO
	.align		4
.L_1593:
        /*0088*/ 	.byte	0x04, 0x17
        /*008a*/ 	.short	(.L_1595 - .L_1594)
.L_1594:
        /*008c*/ 	.word	0x00000000
        /*0090*/ 	.short	0x000a
        /*0092*/ 	.short	0x0038
        /*0094*/ 	.byte	0x00, 0xf0, 0x11, 0x00


	//----- nvinfo : EIATTR_KPARAM_INFO
	.align		4
.L_1595:
        /*0098*/ 	.byte	0x04, 0x17
        /*009a*/ 	.short	(.L_1597 - .L_1596)
.L_1596:
        /*009c*/ 	.word	0x00000000
        /*00a0*/ 	.short	0x0009
        /*00a2*/ 	.short	0x0034
        /*00a4*/ 	.byte	0x00, 0xf0, 0x11, 0x00


	//----- nvinfo : EIATTR_KPARAM_INFO
	.align		4
.L_1597:
        /*00a8*/ 	.byte	0x04, 0x17
        /*00aa*/ 	.short	(.L_1599 - .L_1598)
.L_1598:
        /*00ac*/ 	.word	0x00000000
        /*00b0*/ 	.short	0x0008
        /*00b2*/ 	.short	0x0030
        /*00b4*/ 	.byte	0x00, 0xf0, 0x11, 0x00


	//----- nvinfo : EIATTR_KPARAM_INFO
	.align		4
.L_1599:
        /*00b8*/ 	.byte	0x04, 0x17
        /*00ba*/ 	.short	(.L_1601 - .L_1600)
.L_1600:
        /*00bc*/ 	.word	0x00000000
        /*00c0*/ 	.short	0x0007
        /*00c2*/ 	.short	0x002c
        /*00c4*/ 	.byte	0x00, 0xf0, 0x11, 0x00


	//----- nvinfo : EIATTR_KPARAM_INFO
	.align		4
.L_1601:
        /*00c8*/ 	.byte	0x04, 0x17
        /*00ca*/ 	.short	(.L_1603 - .L_1602)
.L_1602:
        /*00cc*/ 	.word	0x00000000
        /*00d0*/ 	.short	0x0006
        /*00d2*/ 	.short	0x0028
        /*00d4*/ 	.byte	0x00, 0xf0, 0x11, 0x00


	//----- nvinfo : EIATTR_KPARAM_INFO
	.align		4
.L_1603:
        /*00d8*/ 	.byte	0x04, 0x17
        /*00da*/ 	.short	(.L_1605 - .L_1604)
.L_1604:
        /*00dc*/ 	.word	0x00000000
        /*00e0*/ 	.short	0x0005
        /*00e2*/ 	.short	0x0024
        /*00e4*/ 	.byte	0x00, 0xf0, 0x11, 0x00


	//----- nvinfo : EIATTR_KPARAM_INFO
	.align		4
.L_1605:
        /*00e8*/ 	.byte	0x04, 0x17
        /*00ea*/ 	.short	(.L_1607 - .L_1606)
.L_1606:
        /*00ec*/ 	.word	0x00000000
        /*00f0*/ 	.short	0x0004
        /*00f2*/ 	.short	0x0020
        /*00f4*/ 	.byte	0x00, 0xf0, 0x11, 0x00


	//----- nvinfo : EIATTR_KPARAM_INFO
	.align		4
.L_1607:
        /*00f8*/ 	.byte	0x04, 0x17
        /*00fa*/ 	.short	(.L_1609 - .L_1608)
.L_1608:
        /*00fc*/ 	.word	0x00000000
        /*0100*/ 	.short	0x0003
        /*0102*/ 	.short	0x0018
        /*0104*/ 	.byte	0x00, 0xf5, 0x21, 0x00


	//----- nvinfo : EIATTR_KPARAM_INFO
	.align		4
.L_1609:
        /*0108*/ 	.byte	0x04, 0x17
        /*010a*/ 	.short	(.L_1611 - .L_1610)
.L_1610:
        /*010c*/ 	.word	0x00000000
        /*0110*/ 	.short	0x0002
        /*0112*/ 	.short	0x0010
        /*0114*/ 	.byte	0x00, 0xf5, 0x21, 0x00


	//----- nvinfo : EIATTR_KPARAM_INFO
	.align		4
.L_1611:
        /*0118*/ 	.byte	0x04, 0x17
        /*011a*/ 	.short	(.L_1613 - .L_1612)
.L_1612:
        /*011c*/ 	.word	0x00000000
        /*0120*/ 	.short	0x0001
        /*0122*/ 	.short	0x0008
        /*0124*/ 	.byte	0x00, 0xf5, 0x21, 0x00


	//----- nvinfo : EIATTR_KPARAM_INFO
	.align		4
.L_1613:
        /*0128*/ 	.byte	0x04, 0x17
        /*012a*/ 	.short	(.L_1615 - .L_1614)
.L_1614:
        /*012c*/ 	.word	0x00000000
        /*0130*/ 	.short	0x0000
        /*0132*/ 	.short	0x0000
        /*0134*/ 	.byte	0x00, 0xf5, 0x21, 0x00


	//----- nvinfo : EIATTR_SPARSE_MMA_MASK
	.align		4
.L_1615:
        /*0138*/ 	.byte	0x03, 0x50
        /*013a*/ 	.short	0x0000


	//----- nvinfo : EIATTR_MAXREG_COUNT
	.align		4
        /*013c*/ 	.byte	0x03, 0x1b
        /*013e*/ 	.short	0x0050


	//----- nvinfo : EIATTR_NUM_BARRIERS
	.align		4
        /*0140*/ 	.byte	0x02, 0x4c
        /*0142*/ 	.byte	0x01
	.zero		1


	//----- nvinfo : EIATTR_MERCURY_ISA_VERSION
	.align		4
        /*0144*/ 	.byte	0x03, 0x5f
        /*0146*/ 	.short	0x0101


	//----- nvinfo : EIATTR_UNUSED_LOAD_BYTE_OFFSET
	.align		4
        /*0148*/ 	.byte	0x04, 0x44
        /*014a*/ 	.short	(.L_1617 - .L_1616)


	//   ....[0]....
.L_1616:
        /*014c*/ 	.word	0x000012c0
        /*0150*/ 	.word	0x0000fff0


	//   ....[1]....
        /*0154*/ 	.word	0x00001440
        /*0158*/ 	.word	0x0000fff0


	//----- nvinfo : EIATTR_COOP_GROUP_MASK_REGIDS
	.align		4
.L_1617:
        /*015c*/ 	.byte	0x04, 0x29
        /*015e*/ 	.short	(.L_1619 - .L_1618)


	//   ....[0]....
.L_1618:
        /*0160*/ 	.word	0xffffffff


	//   ....[1]....
        /*0164*/ 	.word	0xffffffff


	//   ....[2]....
        /*0168*/ 	.word	0xffffffff


	//   ....[3]....
        /*016c*/ 	.word	0xffffffff


	//   ....[4]....
        /*0170*/ 	.word	0xffffffff


	//   ....[5]....
        /*0174*/ 	.word	0xffffffff


	//   ....[6]....
        /*0178*/ 	.word	0xffffffff


	//   ....[7]....
        /*017c*/ 	.word	0xffffffff


	//   ....[8]....
        /*0180*/ 	.word	0xffffffff


	//   ....[9]....
        /*0184*/ 	.word	0xffffffff


	//   ....[10]....
        /*0188*/ 	.word	0xffffffff


	//   ....[11]....
        /*018c*/ 	.word	0xffffffff


	//   ....[12]....
        /*0190*/ 	.word	0xffffffff


	//   ....[13]....
        /*0194*/ 	.word	0xffffffff


	//   ....[14]....
        /*0198*/ 	.word	0xffffffff


	//   ....[15]....
        /*019c*/ 	.word	0xffffffff


	//   ....[16]....
        /*01a0*/ 	.word	0xffffffff


	//   ....[17]....
        /*01a4*/ 	.word	0xffffffff


	//   ....[18]....
        /*01a8*/ 	.word	0xffffffff


	//   ....[19]....
        /*01ac*/ 	.word	0xffffffff


	//   ....[20]....
        /*01b0*/ 	.word	0xffffffff


	//   ....[21]....
        /*01b4*/ 	.word	0xffffffff


	//   ....[22]....
        /*01b8*/ 	.word	0xffffffff


	//   ....[23]....
        /*01bc*/ 	.word	0xffffffff


	//----- nvinfo : EIATTR_COOP_GROUP_INSTR_OFFSETS
	.align		4
.L_1619:
        /*01c0*/ 	.byte	0x04, 0x28
        /*01c2*/ 	.short	(.L_1621 - .L_1620)


	//   ....[0]....
.L_1620:
        /*01c4*/ 	.word	0x000006e0


	//   ....[1]....
        /*01c8*/ 	.word	0x00000770


	//   ....[2]....
        /*01cc*/ 	.word	0x00000800


	//   ....[3]....
        /*01d0*/ 	.word	0x000008c0


	//   ....[4]....
        /*01d4*/ 	.word	0x00000ab0


	//   ....[5]....
        /*01d8*/ 	.word	0x00000b10


	//   ....[6]....
        /*01dc*/ 	.word	0x00000b60


	//   ....[7]....
        /*01e0*/ 	.word	0x00000bb0


	//   ....[8]....
        /*01e4*/ 	.word	0x00000be0


	//   ....[9]....
        /*01e8*/ 	.word	0x00000dd0


	//   ....[10]....
        /*01ec*/ 	.word	0x00000e30


	//   ....[11]....
        /*01f0*/ 	.word	0x00000e70


	//   ....[12]....
        /*01f4*/ 	.word	0x00000eb0


	//   ....[13]....
        /*01f8*/ 	.word	0x00000ee0


	//   ....[14]....
        /*01fc*/ 	.word	0x000010d0


	//   ....[15]....
        /*0200*/ 	.word	0x00001170


	//   ....[16]....
        /*0204*/ 	.word	0x000011b0


	//   ....[17]....
        /*0208*/ 	.word	0x000011f0


	//   ....[18]....
        /*020c*/ 	.word	0x00001230


	//   ....[19]....
        /*0210*/ 	.word	0x000014a0


	//   ....[20]....
        /*0214*/ 	.word	0x00001630


	//   ....[21]....
        /*0218*/ 	.word	0x00002690


	//   ....[22]....
        /*021c*/ 	.word	0x00002780


	//   ....[23]....
        /*0220*/ 	.word	0x00002820


	//----- nvinfo : EIATTR_VRC_CTA_INIT_COUNT
	.align		4
.L_1621:
        /*0224*/ 	.byte	0x02, 0x4a
	.zero		1
	.zero		1


	//----- nvinfo : EIATTR_EXIT_INSTR_OFFSETS
	.align		4
        /*0228*/ 	.byte	0x04, 0x1c
        /*022a*/ 	.short	(.L_1623 - .L_1622)


	//   ....[0]....
.L_1622:
        /*022c*/ 	.word	0x000002c0


	//   ....[1]....
        /*0230*/ 	.word	0x000028c0


	//----- nvinfo : EIATTR_MAX_THREADS
	.align		4
.L_1623:
        /*0234*/ 	.byte	0x04, 0x05
        /*0236*/ 	.short	(.L_1625 - .L_1624)
.L_1624:
        /*0238*/ 	.word	0x00000100
        /*023c*/ 	.word	0x00000001
        /*0240*/ 	.word	0x00000001


	//----- nvinfo : EIATTR_CRS_STACK_SIZE
	.align		4
.L_1625:
        /*0244*/ 	.byte	0x04, 0x1e
        /*0246*/ 	.short	(.L_1627 - .L_1626)
.L_1626:
        /*0248*/ 	.word	0x00000000


	//----- nvinfo : EIATTR_CBANK_PARAM_SIZE
	.align		4
.L_1627:
        /*024c*/ 	.byte	0x03, 0x19
        /*024e*/ 	.short	0x0070


	//----- nvinfo : EIATTR_PARAM_CBANK
	.align		4
        /*0250*/ 	.byte	0x04, 0x0a
        /*0252*/ 	.short	(.L_1629 - .L_1628)
	.align		4
.L_1628:
        /*0254*/ 	.word	index@(.nv.constant0._Z35kOptimizerStatic8bit2StateBlockwiseI6__halfLi6ELi256ELi1EEvPT_S2_PhS3_fffffifPfS4_S4_S4_ffbi)
        /*0258*/ 	.short	0x0380
        /*025a*/ 	.short	0x0070


	//----- nvinfo : EIATTR_SW_WAR
	.align		4
.L_1629:
        /*025c*/ 	.byte	0x04, 0x36
        /*025e*/ 	.short	(.L_1631 - .L_1630)
.L_1630:
        /*0260*/ 	.word	0x00000008
.L_1631:


//--------------------- .nv.info._Z35kOptimizerStatic8bit2StateBlockwiseIfLi6ELi256ELi1EEvPT_S1_PhS2_fffffifPfS3_S3_S3_ffbi --------------------------
	.section	.nv.info._Z35kOptimizerStatic8bit2StateBlockwiseIfLi6ELi256ELi1EEvPT_S1_PhS2_fffffifPfS3_S3_S3_ffbi,"",@"SHT_CUDA_INFO"
	.sectionflags	@""
	.align	4


	//----- nvinfo : EIATTR_CUDA_API_VERSION
	.align		4
        /*0000*/ 	.byte	0x04, 0x37
        /*0002*/ 	.short	(.L_1633 - .L_1632)
.L_1632:
        /*0004*/ 	.word	0x00000082


	//----- nvinfo : EIATTR_KPARAM_INFO
	.align		4
.L_1633:
        /*0008*/ 	.byte	0x04, 0x17
        /*000a*/ 	.short	(.L_1635 - .L_1634)
.L_1634:
        /*000c*/ 	.word	0x00000000
        /*0010*/ 	.short	0x0012
        /*0012*/ 	.short	0x006c
        /*0014*/ 	.byte	0x00, 0xf0, 0x11, 0x00


	//----- nvinfo : EIATTR_KPARAM_INFO
	.align		4
.L_1635:
        /*0018*/ 	.byte	0x04, 0x17
        /*001a*/ 	.short	(.L_1637 - .L_1636)
.L_1636:
        /*001c*/ 	.word	0x00000000
        /*0020*/ 	.short	0x0011
        /*0022*/ 	.short	0x0068
        /*0024*/ 	.byte	0x00, 0xf0, 0x05, 0x00


	//----- nvinfo : EIATTR_KPARAM_INFO
	.align		4
.L_1637:
        /*0028*/ 	.byte	0x04, 0x17
        /*002a*/ 	.short	(.L_1639 - .L_1638)
.L_1638:
        /*002c*/ 	.word	0x00000000
        /*0030*/ 	.short	0x0010
        /*0032*/ 	.short	0x0064
        /*0034*/ 	.byte	0x00, 0xf0, 0x11, 0x00


	//----- nvinfo : EIATTR_KPARAM_INFO
	.align		4
.L_1639:
        /*0038*/ 	.byte	0x04, 0x17
        /*003a*/ 	.short	(.L_1641 - .L_1640)
.L_1640:
        /*003c*/ 	.word	0x00000000
        /*0040*/ 	.short	0x000f
        /*0042*/ 	.short	0x0060
        /*0044*/ 	.byte	0x00, 0xf0, 0x11, 0x00


	//----- nvinfo : EIATTR_KPARAM_INFO
	.align		4
.L_1641:
        /*0048*/ 	.byte	0x04, 0x17
        /*004a*/ 	.short	(.L_1643 - .L_1642)
.L_1642:
        /*004c*/ 	.word	0x00000000
        /*0050*/ 	.short	0x000e
        /*0052*/ 	.short	0x0058
        /*0054*/ 	.byte	0x00, 0xf5, 0x21, 0x00


	//----- nvinfo : EIATTR_KPARAM_INFO
	.align		4
.L_1643:
        /*0058*/ 	.byte	0x04, 0x17
        /*005a*/ 	.short	(.L_1645 - .L_1644)
.L_1644:
        /*005c*/ 	.word	0x00000000
        /*0060*/ 	.short	0x000d
        /*0062*/ 	.short	0x0050
        /*0064*/ 	.byte	0x00, 0xf5, 0x21, 0x00


	//----- nvinfo : EIATTR_KPARAM_INFO
	.align		4
.L_1645:
        /*0068*/ 	.byte	0x04, 0x17
        /*006a*/ 	.short	(.L_1647 - .L_1646)
.L_1646:
        /*006c*/ 	.word	0x00000000
        /*0070*/ 	.short	0x000c
        /*0072*/ 	.short	0x0048
        /*0074*/ 	.byte	0x00, 0xf5, 0x21, 0x00


	//----- nvinfo : EIATTR_KPARAM_INFO
	.align		4
.L_1647:
        /*0078*/ 	.byte	0x04, 0x17
        /*007a*/ 	.short	(.L_1649 - .L_1648)
.L_1648:
        /*007c*/ 	.word	0x00000000
        /*0080*/ 	.short	0x000b
        /*0082*/ 	.short	0x0040
        /*0084*/ 	.byte	0x00, 0xf5, 0x21, 0x00


	//----- nvinfo : EIATTR_KPARAM_INFO
	.align		4
.L_1649:
        /*0088*/ 	.byte	0x04, 0x17
        /*008a*/ 	.short	(.L_1651 - .L_1650)
.L_1650:
        /*008c*/ 	.word	0x00000000
        /*0090*/ 	.short	0x000a
        /*0092*/ 	.short	0x0038
        /*0094*/ 	.byte	0x00, 0xf0, 0x11, 0x00


	//----- nvinfo : EIATTR_KPARAM_INFO
	.align		4
.L_1651:
        /*0098*/ 	.byte	0x04, 0x17
        /*009a*/ 	.short	(.L_1653 - .L_1652)
.L_1652:
        /*009c*/ 	.word	0x00000000
        /*00a0*/ 	.short	0x0009
        /*00a2*/ 	.short	0x0034
        /*00a4*/ 	.byte	0x00, 0xf0, 0x11, 0x00


	//----- nvinfo : EIATTR_KPARAM_INFO
	.align		4
.L_1653:
        /*00a8*/ 	.byte	0x04, 0x17
        /*00aa*/ 	.short	(.L_1655 - .L_1654)
.L_1654:
        /*00ac*/ 	.word	0x00000000
        /*00b0*/ 	.short	0x0008
        /*00b2*/ 	.short	0x0030
        /*00b4*/ 	.byte	0x00, 0xf0, 0x11, 0x00


	//----- nvinfo : EIATTR_KPARAM_INFO
	.align		4
.L_1655:
        /*00b8*/ 	.byte	0x04, 0x17
        /*00ba*/ 	.short	(.L_1657 - .L_1656)
.L_1656:
        /*00bc*/ 	.word	0x00000000
        /*00c0*/ 	.short	0x0007
        /*00c2*/ 	.short	0x002c
        /*00c4*/ 	.byte	0x00, 0xf0, 0x11, 0x00


	//----- nvinfo : EIATTR_KPARAM_INFO
	.align		4
.L_1657:
        /*00c8*/ 	.byte	0x04, 0x17
        /*00ca*/ 	.short	(.L_1659 - .L_1658)
.L_1658:
        /*00cc*/ 	.word	0x00000000
        /*00d0*/ 	.short	0x0006
        /*00d2*/ 	.short	0x0028
        /*00d4*/ 	.byte	0x00, 0xf0, 0x11, 0x00


	//----- nvinfo : EIATTR_KPARAM_INFO
	.align		4
.L_1659:
        /*00d8*/ 	.byte	0x04, 0x17
        /*00da*/ 	.short	(.L_1661 - .L_1660)
.L_1660:
        /*00dc*/ 	.word	0x00000000
        /*00e0*/ 	.short	0x0005
        /*00e2*/ 	.short	0x0024
        /*00e4*/ 	.byte	0x00, 0xf0, 0x11, 0x00


	//----- nvinfo : EIATTR_KPARAM_INFO
	.align		4
.L_1661:
        /*00e8*/ 	.byte	0x04, 0x17
        /*00ea*/ 	.short	(.L_1663 - .L_1662)
.L_1662:
        /*00ec*/ 	.word	0x00000000
        /*00f0*/ 	.short	0x0004
        /*00f2*/ 	.short	0x0020
        /*00f4*/ 	.byte	0x00, 0xf0, 0x11, 0x00


	//----- nvinfo : EIATTR_KPARAM_INFO
	.align		4
.L_1663:
        /*00f8*/ 	.byte	0x04, 0x17
        /*00fa*/ 	.short	(.L_1665 - .L_1664)
.L_1664:
        /*00fc*/ 	.word	0x00000000
        /*0100*/ 	.short	0x0003
        /*0102*/ 	.short	0x0018
        /*0104*/ 	.byte	0x00, 0xf5, 0x21, 0x00


	//----- nvinfo : EIATTR_KPARAM_INFO
	.align		4
.L_1665:
        /*0108*/ 	.byte	0x04, 0x17
        /*010a*/ 	.short	(.L_1667 - .L_1666)
.L_1666:
        /*010c*/ 	.word	0x00000000
        /*0110*/ 	.short	0x0002
        /*0112*/ 	.short	0x0010
        /*0114*/ 	.byte	0x00, 0xf5, 0x21, 0x00


	//----- nvinfo : EIATTR_KPARAM_INFO
	.align		4
.L_1667:
        /*0118*/ 	.byte	0x04, 0x17
        /*011a*/ 	.short	(.L_1669 - .L_1668)
.L_1668:
        /*011c*/ 	.word	0x00000000
        /*0120*/ 	.short	0x0001
        /*0122*/ 	.short	0x0008
        /*0124*/ 	.byte	0x00, 0xf5, 0x21, 0x00


	//----- nvinfo : EIATTR_KPARAM_INFO
	.align		4
.L_1669:
        /*0128*/ 	.byte	0x04, 0x17
        /*012a*/ 	.short	(.L_1671 - .L_1670)
.L_1670:
        /*012c*/ 	.word	0x00000000
        /*0130*/ 	.short	0x0000
        /*0132*/ 	.short	0x0000
        /*0134*/ 	.byte	0x00, 0xf5, 0x21, 0x00


	//----- nvinfo : EIATTR_SPARSE_MMA_MASK
	.align		4
.L_1671:
        /*0138*/ 	.byte	0x03, 0x50
        /*013a*/ 	.short	0x0000


	//----- nvinfo : EIATTR_MAXREG_COUNT
	.align		4
        /*013c*/ 	.byte	0x03, 0x1b
        /*013e*/ 	.short	0x0050


	//----- nvinfo : EIATTR_NUM_BARRIERS
	.align		4
        /*0140*/ 	.byte	0x02, 0x4c
        /*0142*/ 	.byte	0x01
	.zero		1


	//----- nvinfo : EIATTR_MERCURY_ISA_VERSION
	.align		4
        /*0144*/ 	.byte	0x03, 0x5f
        /*0146*/ 	.short	0x0101


	//----- nvinfo : EIATTR_UNUSED_LOAD_BYTE_OFFSET
	.align		4
        /*0148*/ 	.byte	0x04, 0x44
        /*014a*/ 	.short	(.L_1673 - .L_1672)


	//   ....[0]....
.L_1672:
        /*014c*/ 	.word	0x000012b0
        /*0150*/ 	.word	0x0000fff0


	//   ....[1]....
        /*0154*/ 	.word	0x00001430
        /*0158*/ 	.word	0x0000fff0


	//----- nvinfo : EIATTR_COOP_GROUP_MASK_REGIDS
	.align		4
.L_1673:
        /*015c*/ 	.byte	0x04, 0x29
        /*015e*/ 	.short	(.L_1675 - .L_1674)


	//   ....[0]....
.L_1674:
        /*0160*/ 	.word	0xffffffff


	//   ....[1]....
        /*0164*/ 	.word	0xffffffff


	//   ....[2]....
        /*0168*/ 	.word	0xffffffff


	//   ....[3]....
        /*016c*/ 	.word	0xffffffff


	//   ....[4]....
        /*0170*/ 	.word	0xffffffff


	//   ....[5]....
        /*0174*/ 	.word	0xffffffff


	//   ....[6]....
        /*0178*/ 	.word	0xffffffff


	//   ....[7]....
        /*017c*/ 	.word	0xffffffff


	//   ....[8]....
        /*0180*/ 	.word	0xffffffff


	//   ....[9]....
        /*0184*/ 	.word	0xffffffff


	//   ....[10]....
        /*0188*/ 	.word	0xffffffff


	//   ....[11]....
        /*018c*/ 	.word	0xffffffff


	//   ....[12]....
        /*0190*/ 	.word	0xffffffff


	//   ....[13]....
        /*0194*/ 	.word	0xffffffff


	//   ....[14]....
        /*0198*/ 	.word	0xffffffff


	//   ....[15]....
        /*019c*/ 	.word	0xffffffff


	//   ....[16]....
        /*01a0*/ 	.word	0xffffffff


	//   ....[17]....
        /*01a4*/ 	.word	0xffffffff


	//   ....[18]....
        /*01a8*/ 	.word	0xffffffff


	//   ....[19]....
        /*01ac*/ 	.word	0xffffffff


	//   ....[20]....
        /*01b0*/ 	.word	0xffffffff


	//   ....[21]....
        /*01b4*/ 	.word	0xffffffff


	//   ....[22]....
        /*01b8*/ 	.word	0xffffffff


	//   ....[23]....
        /*01bc*/ 	.word	0xffffffff


	//----- nvinfo : EIATTR_COOP_GROUP_INSTR_OFFSETS
	.align		4
.L_1675:
        /*01c0*/ 	.byte	0x04, 0x28
        /*01c2*/ 	.short	(.L_1677 - .L_1676)


	//   ....[0]....
.L_1676:
        /*01c4*/ 	.word	0x000006e0


	//   ....[1]....
        /*01c8*/ 	.word	0x00000770


	//   ....[2]....
        /*01cc*/ 	.word	0x00000800


	//   ....[3]....
        /*01d0*/ 	.word	0x000008b0


	//   ....[4]....
        /*01d4*/ 	.word	0x00000aa0


	//   ....[5]....
        /*01d8*/ 	.word	0x00000b00


	//   ....[6]....
        /*01dc*/ 	.word	0x00000b50


	//   ....[7]....
        /*01e0*/ 	.word	0x00000ba0


	//   ....[8]....
        /*01e4*/ 	.word	0x00000bd0


	//   ....[9]....
        /*01e8*/ 	.word	0x00000dc0


	//   ....[10]....
        /*01ec*/ 	.word	0x00000e20


	//   ....[11]....
        /*01f0*/ 	.word	0x00000e60


	//   ....[12]....
        /*01f4*/ 	.word	0x00000ea0


	//   ....[13]....
        /*01f8*/ 	.word	0x00000ed0


	//   ....[14]....
        /*01fc*/ 	.word	0x000010c0


	//   ....[15]....
        /*0200*/ 	.word	0x00001160


	//   ....[16]....
        /*0204*/ 	.word	0x000011a0


	//   ....[17]....
        /*0208*/ 	.word	0x000011e0


	//   ....[18]....
        /*020c*/ 	.word	0x00001220


	//   ....[19]....
        /*0210*/ 	.word	0x00001490


	//   ....[20]....
        /*0214*/ 	.word	0x000015d0


	//   ....[21]....
        /*0218*/ 	.word	0x00002630


	//   ....[22]....
        /*021c*/ 	.word	0x00002720


	//   ....[23]....
        /*0220*/ 	.word	0x000027c0


	//----- nvinfo : EIATTR_VRC_CTA_INIT_COUNT
	.align		4
.L_1677:
        /*0224*/ 	.byte	0x02, 0x4a
	.zero		1
	.zero		1


	//----- nvinfo : EIATTR_EXIT_INSTR_OFFSETS
	.align		4
        /*0228*/ 	.byte	0x04, 0x1c
        /*022a*/ 	.short	(.L_1679 - .L_1678)


	//   ....[0]....
.L_1678:
        /*022c*/ 	.word	0x000002c0


	//   ....[1]....
        /*0230*/ 	.word	0x00002860


	//----- nvinfo : EIATTR_MAX_THREADS
	.align		4
.L_1679:
        /*0234*/ 	.byte	0x04, 0x05
        /*0236*/ 	.short	(.L_1681 - .L_1680)
.L_1680:
        /*0238*/ 	.word	0x00000100
        /*023c*/ 	.word	0x00000001
        /*0240*/ 	.word	0x00000001


	//----- nvinfo : EIATTR_CRS_STACK_SIZE
	.align		4
.L_1681:
        /*0244*/ 	.byte	0x04, 0x1e
        /*0246*/ 	.short	(.L_1683 - .L_1682)
.L_1682:
        /*0248*/ 	.word	0x00000000


	//----- nvinfo : EIATTR_CBANK_PARAM_SIZE
	.align		4
.L_1683:
        /*024c*/ 	.byte	0x03, 0x19
        /*024e*/ 	.short	0x0070


	//----- nvinfo : EIATTR_PARAM_CBANK
	.align		4
        /*0250*/ 	.byte	0x04, 0x0a
        /*0252*/ 	.short	(.L_1685 - .L_1684)
	.align		4
.L_1684:
        /*0254*/ 	.word	index@(.nv.constant0._Z35kOptimizerStatic8bit2StateBlockwiseIfLi6ELi256ELi1EEvPT_S1_PhS2_fffffifPfS3_S3_S3_ffbi)
        /*0258*/ 	.short	0x0380
        /*025a*/ 	.short	0x0070


	//----- nvinfo : EIATTR_SW_WAR
	.align		4
.L_1685:
        /*025c*/ 	.byte	0x04, 0x36
        /*025e*/ 	.short	(.L_1687 - .L_1686)
.L_1686:
        /*0260*/ 	.word	0x00000008
.L_1687:


//--------------------- .nv.info._Z35kOptimizerStatic8bit2StateBlockwiseI13__nv_bfloat16Li0ELi256ELi1EEvPT_S2_PhS3_fffffifPfS4_S4_S4_ffbi --------------------------
	.section	.nv.info._Z35kOptimizerStatic8bit2StateBlockwiseI13__nv_bfloat16Li0ELi256ELi1EEvPT_S2_PhS3_fffffifPfS4_S4_S4_ffbi,"",@"SHT_CUDA_INFO"
	.sectionflags	@""
	.align	4


	//----- nvinfo : EIATTR_CUDA_API_VERSION
	.align		4
        /*0000*/ 	.byte	0x04, 0x37
        /*0002*/ 	.short	(.L_1689 - .L_1688)
.L_1688:
        /*0004*/ 	.word	0x00000082


	//----- nvinfo : EIATTR_KPARAM_INFO
	.align		4
.L_1689:
        /*0008*/ 	.byte	0x04, 0x17
        /*000a*/ 	.short	(.L_1691 - .L_1690)
.L_1690:
        /*000c*/ 	.word	0x00000000
        /*0010*/ 	.short	0x0012
        /*0012*/ 	.short	0x006c
        /*0014*/ 	.byte	0x00, 0xf0, 0x11, 0x00


	//----- nvinfo : EIATTR_KPARAM_INFO
	.align		4
.L_1691:
        /*0018*/ 	.byte	0x04, 0x17
        /*001a*/ 	.short	(.L_1693 - .L_1692)
.L_1692:
        /*001c*/ 	.word	0x00000000
        /*0020*/ 	.short	0x0011
        /*0022*/ 	.short	0x0068
        /*0024*/ 	.byte	0x00, 0xf0, 0x05, 0x00


	//----- nvinfo : EIATTR_KPARAM_INFO
	.align		4
.L_1693:
        /*0028*/ 	.byte	0x04, 0x17
        /*002a*/ 	.short	(.L_1695 - .L_1694)
.L_1694:
        /*002c*/ 	.word	0x00000000
        /*0030*/ 	.short	0x0010
        /*0032*/ 	.short	0x0064
        /*0034*/ 	.byte	0x00, 0xf0, 0x11, 0x00


	//----- nvinfo : EIATTR_KPARAM_INFO
	.align		4
.L_1695:
        /*0038*/ 	.byte	0x04, 0x17
        /*003a*/ 	.short	(.L_1697 - .L_1696)
.L_1696:
        /*003c*/ 	.word	0x00000000
        /*0040*/ 	.short	0x000f
        /*0042*/ 	.short	0x0060
        /*0044*/ 	.byte	0x00, 0xf0, 0x11, 0x00


	//----- nvinfo : EIATTR_KPARAM_INFO
	.align		4
.L_1697:
        /*0048*/ 	.byte	0x04, 0x17
        /*004a*/ 	.short	(.L_1699 - .L_1698)
.L_1698:
        /*004c*/ 	.word	0x00000000
        /*0050*/ 	.short	0x000e
        /*0052*/ 	.short	0x0058
        /*0054*/ 	.byte	0x00, 0xf5, 0x21, 0x00


	//----- nvinfo : EIATTR_KPARAM_INFO
	.align		4
.L_1699:
        /*0058*/ 	.byte	0x04, 0x17
        /*005a*/ 	.short	(.L_1701 - .L_1700)
.L_1700:
        /*005c*/ 	.word	0x00000000
        /*0060*/ 	.short	0x000d
        /*0062*/ 	.short	0x0050
        /*0064*/ 	.byte	0x00, 0xf5, 0x21, 0x00


	//----- nvinfo : EIATTR_KPARAM_INFO
	.align		4
.L_1701:
        /*0068*/ 	.byte	0x04, 0x17
        /*006a*/ 	.short	(.L_1703 - .L_1702)
.L_1702:
        /*006c*/ 	.word	0x00000000
        /*0070*/ 	.short	0x000c
        /*0072*/ 	.short	0x0048
        /*0074*/ 	.byte	0x00, 0xf5, 0x21, 0x00


	//----- nvinfo : EIATTR_KPARAM_INFO
	.align		4
.L_1703:
        /*0078*/ 	.byte	0x04, 0x17
        /*007a*/ 	.short	(.L_1705 - .L_1704)
.L_1704:
        /*007c*/ 	.word	0x00000000
        /*0080*/ 	.short	0x000b
        /*0082*/ 	.short	0x0040
        /*0084*/ 	.byte	0x00, 0xf5, 0x21, 0x00


	//----- nvinfo : EIATTR_KPARAM_INFO
	.align		4
.L_1705:
        /*0088*/ 	.byte	0x04, 0x17
        /*008a*/ 	.short	(.L_1707 - .L_1706)
.L_1706:
        /*008c*/ 	.word	0x00000000
        /*0090*/ 	.short	0x000a
        /*0092*/ 	.short	0x0038
        /*0094*/ 	.byte	0x00, 0xf0, 0x11, 0x00


	//----- nvinfo : EIATTR_KPARAM_INFO
	.align		4
.L_1707:
        /*0098*/ 	.byte	0x04, 0x17
        /*009a*/ 	.short	(.L_1709 - .L_1708)
.L_1708:
        /*009c*/ 	.word	0x00000000
        /*00a0*/ 	.short	0x0009
        /*00a2*/ 	.short	0x0034
        /*00a4*/ 	.byte	0x00, 0xf0, 0x11, 0x00


	//----- nvinfo : EIATTR_KPARAM_INFO
	.align		4
.L_1709:
        /*00a8*/ 	.byte	0x04, 0x17
        /*00aa*/ 	.short	(.L_1711 - .L_1710)
.L_1710:
        /*00ac*/ 	.word	0x00000000
        /*00b0*/ 	.short	0x0008
        /*00b2*/ 	.short	0x0030
        /*00b4*/ 	.byte	0x00, 0xf0, 0x11, 0x00


	//----- nvinfo : EIATTR_KPARAM_INFO
	.align		4
.L_1711:
        /*00b8*/ 	.byte	0x04, 0x17
        /*00ba*/ 	.short	(.L_1713 - .L_1712)
.L_1712:
        /*00bc*/ 	.word	0x00000000
        /*00c0*/ 	.short	0x0007
        /*00c2*/ 	.short	0x002c
        /*00c4*/ 	.byte	0x00, 0xf0, 0x11, 0x00


	//----- nvinfo : EIATTR_KPARAM_INFO
	.align		4
.L_1713:
        /*00c8*/ 	.byte	0x04, 0x17
        /*00ca*/ 	.short	(.L_1715 - .L_1714)
.L_1714:
        /*00cc*/ 	.word	0x00000000
        /*00d0*/ 	.short	0x0006
        /*00d2*/ 	.short	0x0028
        /*00d4*/ 	.byte	0x00, 0xf0, 0x11, 0x00


	//----- nvinfo : EIATTR_KPARAM_INFO
	.align		4
.L_1715:
        /*00d8*/ 	.byte	0x04, 0x17
        /*00da*/ 	.short	(.L_1717 - .L_1716)
.L_1716:
        /*00dc*/ 	.word	0x00000000
        /*00e0*/ 	.short	0x0005
        /*00e2*/ 	.short	0x0024
        /*00e4*/ 	.byte	0x00, 0xf0, 0x11, 0x00


	//----- nvinfo : EIATTR_KPARAM_INFO
	.align		4
.L_1717:
        /*00e8*/ 	.byte	0x04, 0x17
        /*00ea*/ 	.short	(.L_1719 - .L_1718)
.L_1718:
        /*00ec*/ 	.word	0x00000000
        /*00f0*/ 	.short	0x0004
        /*00f2*/ 	.short	0x0020
        /*00f4*/ 	.byte	0x00, 0xf0, 0x11, 0x00


	//----- nvinfo : EIATTR_KPARAM_INFO
	.align		4
.L_1719:
        /*00f8*/ 	.byte	0x04, 0x17
        /*00fa*/ 	.short	(.L_1721 - .L_1720)
.L_1720:
        /*00fc*/ 	.word	0x00000000
        /*0100*/ 	.short	0x0003
        /*0102*/ 	.short	0x0018
        /*0104*/ 	.byte	0x00, 0xf5, 0x21, 0x00


	//----- nvinfo : EIATTR_KPARAM_INFO
	.align		4
.L_1721:
        /*0108*/ 	.byte	0x04, 0x17
        /*010a*/ 	.short	(.L_1723 - .L_1722)
.L_1722:
        /*010c*/ 	.word	0x00000000
        /*0110*/ 	.short	0x0002
        /*0112*/ 	.short	0x0010
        /*0114*/ 	.byte	0x00, 0xf5, 0x21, 0x00


	//----- nvinfo : EIATTR_KPARAM_INFO
	.align		4
.L_1723:
        /*0118*/ 	.byte	0x04, 0x17
        /*011a*/ 	.short	(.L_1725 - .L_1724)
.L_1724:
        /*011c*/ 	.word	0x00000000
        /*0120*/ 	.short	0x0001
        /*0122*/ 	.short	0x0008
        /*0124*/ 	.byte	0x00, 0xf5, 0x21, 0x00


	//----- nvinfo : EIATTR_KPARAM_INFO
	.align		4
.L_1725:
        /*0128*/ 	.byte	0x04, 0x17
        /*012a*/ 	.short	(.L_1727 - .L_1726)
.L_1726:
        /*012c*/ 	.word	0x00000000
        /*0130*/ 	.short	0x0000
        /*0132*/ 	.short	0x0000
        /*0134*/ 	.byte	0x00, 0xf5, 0x21, 0x00


	//----- nvinfo : EIATTR_SPARSE_MMA_MASK
	.align		4
.L_1727:
        /*0138*/ 	.byte	0x03, 0x50
        /*013a*/ 	.short	0x0000


	//----- nvinfo : EIATTR_MAXREG_COUNT
	.align		4
        /*013c*/ 	.byte	0x03, 0x1b
        /*013e*/ 	.short	0x0050


	//----- nvinfo : EIATTR_NUM_BARRIERS
	.align		4
        /*0140*/ 	.byte	0x02, 0x4c
        /*0142*/ 	.byte	0x01
	.zero		1


	//----- nvinfo : EIATTR_MERCURY_ISA_VERSION
	.align		4
        /*0144*/ 	.byte	0x03, 0x5f
        /*0146*/ 	.short	0x0101


	//----- nvinfo : EIATTR_COOP_GROUP_MASK_REGIDS
	.align		4
        /*0148*/ 	.byte	0x04, 0x29
        /*014a*/ 	.short	(.L_1729 - .L_1728)


	//   ....[0]....
.L_1728:
        /*014c*/ 	.word	0xffffffff


	//   ....[1]....
        /*0150*/ 	.word	0xffffffff


	//   ....[2]....
        /*0154*/ 	.word	0xffffffff


	//   ....[3]....
        /*0158*/ 	.word	0xffffffff


	//   ....[4]....
        /*015c*/ 	.word	0xffffffff


	//   ....[5]....
        /*0160*/ 	.word	0xffffffff


	//   ....[6]....
        /*0164*/ 	.word	0xffffffff


	//   ....[7]....
        /*0168*/ 	.word	0xffffffff


	//   ....[8]....
        /*016c*/ 	.word	0xffffffff


	//   ....[9]....
        /*0170*/ 	.word	0xffffffff


	//   ....[10]....
        /*0174*/ 	.word	0xffffffff


	//   ....[11]....
        /*0178*/ 	.word	0xffffffff


	//   ....[12]....
        /*017c*/ 	.word	0xffffffff


	//   ....[13]....
        /*0180*/ 	.word	0xffffffff


	//   ....[14]....
        /*0184*/ 	.word	0xffffffff


	//   ....[15]....
        /*0188*/ 	.word	0xffffffff


	//   ....[16]....
        /*018c*/ 	.word	0xffffffff


	//----- nvinfo : EIATTR_COOP_GROUP_INSTR_OFFSETS
	.align		4
.L_1729:
        /*0190*/ 	.byte	0x04, 0x28
        /*0192*/ 	.short	(.L_1731 - .L_1730)


	//   ....[0]....
.L_1730:
        /*0194*/ 	.word	0x00000670


	//   ....[1]....
        /*0198*/ 	.word	0x000006f0


	//   ....[2]....
        /*019c*/ 	.word	0x000007c0


	//   ....[3]....
        /*01a0*/ 	.word	0x000008d0


	//   ....[4]....
        /*01a4*/ 	.word	0x00000910


	//   ....[5]....
        /*01a8*/ 	.word	0x00000980


	//   ....[6]....
        /*01ac*/ 	.word	0x000009c0


	//   ....[7]....
        /*01b0*/ 	.word	0x00000a20


	//   ....[8]....
        /*01b4*/ 	.word	0x00000c10


	//   ....[9]....
        /*01b8*/ 	.word	0x00000cd0


	//   ....[10]....
        /*01bc*/ 	.word	0x00000d20


	//   ....[11]....
        /*01c0*/ 	.word	0x00000d80


	//   ....[12]....
        /*01c4*/ 	.word	0x00000dc0


	//   ....[13]....
        /*01c8*/ 	.word	0x00001070


	//   ....[14]....
        /*01cc*/ 	.word	0x000011b0


	//   ....[15]....
        /*01d0*/ 	.word	0x00001cd0


	//   ....[16]....
        /*01d4*/ 	.word	0x00001d60


	//----- nvinfo : EIATTR_VRC_CTA_INIT_COUNT
	.align		4
.L_1731:
        /*01d8*/ 	.byte	0x02, 0x4a
	.zero		1
	.zero		1


	//----- nvinfo : EIATTR_EXIT_INSTR_OFFSETS
	.align		4
        /*01dc*/ 	.byte	0x04, 0x1c
        /*01de*/ 	.short	(.L_1733 - .L_1732)


	//   ....[0]....
.L_1732:
        /*01e0*/ 	.word	0x00000320


	//   ....[1]....
        /*01e4*/ 	.word	0x00001e00


	//----- nvinfo : EIATTR_MAX_THREADS
	.align		4
.L_1733:
        /*01e8*/ 	.byte	0x04, 0x05
        /*01ea*/ 	.short	(.L_1735 - .L_1734)
.L_1734:
        /*01ec*/ 	.word	0x00000100
        /*01f0*/ 	.word	0x00000001
        /*01f4*/ 	.word	0x00000001


	//----- nvinfo : EIATTR_CRS_STACK_SIZE
	.align		4
.L_1735:
        /*01f8*/ 	.byte	0x04, 0x1e
        /*01fa*/ 	.short	(.L_1737 - .L_1736)
.L_1736:
        /*01fc*/ 	.word	0x00000000


	//----- nvinfo : EIATTR_CBANK_PARAM_SIZE
	.align		4
.L_1737:
        /*0200*/ 	.byte	0x03, 0x19
        /*0202*/ 	.short	0x0070


	//----- nvinfo : EIATTR_PARAM_CBANK
	.align		4
        /*0204*/ 	.byte	0x04, 0x0a
        /*0206*/ 	.short	(.L_1739 - .L_1738)
	.align		4
.L_1738:
        /*0208*/ 	.word	index@(.nv.constant0._Z35kOptimizerStatic8bit2StateBlockwiseI13__nv_bfloat16Li0ELi256ELi1EEvPT_S2_PhS3_fffffifPfS4_S4_S4_ffbi)
        /*020c*/ 	.short	0x0380
        /*020e*/ 	.short	0x0070


	//----- nvinfo : EIATTR_SW_WAR
	.align		4
.L_1739:
        /*0210*/ 	.byte	0x04, 0x36
        /*0212*/ 	.short	(.L_1741 - .L_1740)
.L_1740:
        /*0214*/ 	.word	0x00000008
.L_1741:


//--------------------- .nv.info._Z35kOptimizerStatic8bit2StateBlockwiseI6__halfLi0ELi256ELi1EEvPT_S2_PhS3_fffffifPfS4_S4_S4_ffbi --------------------------
	.section	.nv.info._Z35kOptimizerStatic8bit2StateBlockwiseI6__halfLi0ELi256ELi1EEvPT_S2_PhS3_fffffifPfS4_S4_S4_ffbi,"",@"SHT_CUDA_INFO"
	.sectionflags	@""
	.align	4


	//----- nvinfo : EIATTR_CUDA_API_VERSION
	.align		4
        /*0000*/ 	.byte	0x04, 0x37
        /*0002*/ 	.short	(.L_1743 - .L_1742)
.L_1742:
        /*0004*/ 	.word	0x00000082


	//----- nvinfo : EIATTR_KPARAM_INFO
	.align		4
.L_1743:
        /*0008*/ 	.byte	0x04, 0x17
        /*000a*/ 	.short	(.L_1745 - .L_1744)
.L_1744:
        /*000c*/ 	.word	0x00000000
        /*0010*/ 	.short	0x0012
        /*0012*/ 	.short	0x006c
        /*0014*/ 	.byte	0x00, 0xf0, 0x11, 0x00


	//----- nvinfo : EIATTR_KPARAM_INFO
	.align		4
.L_1745:
        /*0018*/ 	.byte	0x04, 0x17
        /*001a*/ 	.short	(.L_1747 - .L_1746)
.L_1746:
        /*001c*/ 	.word	0x00000000
        /*0020*/ 	.short	0x0011
        /*0022*/ 	.short	0x0068
        /*0024*/ 	.byte	0x00, 0xf0, 0x05, 0x00


	//----- nvinfo : EIATTR_KPARAM_INFO
	.align		4
.L_1747:
        /*0028*/ 	.byte	0x04, 0x17
        /*002a*/ 	.short	(.L_1749 - .L_1748)
.L_1748:
        /*002c*/ 	.word	0x00000000
        /*0030*/ 	.short	0x0010
        /*0032*/ 	.short	0x0064
        /*0034*/ 	.byte	0x00, 0xf0, 0x11, 0x00


	//----- nvinfo : EIATTR_KPARAM_INFO
	.align		4
.L_1749:
        /*0038*/ 	.byte	0x04, 0x17
        /*003a*/ 	.short	(.L_1751 - .L_1750)
.L_1750:
        /*003c*/ 	.word	0x00000000
        /*0040*/ 	.short	0x000f
        /*0042*/ 	.short	0x0060
        /*0044*/ 	.byte	0x00, 0xf0, 0x11, 0x00


	//----- nvinfo : EIATTR_KPARAM_INFO
	.align		4
.L_1751:
        /*0048*/ 	.byte	0x04, 0x17
        /*004a*/ 	.short	(.L_1753 - .L_1752)
.L_1752:
        /*004c*/ 	.word	0x00000000
        /*0050*/ 	.short	0x000e
        /*0052*/ 	.short	0x0058
        /*0054*/ 	.byte	0x00, 0xf5, 0x21, 0x00


	//----- nvinfo : EIATTR_KPARAM_INFO
	.align		4
.L_1753:
        /*0058*/ 	.byte	0x04, 0x17
        /*005a*/ 	.short	(.L_1755 - .L_1754)
.L_1754:
        /*005c*/ 	.word	0x00000000
        /*0060*/ 	.short	0x000d
        /*0062*/ 	.short	0x0050
        /*0064*/ 	.byte	0x00, 0xf5, 0x21, 0x00


	//----- nvinfo : EIATTR_KPARAM_INFO
	.align		4
.L_1755:
        /*0068*/ 	.byte	0x04, 0x17
        /*006a*/ 	.short	(.L_1757 - .L_1756)
.L_1756:
        /*006c*/ 	.word	0x00000000
        /*0070*/ 	.short	0x000c
        /*0072*/ 	.short	0x0048
        /*0074*/ 	.byte	0x00, 0xf5, 0x21, 0x00


	//----- nvinfo : EIATTR_KPARAM_INFO
	.align		4
.L_1757:
        /*0078*/ 	.byte	0x04, 0x17
        /*007a*/ 	.short	(.L_1759 - .L_1758)
.L_1758:
        /*007c*/ 	.word	0x00000000
        /*0080*/ 	.short	0x000b
        /*0082*/ 	.short	0x0040
        /*0084*/ 	.byte	0x00, 0xf5, 0x21, 0x00


	//----- nvinfo : EIATTR_KPARAM_INFO
	.align		4
.L_1759:
        /*0088*/ 	.byte	0x04, 0x17
        /*008a*/ 	.short	(.L_1761 - .L_1760)
.L_1760:
        /*008c*/ 	.word	0x00000000
        /*0090*/ 	.short	0x000a
        /*0092*/ 	.short	0x0038
        /*0094*/ 	.byte	0x00, 0xf0, 0x11, 0x00


	//----- nvinfo : EIATTR_KPARAM_INFO
	.align		4
.L_1761:
        /*0098*/ 	.byte	0x04, 0x17
        /*009a*/ 	.short	(.L_1763 - .L_1762)
.L_1762:
        /*009c*/ 	.word	0x00000000
        /*00a0*/ 	.short	0x0009
        /*00a2*/ 	.short	0x0034
        /*00a4*/ 	.byte	0x00, 0xf0, 0x11, 0x00


	//----- nvinfo : EIATTR_KPARAM_INFO
	.align		4
.L_1763:
        /*00a8*/ 	.byte	0x04, 0x17
        /*00aa*/ 	.short	(.L_1765 - .L_1764)
.L_1764:
        /*00ac*/ 	.word	0x00000000
        /*00b0*/ 	.short	0x0008
        /*00b2*/ 	.short	0x0030
        /*00b4*/ 	.byte	0x00, 0xf0, 0x11, 0x00


	//----- nvinfo : EIATTR_KPARAM_INFO
	.align		4
.L_1765:
        /*00b8*/ 	.byte	0x04, 0x17
        /*00ba*/ 	.short	(.L_1767 - .L_1766)
.L_1766:
        /*00bc*/ 	.word	0x00000000
        /*00c0*/ 	.short	0x0007
        /*00c2*/ 	.short	0x002c
        /*00c4*/ 	.byte	0x00, 0xf0, 0x11, 0x00


	//----- nvinfo : EIATTR_KPARAM_INFO
	.align		4
.L_1767:
        /*00c8*/ 	.byte	0x04, 0x17
        /*00ca*/ 	.short	(.L_1769 - .L_1768)
.L_1768:
        /*00cc*/ 	.word	0x00000000
        /*00d0*/ 	.short	0x0006
        /*00d2*/ 	.short	0x0028
        /*00d4*/ 	.byte	0x00, 0xf0, 0x11, 0x00


	//----- nvinfo : EIATTR_KPARAM_INFO
	.align		4
.L_1769:
        /*00d8*/ 	.byte	0x04, 0x17
        /*00da*/ 	.short	(.L_1771 - .L_1770)
.L_1770:
        /*00dc*/ 	.word	0x00000000
        /*00e0*/ 	.short	0x0005
        /*00e2*/ 	.short	0x0024
        /*00e4*/ 	.byte	0x00, 0xf0, 0x11, 0x00


	//----- nvinfo : EIATTR_KPARAM_INFO
	.align		4
.L_1771:
        /*00e8*/ 	.byte	0x04, 0x17
        /*00ea*/ 	.short	(.L_1773 - .L_1772)
.L_1772:
        /*00ec*/ 	.word	0x00000000
        /*00f0*/ 	.short	0x0004
        /*00f2*/ 	.short	0x0020
        /*00f4*/ 	.byte	0x00, 0xf0, 0x11, 0x00


	//----- nvinfo : EIATTR_KPARAM_INFO
	.align		4
.L_1773:
        /*00f8*/ 	.byte	0x04, 0x17
        /*00fa*/ 	.short	(.L_1775 - .L_1774)
.L_1774:
        /*00fc*/ 	.word	0x00000000
        /*0100*/ 	.short	0x0003
        /*0102*/ 	.short	0x0018
        /*0104*/ 	.byte	0x00, 0xf5, 0x21, 0x00


	//----- nvinfo : EIATTR_KPARAM_INFO
	.align		4
.L_1775:
        /*0108*/ 	.byte	0x04, 0x17
        /*010a*/ 	.short	(.L_1777 - .L_1776)
.L_1776:
        /*010c*/ 	.word	0x00000000
        /*0110*/ 	.short	0x0002
        /*0112*/ 	.short	0x0010
        /*0114*/ 	.byte	0x00, 0xf5, 0x21, 0x00


	//----- nvinfo : EIATTR_KPARAM_INFO
	.align		4
.L_1777:
        /*0118*/ 	.byte	0x04, 0x17
        /*011a*/ 	.short	(.L_1779 - .L_1778)
.L_1778:
        /*011c*/ 	.word	0x00000000
        /*0120*/ 	.short	0x0001
        /*0122*/ 	.short	0x0008
        /*0124*/ 	.byte	0x00, 0xf5, 0x21, 0x00


	//----- nvinfo : EIATTR_KPARAM_INFO
	.align		4
.L_1779:
        /*0128*/ 	.byte	0x04, 0x17
        /*012a*/ 	.short	(.L_1781 - .L_1780)
.L_1780:
        /*012c*/ 	.word	0x00000000
        /*0130*/ 	.short	0x0000
        /*0132*/ 	.short	0x0000
        /*0134*/ 	.byte	0x00, 0xf5, 0x21, 0x00


	//----- nvinfo : EIATTR_SPARSE_MMA_MASK
	.align		4
.L_1781:
        /*0138*/ 	.byte	0x03, 0x50
        /*013a*/ 	.short	0x0000


	//----- nvinfo : EIATTR_MAXREG_COUNT
	.align		4
        /*013c*/ 	.byte	0x03, 0x1b
        /*013e*/ 	.short	0x0050


	//----- nvinfo : EIATTR_NUM_BARRIERS
	.align		4
        /*0140*/ 	.byte	0x02, 0x4c
        /*0142*/ 	.byte	0x01
	.zero		1


	//----- nvinfo : EIATTR_MERCURY_ISA_VERSION
	.align		4
        /*0144*/ 	.byte	0x03, 0x5f
        /*0146*/ 	.short	0x0101


	//----- nvinfo : EIATTR_COOP_GROUP_MASK_REGIDS
	.align		4
        /*0148*/ 	.byte	0x04, 0x29
        /*014a*/ 	.short	(.L_1783 - .L_1782)


	//   ....[0]....
.L_1782:
        /*014c*/ 	.word	0xffffffff


	//   ....[1]....
        /*0150*/ 	.word	0xffffffff


	//   ....[2]....
        /*0154*/ 	.word	0xffffffff


	//   ....[3]....
        /*0158*/ 	.word	0xffffffff


	//   ....[4]....
        /*015c*/ 	.word	0xffffffff


	//   ....[5]....
        /*0160*/ 	.word	0xffffffff


	//   ....[6]....
        /*0164*/ 	.word	0xffffffff


	//   ....[7]....
        /*0168*/ 	.word	0xffffffff


	//   ....[8]....
        /*016c*/ 	.word	0xffffffff


	//   ....[9]....
        /*0170*/ 	.word	0xffffffff


	//   ....[10]....
        /*0174*/ 	.word	0xffffffff


	//   ....[11]....
        /*0178*/ 	.word	0xffffffff


	//   ....[12]....
        /*017c*/ 	.word	0xffffffff


	//   ....[13]....
        /*0180*/ 	.word	0xffffffff


	//   ....[14]....
        /*0184*/ 	.word	0xffffffff


	//   ....[15]....
        /*0188*/ 	.word	0xffffffff


	//   ....[16]....
        /*018c*/ 	.word	0xffffffff


	//----- nvinfo : EIATTR_COOP_GROUP_INSTR_OFFSETS
	.align		4
.L_1783:
        /*0190*/ 	.byte	0x04, 0x28
        /*0192*/ 	.short	(.L_1785 - .L_1784)


	//   ....[0]....
.L_1784:
        /*0194*/ 	.word	0x00000670


	//   ....[1]....
        /*0198*/ 	.word	0x000006f0


	//   ....[2]....
        /*019c*/ 	.word	0x000007c0


	//   ....[3]....
        /*01a0*/ 	.word	0x000008d0


	//   ....[4]....
        /*01a4*/ 	.word	0x00000910


	//   ....[5]....
        /*01a8*/ 	.word	0x00000980


	//   ....[6]....
        /*01ac*/ 	.word	0x000009c0


	//   ....[7]....
        /*01b0*/ 	.word	0x00000a20


	//   ....[8]....
        /*01b4*/ 	.word	0x00000c10


	//   ....[9]....
        /*01b8*/ 	.word	0x00000cd0


	//   ....[10]....
        /*01bc*/ 	.word	0x00000d20


	//   ....[11]....
        /*01c0*/ 	.word	0x00000d80


	//   ....[12]....
        /*01c4*/ 	.word	0x00000dc0


	//   ....[13]....
        /*01c8*/ 	.word	0x00001060


	//   ....[14]....
        /*01cc*/ 	.word	0x00001180


	//   ....[15]....
        /*01d0*/ 	.word	0x00001ca0


	//   ....[16]....
        /*01d4*/ 	.word	0x00001d30


	//----- nvinfo : EIATTR_VRC_CTA_INIT_COUNT
	.align		4
.L_1785:
        /*01d8*/ 	.byte	0x02, 0x4a
	.zero		1
	.zero		1


	//----- nvinfo : EIATTR_EXIT_INSTR_OFFSETS
	.align		4
        /*01dc*/ 	.byte	0x04, 0x1c
        /*01de*/ 	.short	(.L_1787 - .L_1786)


	//   ....[0]....
.L_1786:
        /*01e0*/ 	.word	0x00000320


	//   ....[1]....
        /*01e4*/ 	.word	0x00001dd0


	//----- nvinfo : EIATTR_MAX_THREADS
	.align		4
.L_1787:
        /*01e8*/ 	.byte	0x04, 0x05
        /*01ea*/ 	.short	(.L_1789 - .L_1788)
.L_1788:
        /*01ec*/ 	.word	0x00000100
        /*01f0*/ 	.word	0x00000001
        /*01f4*/ 	.word	0x00000001


	//----- nvinfo : EIATTR_CRS_STACK_SIZE
	.align		4
.L_1789:
        /*01f8*/ 	.byte	0x04, 0x1e
        /*01fa*/ 	.short	(.L_1791 - .L_1790)
.L_1790:
        /*01fc*/ 	.word	0x00000000


	//----- nvinfo : EIATTR_CBANK_PARAM_SIZE
	.align		4
.L_1791:
        /*0200*/ 	.byte	0x03, 0x19
        /*0202*/ 	.short	0x0070


	//----- nvinfo : EIATTR_PARAM_CBANK
	.align		4
        /*0204*/ 	.byte	0x04, 0x0a
        /*0206*/ 	.short	(.L_1793 - .L_1792)
	.align		4
.L_1792:
        /*0208*/ 	.word	index@(.nv.constant0._Z35kOptimizerStatic8bit2StateBlockwiseI6__halfLi0ELi256ELi1EEvPT_S2_PhS3_fffffifPfS4_S4_S4_ffbi)
        /*020c*/ 	.short	0x0380
        /*020e*/ 	.short	0x0070


	//----- nvinfo : EIATTR_SW_WAR
	.align		4
.L_1793:
        /*0210*/ 	.byte	0x04, 0x36
        /*0212*/ 	.short	(.L_1795 - .L_1794)
.L_1794:
        /*0214*/ 	.word	0x00000008
.L_1795:


//--------------------- .nv.info._Z35kOptimizerStatic8bit2StateBlockwiseIfLi0ELi256ELi1EEvPT_S1_PhS2_fffffifPfS3_S3_S3_ffbi --------------------------
	.section	.nv.info._Z35kOptimizerStatic8bit2StateBlockwiseIfLi0ELi256ELi1EEvPT_S1_PhS2_fffffifPfS3_S3_S3_ffbi,"",@"SHT_CUDA_INFO"
	.sectionflags	@""
	.align	4


	//----- nvinfo : EIATTR_CUDA_API_VERSION
	.align		4
        /*0000*/ 	.byte	0x04, 0x37
        /*0002*/ 	.short	(.L_1797 - .L_1796)
.L_1796:
        /*0004*/ 	.word	0x00000082


	//----- nvinfo : EIATTR_KPARAM_INFO
	.align		4
.L_1797:
        /*0008*/ 	.byte	0x04, 0x17
        /*000a*/ 	.short	(.L_1799 - .L_1798)
.L_1798:
        /*000c*/ 	.word	0x00000000
        /*0010*/ 	.short	0x0012
        /*0012*/ 	.short	0x006c
        /*0014*/ 	.byte	0x00, 0xf0, 0x11, 0x00


	//----- nvinfo : EIATTR_KPARAM_INFO
	.align		4
.L_1799:
        /*0018*/ 	.byte	0x04, 0x17
        /*001a*/ 	.short	(.L_1801 - .L_1800)
.L_1800:
        /*001c*/ 	.word	0x00000000
        /*0020*/ 	.short	0x0011
        /*0022*/ 	.short	0x0068
        /*0024*/ 	.byte	0x00, 0xf0, 0x05, 0x00


	//----- nvinfo : EIATTR_KPARAM_INFO
	.align		4
.L_1801:
        /*0028*/ 	.byte	0x04, 0x17
        /*002a*/ 	.short	(.L_1803 - .L_1802)
.L_1802:
        /*002c*/ 	.word	0x00000000
        /*0030*/ 	.short	0x0010
        /*0032*/ 	.short	0x0064
        /*0034*/ 	.byte	0x00, 0xf0, 0x11, 0x00


	//----- nvinfo : EIATTR_KPARAM_INFO
	.align		4
.L_1803:
        /*0038*/ 	.byte	0x04, 0x17
        /*003a*/ 	.short	(.L_1805 - .L_1804)
.L_1804:
        /*003c*/ 	.word	0x00000000
        /*0040*/ 	.short	0x000f
        /*0042*/ 	.short	0x0060
        /*0044*/ 	.byte	0x00, 0xf0, 0x11, 0x00


	//----- nvinfo : EIATTR_KPARAM_INFO
	.align		4
.L_1805:
        /*0048*/ 	.byte	0x04, 0x17
        /*004a*/ 	.short	(.L_1807 - .L_1806)
.L_1806:
        /*004c*/ 	.word	0x00000000
        /*0050*/ 	.short	0x000e
        /*0052*/ 	.short	0x0058
        /*0054*/ 	.byte	0x00, 0xf5, 0x21, 0x00


	//----- nvinfo : EIATTR_KPARAM_INFO
	.align		4
.L_1807:
        /*0058*/ 	.byte	0x04, 0x17
        /*005a*/ 	.short	(.L_1809 - .L_1808)
.L_1808:
        /*005c*/ 	.word	0x00000000
        /*0060*/ 	.short	0x000d
        /*0062*/ 	.short	0x0050
        /*0064*/ 	.byte	0x00, 0xf5, 0x21, 0x00


	//----- nvinfo : EIATTR_KPARAM_INFO
	.align		4
.L_1809:
        /*0068*/ 	.byte	0x04, 0x17
        /*006a*/ 	.short	(.L_1811 - .L_1810)
.L_1810:
        /*006c*/ 	.word	0x00000000
        /*0070*/ 	.short	0x000c
        /*0072*/ 	.short	0x0048
        /*0074*/ 	.byte	0x00, 0xf5, 0x21, 0x00


	//----- nvinfo : EIATTR_KPARAM_INFO
	.align		4
.L_1811:
        /*0078*/ 	.byte	0x04, 0x17
        /*007a*/ 	.short	(.L_1813 - .L_1812)
.L_1812:
        /*007c*/ 	.word	0x00000000
        /*0080*/ 	.short	0x000b
        /*0082*/ 	.short	0x0040
        /*0084*/ 	.byte	0x00, 0xf5, 0x21, 0x00


	//----- nvinfo : EIATTR_KPARAM_INFO
	.align		4
.L_1813:
        /*0088*/ 	.byte	0x04, 0x17
        /*008a*/ 	.short	(.L_1815 - .L_1814)
.L_1814:
        /*008c*/ 	.word	0x00000000
        /*0090*/ 	.short	0x000a
        /*0092*/ 	.short	0x0038
        /*0094*/ 	.byte	0x00, 0xf0, 0x11, 0x00


	//----- nvinfo : EIATTR_KPARAM_INFO
	.align		4
.L_1815:
        /*0098*/ 	.byte	0x04, 0x17
        /*009a*/ 	.short	(.L_1817 - .L_1816)
.L_1816:
        /*009c*/ 	.word	0x00000000
        /*00a0*/ 	.short	0x0009
        /*00a2*/ 	.short	0x0034
        /*00a4*/ 	.byte	0x00, 0xf0, 0x11, 0x00


	//----- nvinfo : EIATTR_KPARAM_INFO
	.align		4
.L_1817:
        /*00a8*/ 	.byte	0x04, 0x17
        /*00aa*/ 	.short	(.L_1819 - .L_1818)
.L_1818:
        /*00ac*/ 	.word	0x00000000
        /*00b0*/ 	.short	0x0008
        /*00b2*/ 	.short	0x0030
        /*00b4*/ 	.byte	0x00, 0xf0, 0x11, 0x00


	//----- nvinfo : EIATTR_KPARAM_INFO
	.align		4
.L_1819:
        /*00b8*/ 	.byte	0x04, 0x17
        /*00ba*/ 	.short	(.L_1821 - .L_1820)
.L_1820:
        /*00bc*/ 	.word	0x00000000
        /*00c0*/ 	.short	0x0007
        /*00c2*/ 	.short	0x002c
        /*00c4*/ 	.byte	0x00, 0xf0, 0x11, 0x00


	//----- nvinfo : EIATTR_KPARAM_INFO
	.align		4
.L_1821:
        /*00c8*/ 	.byte	0x04, 0x17
        /*00ca*/ 	.short	(.L_1823 - .L_1822)
.L_1822:
        /*00cc*/ 	.word	0x00000000
        /*00d0*/ 	.short	0x0006
        /*00d2*/ 	.short	0x0028
        /*00d4*/ 	.byte	0x00, 0xf0, 0x11, 0x00


	//----- nvinfo : EIATTR_KPARAM_INFO
	.align		4
.L_1823:
        /*00d8*/ 	.byte	0x04, 0x17
        /*00da*/ 	.short	(.L_1825 - .L_1824)
.L_1824:
        /*00dc*/ 	.word	0x00000000
        /*00e0*/ 	.short	0x0005
        /*00e2*/ 	.short	0x0024
        /*00e4*/ 	.byte	0x00, 0xf0, 0x11, 0x00


	//----- nvinfo : EIATTR_KPARAM_INFO
	.align		4
.L_1825:
        /*00e8*/ 	.byte	0x04, 0x17
        /*00ea*/ 	.short	(.L_1827 - .L_1826)
.L_1826:
        /*00ec*/ 	.word	0x00000000
        /*00f0*/ 	.short	0x0004
        /*00f2*/ 	.short	0x0020
        /*00f4*/ 	.byte	0x00, 0xf0, 0x11, 0x00


	//----- nvinfo : EIATTR_KPARAM_INFO
	.align		4
.L_1827:
        /*00f8*/ 	.byte	0x04, 0x17
        /*00fa*/ 	.short	(.L_1829 - .L_1828)
.L_1828:
        /*00fc*/ 	.word	0x00000000
        /*0100*/ 	.short	0x0003
        /*0102*/ 	.short	0x0018
        /*0104*/ 	.byte	0x00, 0xf5, 0x21, 0x00


	//----- nvinfo : EIATTR_KPARAM_INFO
	.align		4
.L_1829:
        /*0108*/ 	.byte	0x04, 0x17
        /*010a*/ 	.short	(.L_1831 - .L_1830)
.L_1830:
        /*010c*/ 	.word	0x00000000
        /*0110*/ 	.short	0x0002
        /*0112*/ 	.short	0x0010
        /*0114*/ 	.byte	0x00, 0xf5, 0x21, 0x00


	//----- nvinfo : EIATTR_KPARAM_INFO
	.align		4
.L_1831:
        /*0118*/ 	.byte	0x04, 0x17
        /*011a*/ 	.short	(.L_1833 - .L_1832)
.L_1832:
        /*011c*/ 	.word	0x00000000
        /*0120*/ 	.short	0x0001
        /*0122*/ 	.short	0x0008
        /*0124*/ 	.byte	0x00, 0xf5, 0x21, 0x00


	//----- nvinfo : EIATTR_KPARAM_INFO
	.align		4
.L_1833:
        /*0128*/ 	.byte	0x04, 0x17
        /*012a*/ 	.short	(.L_1835 - .L_1834)
.L_1834:
        /*012c*/ 	.word	0x00000000
        /*0130*/ 	.short	0x0000
        /*0132*/ 	.short	0x0000
        /*0134*/ 	.byte	0x00, 0xf5, 0x21, 0x00


	//----- nvinfo : EIATTR_SPARSE_MMA_MASK
	.align		4
.L_1835:
        /*0138*/ 	.byte	0x03, 0x50
        /*013a*/ 	.short	0x0000


	//----- nvinfo : EIATTR_MAXREG_COUNT
	.align		4
        /*013c*/ 	.byte	0x03, 0x1b
        /*013e*/ 	.short	0x0050


	//----- nvinfo : EIATTR_NUM_BARRIERS
	.align		4
        /*0140*/ 	.byte	0x02, 0x4c
        /*0142*/ 	.byte	0x01
	.zero		1


	//----- nvinfo : EIATTR_MERCURY_ISA_VERSION
	.align		4
        /*0144*/ 	.byte	0x03, 0x5f
        /*0146*/ 	.short	0x0101


	//----- nvinfo : EIATTR_COOP_GROUP_MASK_REGIDS
	.align		4
        /*0148*/ 	.byte	0x04, 0x29
        /*014a*/ 	.short	(.L_1837 - .L_1836)


	//   ....[0]....
.L_1836:
        /*014c*/ 	.word	0xffffffff


	//   ....[1]....
        /*0150*/ 	.word	0xffffffff


	//   ....[2]....
        /*0154*/ 	.word	0xffffffff


	//   ....[3]....
        /*0158*/ 	.word	0xffffffff


	//   ....[4]....
        /*015c*/ 	.word	0xffffffff


	//   ....[5]....
        /*0160*/ 	.word	0xffffffff


	//   ....[6]....
        /*0164*/ 	.word	0xffffffff


	//   ....[7]....
        /*0168*/ 	.word	0xffffffff


	//   ....[8]....
        /*016c*/ 	.word	0xffffffff


	//   ....[9]....
        /*0170*/ 	.word	0xffffffff


	//   ....[10]....
        /*0174*/ 	.word	0xffffffff


	//   ....[11]....
        /*0178*/ 	.word	0xffffffff


	//   ....[12]....
        /*017c*/ 	.word	0xffffffff


	//   ....[13]....
        /*0180*/ 	.word	0xffffffff


	//   ....[14]....
        /*0184*/ 	.word	0xffffffff


	//   ....[15]....
        /*0188*/ 	.word	0xffffffff


	//   ....[16]....
        /*018c*/ 	.word	0xffffffff


	//----- nvinfo : EIATTR_COOP_GROUP_INSTR_OFFSETS
	.align		4
.L_1837:
        /*0190*/ 	.byte	0x04, 0x28
        /*0192*/ 	.short	(.L_1839 - .L_1838)


	//   ....[0]....
.L_1838:
        /*0194*/ 	.word	0x00000690


	//   ....[1]....
        /*0198*/ 	.word	0x00000750


	//   ....[2]....
        /*019c*/ 	.word	0x000007e0


	//   ....[3]....
        /*01a0*/ 	.word	0x00000970


	//   ....[4]....
        /*01a4*/ 	.word	0x000009d0


	//   ....[5]....
        /*01a8*/ 	.word	0x00000a20


	//   ....[6]....
        /*01ac*/ 	.word	0x00000a70


	//   ....[7]....
        /*01b0*/ 	.word	0x00000aa0


	//   ....[8]....
        /*01b4*/ 	.word	0x00000ca0


	//   ....[9]....
        /*01b8*/ 	.word	0x00000d20


	//   ....[10]....
        /*01bc*/ 	.word	0x00000d70


	//   ....[11]....
        /*01c0*/ 	.word	0x00000dd0


	//   ....[12]....
        /*01c4*/ 	.word	0x00000e10


	//   ....[13]....
        /*01c8*/ 	.word	0x00001070


	//   ....[14]....
        /*01cc*/ 	.word	0x00001190


	//   ....[15]....
        /*01d0*/ 	.word	0x00001cb0


	//   ....[16]....
        /*01d4*/ 	.word	0x00001d40


	//----- nvinfo : EIATTR_VRC_CTA_INIT_COUNT
	.align		4
.L_1839:
        /*01d8*/ 	.byte	0x02, 0x4a
	.zero		1
	.zero		1


	//----- nvinfo : EIATTR_EXIT_INSTR_OFFSETS
	.align		4
        /*01dc*/ 	.byte	0x04, 0x1c
        /*01de*/ 	.short	(.L_1841 - .L_1840)


	//   ....[0]....
.L_1840:
        /*01e0*/ 	.word	0x00000320


	//   ....[1]....
        /*01e4*/ 	.word	0x00001de0


	//----- nvinfo : EIATTR_MAX_THREADS
	.align		4
.L_1841:
        /*01e8*/ 	.byte	0x04, 0x05
        /*01ea*/ 	.short	(.L_1843 - .L_1842)
.L_1842:
        /*01ec*/ 	.word	0x00000100
        /*01f0*/ 	.word	0x00000001
        /*01f4*/ 	.word	0x00000001


	//----- nvinfo : EIATTR_CRS_STACK_SIZE
	.align		4
.L_1843:
        /*01f8*/ 	.byte	0x04, 0x1e
        /*01fa*/ 	.short	(.L_1845 - .L_1844)
.L_1844:
        /*01fc*/ 	.word	0x00000000


	//----- nvinfo : EIATTR_CBANK_PARAM_SIZE
	.align		4
.L_1845:
        /*0200*/ 	.byte	0x03, 0x19
        /*0202*/ 	.short	0x0070


	//----- nvinfo : EIATTR_PARAM_CBANK
	.align		4
        /*0204*/ 	.byte	0x04, 0x0a
        /*0206*/ 	.short	(.L_1847 - .L_1846)
	.align		4
.L_1846:
        /*0208*/ 	.word	index@(.nv.constant0._Z35kOptimizerStatic8bit2StateBlockwiseIfLi0ELi256ELi1EEvPT_S1_PhS2_fffffifPfS3_S3_S3_ffbi)
        /*020c*/ 	.short	0x0380
        /*020e*/ 	.short	0x0070


	//----- nvinfo : EIATTR_SW_WAR
	.align		4
.L_1847:
        /*0210*/ 	.byte	0x04, 0x36
        /*0212*/ 	.short	(.L_1849 - .L_1848)
.L_1848:
        /*0214*/ 	.word	0x00000008
.L_1849:


//--------------------- .nv.info._Z20kDequantizeBlockwiseI13__nv_bfloat16Li512ELi64ELi8ELi2EEvPfPhS1_PT_ii --------------------------
	.section	.nv.info._Z20kDequantizeBlockwiseI13__nv_bfloat16Li512ELi64ELi8ELi2EEvPfPhS1_PT_ii,"",@"SHT_CUDA_INFO"
	.sectionflags	@""
	.align	4


	//----- nvinfo : EIATTR_CUDA_API_VERSION
	.align		4
        /*0000*/ 	.byte	0x04, 0x37
        /*0002*/ 	.short	(.L_1851 - .L_1850)
.L_1850:
        /*0004*/ 	.word	0x00000082


	//----- nvinfo : EIATTR_KPARAM_INFO
	.align		4
.L_1851:
        /*0008*/ 	.byte	0x04, 0x17
        /*000a*/ 	.short	(.L_1853 - .L_1852)
.L_1852:
        /*000c*/ 	.word	0x00000000
        /*0010*/ 	.short	0x0005
        /*0012*/ 	.short	0x0024
        /*0014*/ 	.byte	0x00, 0xf0, 0x11, 0x00


	//----- nvinfo : EIATTR_KPARAM_INFO
	.align		4
.L_1853:
        /*0018*/ 	.byte	0x04, 0x17
        /*001a*/ 	.short	(.L_1855 - .L_1854)
.L_1854:
        /*001c*/ 	.word	0x00000000
        /*0020*/ 	.short	0x0004
        /*0022*/ 	.short	0x0020
        /*0024*/ 	.byte	0x00, 0xf0, 0x11, 0x00


	//----- nvinfo : EIATTR_KPARAM_INFO
	.align		4
.L_1855:
        /*0028*/ 	.byte	0x04, 0x17
        /*002a*/ 	.short	(.L_1857 - .L_1856)
.L_1856:
        /*002c*/ 	.word	0x00000000
        /*0030*/ 	.short	0x0003
        /*0032*/ 	.short	0x0018
        /*0034*/ 	.byte	0x00, 0xf5, 0x21, 0x00


	//----- nvinfo : EIATTR_KPARAM_INFO
	.align		4
.L_1857:
        /*0038*/ 	.byte	0x04, 0x17
        /*003a*/ 	.short	(.L_1859 - .L_1858)
.L_1858:
        /*003c*/ 	.word	0x00000000
        /*0040*/ 	.short	0x0002
        /*0042*/ 	.short	0x0010
        /*0044*/ 	.byte	0x00, 0xf5, 0x21, 0x00


	//----- nvinfo : EIATTR_KPARAM_INFO
	.align		4
.L_1859:
        /*0048*/ 	.byte	0x04, 0x17
        /*004a*/ 	.short	(.L_1861 - .L_1860)
.L_1860:
        /*004c*/ 	.word	0x00000000
        /*0050*/ 	.short	0x0001
        /*0052*/ 	.short	0x0008
        /*0054*/ 	.byte	0x00, 0xf5, 0x21, 0x00


	//----- nvinfo : EIATTR_KPARAM_INFO
	.align		4
.L_1861:
        /*0058*/ 	.byte	0x04, 0x17
        /*005a*/ 	.short	(.L_1863 - .L_1862)
.L_1862:
        /*005c*/ 	.word	0x00000000
        /*0060*/ 	.short	0x0000
        /*0062*/ 	.short	0x0000
        /*0064*/ 	.byte	0x00, 0xf5, 0x21, 0x00


	//----- nvinfo : EIATTR_SPARSE_MMA_MASK
	.align		4
.L_1863:
        /*0068*/ 	.byte	0x03, 0x50
        /*006a*/ 	.short	0x0000


	//----- nvinfo : EIATTR_MAXREG_COUNT
	.align		4
        /*006c*/ 	.byte	0x03, 0x1b
        /*006e*/ 	.short	0x00ff


	//----- nvinfo : EIATTR_NUM_BARRIERS
	.align		4
        /*0070*/ 	.byte	0x02, 0x4c
        /*0072*/ 	.byte	0x01
	.zero		1


	//----- nvinfo : EIATTR_MERCURY_ISA_VERSION
	.align		4
        /*0074*/ 	.byte	0x03, 0x5f
        /*0076*/ 	.short	0x0101


	//----- nvinfo : EIATTR_COOP_GROUP_MASK_REGIDS
	.align		4
        /*0078*/ 	.byte	0x04, 0x29
        /*007a*/ 	.short	(.L_1865 - .L_1864)


	//   ....[0]....
.L_1864:
        /*007c*/ 	.word	0xffffffff


	//   ....[1]....
        /*0080*/ 	.word	0xffffffff


	//----- nvinfo : EIATTR_COOP_GROUP_INSTR_OFFSETS
	.align		4
.L_1865:
        /*0084*/ 	.byte	0x04, 0x28
        /*0086*/ 	.short	(.L_1867 - .L_1866)


	//   ....[0]....
.L_1866:
        /*0088*/ 	.word	0x000006a0


	//   ....[1]....
        /*008c*/ 	.word	0x000014e0


	//----- nvinfo : EIATTR_VRC_CTA_INIT_COUNT
	.align		4
.L_1867:
        /*0090*/ 	.byte	0x02, 0x4a
	.zero		1
	.zero		1


	//----- nvinfo : EIATTR_EXIT_INSTR_OFFSETS
	.align		4
        /*0094*/ 	.byte	0x04, 0x1c
        /*0096*/ 	.short	(.L_1869 - .L_1868)


	//   ....[0]....
.L_1868:
        /*0098*/ 	.word	0x00000060


	//   ....[1]....
        /*009c*/ 	.word	0x00001a60


	//----- nvinfo : EIATTR_CBANK_PARAM_SIZE
	.align		4
.L_1869:
        /*00a0*/ 	.byte	0x03, 0x19
        /*00a2*/ 	.short	0x0028


	//----- nvinfo : EIATTR_PARAM_CBANK
	.align		4
        /*00a4*/ 	.byte	0x04, 0x0a
        /*00a6*/ 	.short	(.L_1871 - .L_1870)
	.align		4
.L_1870:
        /*00a8*/ 	.word	index@(.nv.constant0._Z20kDequantizeBlockwiseI13__nv_bfloat16Li512ELi64ELi8ELi2EEvPfPhS1_PT_ii)
        /*00ac*/ 	.short	0x0380
        /*00ae*/ 	.short	0x0028


	//----- nvinfo : EIATTR_SW_WAR
	.align		4
.L_1871:
        /*00b0*/ 	.byte	0x04, 0x36
        /*00b2*/ 	.short	(.L_1873 - .L_1872)
.L_1872:
        /*00b4*/ 	.word	0x00000008
.L_1873:


//--------------------- .nv.info._Z20kDequantizeBlockwiseI13__nv_bfloat16Li512ELi64ELi8ELi0EEvPfPhS1_PT_ii --------------------------
	.section	.nv.info._Z20kDequantizeBlockwiseI13__nv_bfloat16Li512ELi64ELi8ELi0EEvPfPhS1_PT_ii,"",@"SHT_CUDA_INFO"
	.sectionflags	@""
	.align	4


	//----- nvinfo : EIATTR_CUDA_API_VERSION
	.align		4
        /*0000*/ 	.byte	0x04, 0x37
        /*0002*/ 	.short	(.L_1875 - .L_1874)
.L_1874:
        /*0004*/ 	.word	0x00000082


	//----- nvinfo : EIATTR_KPARAM_INFO
	.align		4
.L_1875:
        /*0008*/ 	.byte	0x04, 0x17
        /*000a*/ 	.short	(.L_1877 - .L_1876)
.L_1876:
        /*000c*/ 	.word	0x00000000
        /*0010*/ 	.short	0x0005
        /*0012*/ 	.short	0x0024
        /*0014*/ 	.byte	0x00, 0xf0, 0x11, 0x00


	//----- nvinfo : EIATTR_KPARAM_INFO
	.align		4
.L_1877:
        /*0018*/ 	.byte	0x04, 0x17
        /*001a*/ 	.short	(.L_1879 - .L_1878)
.L_1878:
        /*001c*/ 	.word	0x00000000
        /*0020*/ 	.short	0x0004
        /*0022*/ 	.short	0x0020
        /*0024*/ 	.byte	0x00, 0xf0, 0x11, 0x00


	//----- nvinfo : EIATTR_KPARAM_INFO
	.align		4
.L_1879:
        /*0028*/ 	.byte	0x04, 0x17
        /*002a*/ 	.short	(.L_1881 - .L_1880)
.L_1880:
        /*002c*/ 	.word	0x00000000
        /*0030*/ 	.short	0x0003
        /*0032*/ 	.short	0x0018
        /*0034*/ 	.byte	0x00, 0xf5, 0x21, 0x00


	//----- nvinfo : EIATTR_KPARAM_INFO
	.align		4
.L_1881:
        /*0038*/ 	.byte	0x04, 0x17
        /*003a*/ 	.short	(.L_1883 - .L_1882)
.L_1882:
        /*003c*/ 	.word	0x00000000
        /*0040*/ 	.short	0x0002
        /*0042*/ 	.short	0x0010
        /*0044*/ 	.byte	0x00, 0xf5, 0x21, 0x00


	//----- nvinfo : EIATTR_KPARAM_INFO
	.align		4
.L_1883:
        /*0048*/ 	.byte	0x04, 0x17
        /*004a*/ 	.short	(.L_1885 - .L_1884)
.L_1884:
        /*004c*/ 	.word	0x00000000
        /*0050*/ 	.short	0x0001
        /*0052*/ 	.short	0x0008
        /*0054*/ 	.byte	0x00, 0xf5, 0x21, 0x00


	//----- nvinfo : EIATTR_KPARAM_INFO
	.align		4
.L_1885:
        /*0058*/ 	.byte	0x04, 0x17
        /*005a*/ 	.short	(.L_1887 - .L_1886)
.L_1886:
        /*005c*/ 	.word	0x00000000
        /*0060*/ 	.short	0x0000
        /*0062*/ 	.short	0x0000
        /*0064*/ 	.byte	0x00, 0xf5, 0x21, 0x00


	//----- nvinfo : EIATTR_SPARSE_MMA_MASK
	.align		4
.L_1887:
        /*0068*/ 	.byte	0x03, 0x50
        /*006a*/ 	.short	0x0000


	//----- nvinfo : EIATTR_MAXREG_COUNT
	.align		4
        /*006c*/ 	.byte	0x03, 0x1b
        /*006e*/ 	.short	0x00ff


	//----- nvinfo : EIATTR_NUM_BARRIERS
	.align		4
        /*0070*/ 	.byte	0x02, 0x4c
        /*0072*/ 	.byte	0x01
	.zero		1


	//----- nvinfo : EIATTR_MERCURY_ISA_VERSION
	.align		4
        /*0074*/ 	.byte	0x03, 0x5f
        /*0076*/ 	.short	0x0101


	//----- nvinfo : EIATTR_COOP_GROUP_MASK_REGIDS
	.align		4
        /*0078*/ 	.byte	0x04, 0x29
        /*007a*/ 	.short	(.L_1889 - .L_1888)


	//   ....[0]....
.L_1888:
        /*007c*/ 	.word	0xffffffff


	//   ....[1]....
        /*0080*/ 	.word	0xffffffff


	//----- nvinfo : EIATTR_COOP_GROUP_INSTR_OFFSETS
	.align		4
.L_1889:
        /*0084*/ 	.byte	0x04, 0x28
        /*0086*/ 	.short	(.L_1891 - .L_1890)


	//   ....[0]....
.L_1890:
        /*0088*/ 	.word	0x00000670


	//   ....[1]....
        /*008c*/ 	.word	0x00000b00


	//----- nvinfo : EIATTR_VRC_CTA_INIT_COUNT
	.align		4
.L_1891:
        /*0090*/ 	.byte	0x02, 0x4a
	.zero		1
	.zero		1


	//----- nvinfo : EIATTR_EXIT_INSTR_OFFSETS
	.align		4
        /*0094*/ 	.byte	0x04, 0x1c
        /*0096*/ 	.short	(.L_1893 - .L_1892)


	//   ....[0]....
.L_1892:
        /*0098*/ 	.word	0x00000060


	//   ....[1]....
        /*009c*/ 	.word	0x00000da0


	//----- nvinfo : EIATTR_CBANK_PARAM_SIZE
	.align		4
.L_1893:
        /*00a0*/ 	.byte	0x03, 0x19
        /*00a2*/ 	.short	0x0028


	//----- nvinfo : EIATTR_PARAM_CBANK
	.align		4
        /*00a4*/ 	.byte	0x04, 0x0a
        /*00a6*/ 	.short	(.L_1895 - .L_1894)
	.align		4
.L_1894:
        /*00a8*/ 	.word	index@(.nv.constant0._Z20kDequantizeBlockwiseI13__nv_bfloat16Li512ELi64ELi8ELi0EEvPfPhS1_PT_ii)
        /*00ac*/ 	.short	0x0380
        /*00ae*/ 	.short	0x0028


	//----- nvinfo : EIATTR_SW_WAR
	.align		4
.L_1895:
        /*00b0*/ 	.byte	0x04, 0x36
        /*00b2*/ 	.short	(.L_1897 - .L_1896)
.L_1896:
        /*00b4*/ 	.word	0x00000008
.L_1897:


//--------------------- .nv.info._Z20kDequantizeBlockwiseI13__nv_bfloat16Li512ELi64ELi8ELi1EEvPfPhS1_PT_ii --------------------------
	.section	.nv.info._Z20kDequantizeBlockwiseI13__nv_bfloat16Li512ELi64ELi8ELi1EEvPfPhS1_PT_ii,"",@"SHT_CUDA_INFO"
	.sectionflags	@""
	.align	4


	//----- nvinfo : EIATTR_CUDA_API_VERSION
	.align		4
        /*0000*/ 	.byte	0x04, 0x37
        /*0002*/ 	.short	(.L_1899 - .L_1898)
.L_1898:
        /*0004*/ 	.word	0x00000082


	//----- nvinfo : EIATTR_KPARAM_INFO
	.align		4
.L_1899:
        /*0008*/ 	.byte	0x04, 0x17
        /*000a*/ 	.short	(.L_1901 - .L_1900)
.L_1900:
        /*000c*/ 	.word	0x00000000
        /*0010*/ 	.short	0x0005
        /*0012*/ 	.short	0x0024
        /*0014*/ 	.byte	0x00, 0xf0, 0x11, 0x00


	//----- nvinfo : EIATTR_KPARAM_INFO
	.align		4
.L_1901:
        /*0018*/ 	.byte	0x04, 0x17
        /*001a*/ 	.short	(.L_1903 - .L_1902)
.L_1902:
        /*001c*/ 	.word	0x00000000
        /*0020*/ 	.short	0x0004
        /*0022*/ 	.short	0x0020
        /*0024*/ 	.byte	0x00, 0xf0, 0x11, 0x00


	//----- nvinfo : EIATTR_KPARAM_INFO
	.align		4
.L_1903:
        /*0028*/ 	.byte	0x04, 0x17
        /*002a*/ 	.short	(.L_1905 - .L_1904)
.L_1904:
        /*002c*/ 	.word	0x00000000
        /*0030*/ 	.short	0x0003
        /*0032*/ 	.short	0x0018
        /*0034*/ 	.byte	0x00, 0xf5, 0x21, 0x00


	//----- nvinfo : EIATTR_KPARAM_INFO
	.align		4
.L_1905:
        /*0038*/ 	.byte	0x04, 0x17
        /*003a*/ 	.short	(.L_1907 - .L_1906)
.L_1906:
        /*003c*/ 	.word	0x00000000
        /*0040*/ 	.short	0x0002
        /*0042*/ 	.short	0x0010
        /*0044*/ 	.byte	0x00, 0xf5, 0x21, 0x00


	//----- nvinfo : EIATTR_KPARAM_INFO
	.align		4
.L_1907:
        /*0048*/ 	.byte	0x04, 0x17
        /*004a*/ 	.short	(.L_1909 - .L_1908)
.L_1908:
        /*004c*/ 	.word	0x00000000
        /*0050*/ 	.short	0x0001
        /*0052*/ 	.short	0x0008
        /*0054*/ 	.byte	0x00, 0xf5, 0x21, 0x00


	//----- nvinfo : EIATTR_KPARAM_INFO
	.align		4
.L_1909:
        /*0058*/ 	.byte	0x04, 0x17
        /*005a*/ 	.short	(.L_1911 - .L_1910)
.L_1910:
        /*005c*/ 	.word	0x00000000
        /*0060*/ 	.short	0x0000
        /*0062*/ 	.short	0x0000
        /*0064*/ 	.byte	0x00, 0xf5, 0x21, 0x00


	//----- nvinfo : EIATTR_SPARSE_MMA_MASK
	.align		4
.L_1911:
        /*0068*/ 	.byte	0x03, 0x50
        /*006a*/ 	.short	0x0000


	//----- nvinfo : EIATTR_MAXREG_COUNT
	.align		4
        /*006c*/ 	.byte	0x03, 0x1b
        /*006e*/ 	.short	0x00ff


	//----- nvinfo : EIATTR_NUM_BARRIERS
	.align		4
        /*0070*/ 	.byte	0x02, 0x4c
        /*0072*/ 	.byte	0x01
	.zero		1


	//----- nvinfo : EIATTR_MERCURY_ISA_VERSION
	.align		4
        /*0074*/ 	.byte	0x03, 0x5f
        /*0076*/ 	.short	0x0101


	//----- nvinfo : EIATTR_COOP_GROUP_MASK_REGIDS
	.align		4
        /*0078*/ 	.byte	0x04, 0x29
        /*007a*/ 	.short	(.L_1913 - .L_1912)


	//   ....[0]....
.L_1912:
        /*007c*/ 	.word	0xffffffff


	//   ....[1]....
        /*0080*/ 	.word	0xffffffff


	//----- nvinfo : EIATTR_COOP_GROUP_INSTR_OFFSETS
	.align		4
.L_1913:
        /*0084*/ 	.byte	0x04, 0x28
        /*0086*/ 	.short	(.L_1915 - .L_1914)


	//   ....[0]....
.L_1914:
        /*0088*/ 	.word	0x000006a0


	//   ....[1]....
        /*008c*/ 	.word	0x00001a80


	//----- nvinfo : EIATTR_VRC_CTA_INIT_COUNT
	.align		4
.L_1915:
        /*0090*/ 	.byte	0x02, 0x4a
	.zero		1
	.zero		1


	//----- nvinfo : EIATTR_EXIT_INSTR_OFFSETS
	.align		4
        /*0094*/ 	.byte	0x04, 0x1c
        /*0096*/ 	.short	(.L_1917 - .L_1916)


	//   ....[0]....
.L_1916:
        /*0098*/ 	.word	0x00000060


	//   ....[1]....
        /*009c*/ 	.word	0x00002010


	//----- nvinfo : EIATTR_CBANK_PARAM_SIZE
	.align		4
.L_1917:
        /*00a0*/ 	.byte	0x03, 0x19
        /*00a2*/ 	.short	0x0028


	//----- nvinfo : EIATTR_PARAM_CBANK
	.align		4
        /*00a4*/ 	.byte	0x04, 0x0a
        /*00a6*/ 	.short	(.L_1919 - .L_1918)
	.align		4
.L_1918:
        /*00a8*/ 	.word	index@(.nv.constant0._Z20kDequantizeBlockwiseI13__nv_bfloat16Li512ELi64ELi8ELi1EEvPfPhS1_PT_ii)
        /*00ac*/ 	.short	0x0380
        /*00ae*/ 	.short	0x0028


	//----- nvinfo : EIATTR_SW_WAR
	.align		4
.L_1919:
        /*00b0*/ 	.byte	0x04, 0x36
        /*00b2*/ 	.short	(.L_1921 - .L_1920)
.L_1920:
        /*00b4*/ 	.word	0x00000008
.L_1921:


//--------------------- .nv.info._Z20kDequantizeBlockwiseIfLi512ELi64ELi8ELi2EEvPfPhS0_PT_ii --------------------------
	.section	.nv.info._Z20kDequantizeBlockwiseIfLi512ELi64ELi8ELi2EEvPfPhS0_PT_ii,"",@"SHT_CUDA_INFO"
	.sectionflags	@""
	.align	4


	//----- nvinfo : EIATTR_CUDA_API_VERSION
	.align		4
        /*0000*/ 	.byte	0x04, 0x37
        /*0002*/ 	.short	(.L_1923 - .L_1922)
.L_1922:
        /*0004*/ 	.word	0x00000082


	//----- nvinfo : EIATTR_KPARAM_INFO
	.align		4
.L_1923:
        /*0008*/ 	.byte	0x04, 0x17
        /*000a*/ 	.short	(.L_1925 - .L_1924)
.L_1924:
        /*000c*/ 	.word	0x00000000
        /*0010*/ 	.short	0x0005
        /*0012*/ 	.short	0x0024
        /*0014*/ 	.byte	0x00, 0xf0, 0x11, 0x00


	//----- nvinfo : EIATTR_KPARAM_INFO
	.align		4
.L_1925:
        /*0018*/ 	.byte	0x04, 0x17
        /*001a*/ 	.short	(.L_1927 - .L_1926)
.L_1926:
        /*001c*/ 	.word	0x00000000
        /*0020*/ 	.short	0x0004
        /*0022*/ 	.short	0x0020
        /*0024*/ 	.byte	0x00, 0xf0, 0x11, 0x00


	//----- nvinfo : EIATTR_KPARAM_INFO
	.align		4
.L_1927:
        /*0028*/ 	.byte	0x04, 0x17
        /*002a*/ 	.short	(.L_1929 - .L_1928)
.L_1928:
        /*002c*/ 	.word	0x00000000
        /*0030*/ 	.short	0x0003
        /*0032*/ 	.short	0x0018
        /*0034*/ 	.byte	0x00, 0xf5, 0x21, 0x00


	//----- nvinfo : EIATTR_KPARAM_INFO
	.align		4
.L_1929:
        /*0038*/ 	.byte	0x04, 0x17
        /*003a*/ 	.short	(.L_1931 - .L_1930)
.L_1930:
        /*003c*/ 	.word	0x00000000
        /*0040*/ 	.short	0x0002
        /*0042*/ 	.short	0x0010
        /*0044*/ 	.byte	0x00, 0xf5, 0x21, 0x00


	//----- nvinfo : EIATTR_KPARAM_INFO
	.align		4
.L_1931:
        /*0048*/ 	.byte	0x04, 0x17
        /*004a*/ 	.short	(.L_1933 - .L_1932)
.L_1932:
        /*004c*/ 	.word	0x00000000
        /*0050*/ 	.short	0x0001
        /*0052*/ 	.short	0x0008
        /*0054*/ 	.byte	0x00, 0xf5, 0x21, 0x00


	//----- nvinfo : EIATTR_KPARAM_INFO
	.align		4
.L_1933:
        /*0058*/ 	.byte	0x04, 0x17
        /*005a*/ 	.short	(.L_1935 - .L_1934)
.L_1934:
        /*005c*/ 	.word	0x00000000
        /*0060*/ 	.short	0x0000
        /*0062*/ 	.short	0x0000
        /*0064*/ 	.byte	0x00, 0xf5, 0x21, 0x00


	//----- nvinfo : EIATTR_SPARSE_MMA_MASK
	.align		4
.L_1935:
        /*0068*/ 	.byte	0x03, 0x50
        /*006a*/ 	.short	0x0000


	//----- nvinfo : EIATTR_MAXREG_COUNT
	.align		4
        /*006c*/ 	.byte	0x03, 0x1b
        /*006e*/ 	.short	0x00ff


	//----- nvinfo : EIATTR_NUM_BARRIERS
	.align		4
        /*0070*/ 	.byte	0x02, 0x4c
        /*0072*/ 	.byte	0x01
	.zero		1


	//----- nvinfo : EIATTR_MERCURY_ISA_VERSION
	.align		4
        /*0074*/ 	.byte	0x03, 0x5f
        /*0076*/ 	.short	0x0101


	//----- nvinfo : EIATTR_COOP_GROUP_MASK_REGIDS
	.align		4
        /*0078*/ 	.byte	0x04, 0x29
        /*007a*/ 	.short	(.L_1937 - .L_1936)


	//   ....[0]....
.L_1936:
        /*007c*/ 	.word	0xffffffff


	//   ....[1]....
        /*0080*/ 	.word	0xffffffff


	//----- nvinfo : EIATTR_COOP_GROUP_INSTR_OFFSETS
	.align		4
.L_1937:
        /*0084*/ 	.byte	0x04, 0x28
        /*0086*/ 	.short	(.L_1939 - .L_1938)


	//   ....[0]....
.L_1938:
        /*0088*/ 	.word	0x00000650


	//   ....[1]....
        /*008c*/ 	.word	0x000013d0


	//----- nvinfo : EIATTR_VRC_CTA_INIT_COUNT
	.align		4
.L_1939:
        /*0090*/ 	.byte	0x02, 0x4a
	.zero		1
	.zero		1


	//----- nvinfo : EIATTR_EXIT_INSTR_OFFSETS
	.align		4
        /*0094*/ 	.byte	0x04, 0x1c
        /*0096*/ 	.short	(.L_1941 - .L_1940)


	//   ....[0]....
.L_1940:
        /*0098*/ 	.word	0x00000060


	//   ....[1]....
        /*009c*/ 	.word	0x00001930


	//----- nvinfo : EIATTR_CBANK_PARAM_SIZE
	.align		4
.L_1941:
        /*00a0*/ 	.byte	0x03, 0x19
        /*00a2*/ 	.short	0x0028


	//----- nvinfo : EIATTR_PARAM_CBANK
	.align		4
        /*00a4*/ 	.byte	0x04, 0x0a
        /*00a6*/ 	.short	(.L_1943 - .L_1942)
	.align		4
.L_1942:
        /*00a8*/ 	.word	index@(.nv.constant0._Z20kDequantizeBlockwiseIfLi512ELi64ELi8ELi2EEvPfPhS0_PT_ii)
        /*00ac*/ 	.short	0x0380
        /*00ae*/ 	.short	0x0028


	//----- nvinfo : EIATTR_SW_WAR
	.align		4
.L_1943:
        /*00b0*/ 	.byte	0x04, 0x36
        /*00b2*/ 	.short	(.L_1945 - .L_1944)
.L_1944:
        /*00b4*/ 	.word	0x00000008
.L_1945:


//--------------------- .nv.info._Z20kDequantizeBlockwiseIfLi512ELi64ELi8ELi0EEvPfPhS0_PT_ii --------------------------
	.section	.nv.info._Z20kDequantizeBlockwiseIfLi512ELi64ELi8ELi0EEvPfPhS0_PT_ii,"",@"SHT_CUDA_INFO"
	.sectionflags	@""
	.align	4


	//----- nvinfo : EIATTR_CUDA_API_VERSION
	.align		4
        /*0000*/ 	.byte	0x04, 0x37
        /*0002*/ 	.short	(.L_1947 - .L_1946)
.L_1946:
        /*0004*/ 	.word	0x00000082


	//----- nvinfo : EIATTR_KPARAM_INFO
	.align		4
.L_1947:
        /*0008*/ 	.byte	0x04, 0x17
        /*000a*/ 	.short	(.L_1949 - .L_1948)
.L_1948:
        /*000c*/ 	.word	0x00000000
        /*0010*/ 	.short	0x0005
        /*0012*/ 	.short	0x0024
        /*0014*/ 	.byte	0x00, 0xf0, 0x11, 0x00


	//----- nvinfo : EIATTR_KPARAM_INFO
	.align		4
.L_1949:
        /*0018*/ 	.byte	0x04, 0x17
        /*001a*/ 	.short	(.L_1951 - .L_1950)
.L_1950:
        /*001c*/ 	.word	0x00000000
        /*0020*/ 	.short	0x0004
        /*0022*/ 	.short	0x0020
        /*0024*/ 	.byte	0x00, 0xf0, 0x11, 0x00


	//----- nvinfo : EIATTR_KPARAM_INFO
	.align		4
.L_1951:
        /*0028*/ 	.byte	0x04, 0x17
        /*002a*/ 	.short	(.L_1953 - .L_1952)
.L_1952:
        /*002c*/ 	.word	0x00000000
        /*0030*/ 	.short	0x0003
        /*0032*/ 	.short	0x0018
        /*0034*/ 	.byte	0x00, 0xf5, 0x21, 0x00


	//----- nvinfo : EIATTR_KPARAM_INFO
	.align		4
.L_1953:
        /*0038*/ 	.byte	0x04, 0x17
        /*003a*/ 	.short	(.L_1955 - .L_1954)
.L_1954:
        /*003c*/ 	.word	0x00000000
        /*0040*/ 	.short	0x0002
        /*0042*/ 	.short	0x0010
        /*0044*/ 	.byte	0x00, 0xf5, 0x21, 0x00


	//----- nvinfo : EIATTR_KPARAM_INFO
	.align		4
.L_1955:
        /*0048*/ 	.byte	0x04, 0x17
        /*004a*/ 	.short	(.L_1957 - .L_1956)
.L_1956:
        /*004c*/ 	.word	0x00000000
        /*0050*/ 	.short	0x0001
        /*0052*/ 	.short	0x0008
        /*0054*/ 	.byte	0x00, 0xf5, 0x21, 0x00


	//----- nvinfo : EIATTR_KPARAM_INFO
	.align		4
.L_1957:
        /*0058*/ 	.byte	0x04, 0x17
        /*005a*/ 	.short	(.L_1959 - .L_1958)
.L_1958:
        /*005c*/ 	.word	0x00000000
        /*0060*/ 	.short	0x0000
        /*0062*/ 	.short	0x0000
        /*0064*/ 	.byte	0x00, 0xf5, 0x21, 0x00


	//----- nvinfo : EIATTR_SPARSE_MMA_MASK
	.align		4
.L_1959:
        /*0068*/ 	.byte	0x03, 0x50
        /*006a*/ 	.short	0x0000


	//----- nvinfo : EIATTR_MAXREG_COUNT
	.align		4
        /*006c*/ 	.byte	0x03, 0x1b
        /*006e*/ 	.short	0x00ff


	//----- nvinfo : EIATTR_NUM_BARRIERS
	.align		4
        /*0070*/ 	.byte	0x02, 0x4c
        /*0072*/ 	.byte	0x01
	.zero		1


	//----- nvinfo : EIATTR_MERCURY_ISA_VERSION
	.align		4
        /*0074*/ 	.byte	0x03, 0x5f
        /*0076*/ 	.short	0x0101


	//----- nvinfo : EIATTR_COOP_GROUP_MASK_REGIDS
	.align		4
        /*0078*/ 	.byte	0x04, 0x29
        /*007a*/ 	.short	(.L_1961 - .L_1960)


	//   ....[0]....
.L_1960:
        /*007c*/ 	.word	0xffffffff


	//   ....[1]....
        /*0080*/ 	.word	0xffffffff


	//----- nvinfo : EIATTR_COOP_GROUP_INSTR_OFFSETS
	.align		4
.L_1961:
        /*0084*/ 	.byte	0x04, 0x28
        /*0086*/ 	.short	(.L_1963 - .L_1962)


	//   ....[0]....
.L_1962:
        /*0088*/ 	.word	0x00000640


	//   ....[1]....
        /*008c*/ 	.word	0x00000a80


	//----- nvinfo : EIATTR_VRC_CTA_INIT_COUNT
	.align		4
.L_1963:
        /*0090*/ 	.byte	0x02, 0x4a
	.zero		1
	.zero		1


	//----- nvinfo : EIATTR_EXIT_INSTR_OFFSETS
	.align		4
        /*0094*/ 	.byte	0x04, 0x1c
        /*0096*/ 	.short	(.L_1965 - .L_1964)


	//   ....[0]....
.L_1964:
        /*0098*/ 	.word	0x00000060


	//   ....[1]....
        /*009c*/ 	.word	0x00000d20


	//----- nvinfo : EIATTR_CBANK_PARAM_SIZE
	.align		4
.L_1965:
        /*00a0*/ 	.byte	0x03, 0x19
        /*00a2*/ 	.short	0x0028


	//----- nvinfo : EIATTR_PARAM_CBANK
	.align		4
        /*00a4*/ 	.byte	0x04, 0x0a
        /*00a6*/ 	.short	(.L_1967 - .L_1966)
	.align		4
.L_1966:
        /*00a8*/ 	.word	index@(.nv.constant0._Z20kDequantizeBlockwiseIfLi512ELi64ELi8ELi0EEvPfPhS0_PT_ii)
        /*00ac*/ 	.short	0x0380
        /*00ae*/ 	.short	0x0028


	//----- nvinfo : EIATTR_SW_WAR
	.align		4
.L_1967:
        /*00b0*/ 	.byte	0x04, 0x36
        /*00b2*/ 	.short	(.L_1969 - .L_1968)
.L_1968:
        /*00b4*/ 	.word	0x00000008
.L_1969:


//--------------------- .nv.info._Z20kDequantizeBlockwiseIfLi512ELi64ELi8ELi1EEvPfPhS0_PT_ii --------------------------
	.section	.nv.info._Z20kDequantizeBlockwiseIfLi512ELi64ELi8ELi1EEvPfPhS0_PT_ii,"",@"SHT_CUDA_INFO"
	.sectionflags	@""
	.align	4


	//----- nvinfo : EIATTR_CUDA_API_VERSION
	.align		4
        /*0000*/ 	.byte	0x04, 0x37
        /*0002*/ 	.short	(.L_1971 - .L_1970)
.L_1970:
        /*0004*/ 	.word	0x00000082


	//----- nvinfo : EIATTR_KPARAM_INFO
	.align		4
.L_1971:
        /*0008*/ 	.byte	0x04, 0x17
        /*000a*/ 	.short	(.L_1973 - .L_1972)
.L_1972:
        /*000c*/ 	.word	0x00000000
        /*0010*/ 	.short	0x0005
        /*0012*/ 	.short	0x0024
        /*0014*/ 	.byte	0x00, 0xf0, 0x11, 0x00


	//----- nvinfo : EIATTR_KPARAM_INFO
	.align		4
.L_1973:
        /*0018*/ 	.byte	0x04, 0x17
        /*001a*/ 	.short	(.L_1975 - .L_1974)
.L_1974:
        /*001c*/ 	.word	0x00000000
        /*0020*/ 	.short	0x0004
        /*0022*/ 	.short	0x0020
        /*0024*/ 	.byte	0x00, 0xf0, 0x11, 0x00


	//----- nvinfo : EIATTR_KPARAM_INFO
	.align		4
.L_1975:
        /*0028*/ 	.byte	0x04, 0x17
        /*002a*/ 	.short	(.L_1977 - .L_1976)
.L_1976:
        /*002c*/ 	.word	0x00000000
        /*0030*/ 	.short	0x0003
        /*0032*/ 	.short	0x0018
        /*0034*/ 	.byte	0x00, 0xf5, 0x21, 0x00


	//----- nvinfo : EIATTR_KPARAM_INFO
	.align		4
.L_1977:
        /*0038*/ 	.byte	0x04, 0x17
        /*003a*/ 	.short	(.L_1979 - .L_1978)
.L_1978:
        /*003c*/ 	.word	0x00000000
        /*0040*/ 	.short	0x0002
        /*0042*/ 	.short	0x0010
        /*0044*/ 	.byte	0x00, 0xf5, 0x21, 0x00


	//----- nvinfo : EIATTR_KPARAM_INFO
	.align		4
.L_1979:
        /*0048*/ 	.byte	0x04, 0x17
        /*004a*/ 	.short	(.L_1981 - .L_1980)
.L_1980:
        /*004c*/ 	.word	0x00000000
        /*0050*/ 	.short	0x0001
        /*0052*/ 	.short	0x0008
        /*0054*/ 	.byte	0x00, 0xf5, 0x21, 0x00


	//----- nvinfo : EIATTR_KPARAM_INFO
	.align		4
.L_1981:
        /*0058*/ 	.byte	0x04, 0x17
        /*005a*/ 	.short	(.L_1983 - .L_1982)
.L_1982:
        /*005c*/ 	.word	0x00000000
        /*0060*/ 	.short	0x0000
        /*0062*/ 	.short	0x0000
        /*0064*/ 	.byte	0x00, 0xf5, 0x21, 0x00


	//----- nvinfo : EIATTR_SPARSE_MMA_MASK
	.align		4
.L_1983:
        /*0068*/ 	.byte	0x03, 0x50
        /*006a*/ 	.short	0x0000


	//----- nvinfo : EIATTR_MAXREG_COUNT
	.align		4
        /*006c*/ 	.byte	0x03, 0x1b
        /*006e*/ 	.short	0x00ff


	//----- nvinfo : EIATTR_NUM_BARRIERS
	.align		4
        /*0070*/ 	.byte	0x02, 0x4c
        /*0072*/ 	.byte	0x01
	.zero		1


	//----- nvinfo : EIATTR_MERCURY_ISA_VERSION
	.align		4
        /*0074*/ 	.byte	0x03, 0x5f
        /*0076*/ 	.short	0x0101


	//----- nvinfo : EIATTR_COOP_GROUP_MASK_REGIDS
	.align		4
        /*0078*/ 	.byte	0x04, 0x29
        /*007a*/ 	.short	(.L_1985 - .L_1984)


	//   ....[0]....
.L_1984:
        /*007c*/ 	.word	0xffffffff


	//   ....[1]....
        /*0080*/ 	.word	0xffffffff


	//----- nvinfo : EIATTR_COOP_GROUP_INSTR_OFFSETS
	.align		4
.L_1985:
        /*0084*/ 	.byte	0x04, 0x28
        /*0086*/ 	.short	(.L_1987 - .L_1986)


	//   ....[0]....
.L_1986:
        /*0088*/ 	.word	0x00000650


	//   ....[1]....
        /*008c*/ 	.word	0x00001930


	//----- nvinfo : EIATTR_VRC_CTA_INIT_COUNT
	.align		4
.L_1987:
        /*0090*/ 	.byte	0x02, 0x4a
	.zero		1
	.zero		1


	//----- nvinfo : EIATTR_EXIT_INSTR_OFFSETS
	.align		4
        /*0094*/ 	.byte	0x04, 0x1c
        /*0096*/ 	.short	(.L_1989 - .L_1988)


	//   ....[0]....
.L_1988:
        /*0098*/ 	.word	0x00000060


	//   ....[1]....
        /*009c*/ 	.word	0x00001eb0


	//----- nvinfo : EIATTR_CBANK_PARAM_SIZE
	.align		4
.L_1989:
        /*00a0*/ 	.byte	0x03, 0x19
        /*00a2*/ 	.short	0x0028


	//----- nvinfo : EIATTR_PARAM_CBANK
	.align		4
        /*00a4*/ 	.byte	0x04, 0x0a
        /*00a6*/ 	.short	(.L_1991 - .L_1990)
	.align		4
.L_1990:
        /*00a8*/ 	.word	index@(.nv.constant0._Z20kDequantizeBlockwiseIfLi512ELi64ELi8ELi1EEvPfPhS0_PT_ii)
        /*00ac*/ 	.short	0x0380
        /*00ae*/ 	.short	0x0028


	//----- nvinfo : EIATTR_SW_WAR
	.align		4
.L_1991:
        /*00b0*/ 	.byte	0x04, 0x36
        /*00b2*/ 	.short	(.L_1993 - .L_1992)
.L_1992:
        /*00b4*/ 	.word	0x00000008
.L_1993:


//--------------------- .nv.info._Z20kDequantizeBlockwiseI6__halfLi512ELi64ELi8ELi2EEvPfPhS1_PT_ii --------------------------
	.section	.nv.info._Z20kDequantizeBlockwiseI6__halfLi512ELi64ELi8ELi2EEvPfPhS1_PT_ii,"",@"SHT_CUDA_INFO"
	.sectionflags	@""
	.align	4


	//----- nvinfo : EIATTR_CUDA_API_VERSION
	.align		4
        /*0000*/ 	.byte	0x04, 0x37
        /*0002*/ 	.short	(.L_1995 - .L_1994)
.L_1994:
        /*0004*/ 	.word	0x00000082


	//----- nvinfo : EIATTR_KPARAM_INFO
	.align		4
.L_1995:
        /*0008*/ 	.byte	0x04, 0x17
        /*000a*/ 	.short	(.L_1997 - .L_1996)
.L_1996:
        /*000c*/ 	.word	0x00000000
        /*0010*/ 	.short	0x0005
        /*0012*/ 	.short	0x0024
        /*0014*/ 	.byte	0x00, 0xf0, 0x11, 0x00


	//----- nvinfo : EIATTR_KPARAM_INFO
	.align		4
.L_1997:
        /*0018*/ 	.byte	0x04, 0x17
        /*001a*/ 	.short	(.L_1999 - .L_1998)
.L_1998:
        /*001c*/ 	.word	0x00000000
        /*0020*/ 	.short	0x0004
        /*0022*/ 	.short	0x0020
        /*0024*/ 	.byte	0x00, 0xf0, 0x11, 0x00


	//----- nvinfo : EIATTR_KPARAM_INFO
	.align		4
.L_1999:
        /*0028*/ 	.byte	0x04, 0x17
        /*002a*/ 	.short	(.L_2001 - .L_2000)
.L_2000:
        /*002c*/ 	.word	0x00000000
        /*0030*/ 	.short	0x0003
        /*0032*/ 	.short	0x0018
        /*0034*/ 	.byte	0x00, 0xf5, 0x21, 0x00


	//----- nvinfo : EIATTR_KPARAM_INFO
	.align		4
.L_2001:
        /*0038*/ 	.byte	0x04, 0x17
        /*003a*/ 	.short	(.L_2003 - .L_2002)
.L_2002:
        /*003c*/ 	.word	0x00000000
        /*0040*/ 	.short	0x0002
        /*0042*/ 	.short	0x0010
        /*0044*/ 	.byte	0x00, 0xf5, 0x21, 0x00


	//----- nvinfo : EIATTR_KPARAM_INFO
	.align		4
.L_2003:
        /*0048*/ 	.byte	0x04, 0x17
        /*004a*/ 	.short	(.L_2005 - .L_2004)
.L_2004:
        /*004c*/ 	.word	0x00000000
        /*0050*/ 	.short	0x0001
        /*0052*/ 	.short	0x0008
        /*0054*/ 	.byte	0x00, 0xf5, 0x21, 0x00


	//----- nvinfo : EIATTR_KPARAM_INFO
	.align		4
.L_2005:
        /*0058*/ 	.byte	0x04, 0x17
        /*005a*/ 	.short	(.L_2007 - .L_2006)
.L_2006:
        /*005c*/ 	.word	0x00000000
        /*0060*/ 	.short	0x0000
        /*0062*/ 	.short	0x0000
        /*0064*/ 	.byte	0x00, 0xf5, 0x21, 0x00


	//----- nvinfo : EIATTR_SPARSE_MMA_MASK
	.align		4
.L_2007:
        /*0068*/ 	.byte	0x03, 0x50
        /*006a*/ 	.short	0x0000


	//----- nvinfo : EIATTR_MAXREG_COUNT
	.align		4
        /*006c*/ 	.byte	0x03, 0x1b
        /*006e*/ 	.short	0x00ff


	//----- nvinfo : EIATTR_NUM_BARRIERS
	.align		4
        /*0070*/ 	.byte	0x02, 0x4c
        /*0072*/ 	.byte	0x01
	.zero		1


	//----- nvinfo : EIATTR_MERCURY_ISA_VERSION
	.align		4
        /*0074*/ 	.byte	0x03, 0x5f
        /*0076*/ 	.short	0x0101


	//----- nvinfo : EIATTR_COOP_GROUP_MASK_REGIDS
	.align		4
        /*0078*/ 	.byte	0x04, 0x29
        /*007a*/ 	.short	(.L_2009 - .L_2008)


	//   ....[0]....
.L_2008:
        /*007c*/ 	.word	0xffffffff


	//   ....[1]....
        /*0080*/ 	.word	0xffffffff


	//----- nvinfo : EIATTR_COOP_GROUP_INSTR_OFFSETS
	.align		4
.L_2009:
        /*0084*/ 	.byte	0x04, 0x28
        /*0086*/ 	.short	(.L_2011 - .L_2010)


	//   ....[0]....
.L_2010:
        /*0088*/ 	.word	0x000006a0


	//   ....[1]....
        /*008c*/ 	.word	0x000014e0


	//----- nvinfo : EIATTR_VRC_CTA_INIT_COUNT
	.align		4
.L_2011:
        /*0090*/ 	.byte	0x02, 0x4a
	.zero		1
	.zero		1


	//----- nvinfo : EIATTR_EXIT_INSTR_OFFSETS
	.align		4
        /*0094*/ 	.byte	0x04, 0x1c
        /*0096*/ 	.short	(.L_2013 - .L_2012)


	//   ....[0]....
.L_2012:
        /*0098*/ 	.word	0x00000060


	//   ....[1]....
        /*009c*/ 	.word	0x00001a60


	//----- nvinfo : EIATTR_CBANK_PARAM_SIZE
	.align		4
.L_2013:
        /*00a0*/ 	.byte	0x03, 0x19
        /*00a2*/ 	.short	0x0028


	//----- nvinfo : EIATTR_PARAM_CBANK
	.align		4
        /*00a4*/ 	.byte	0x04, 0x0a
        /*00a6*/ 	.short	(.L_2015 - .L_2014)
	.align		4
.L_2014:
        /*00a8*/ 	.word	index@(.nv.constant0._Z20kDequantizeBlockwiseI6__halfLi512ELi64ELi8ELi2EEvPfPhS1_PT_ii)
        /*00ac*/ 	.short	0x0380
        /*00ae*/ 	.short	0x0028


	//----- nvinfo : EIATTR_SW_WAR
	.align		4
.L_2015:
        /*00b0*/ 	.byte	0x04, 0x36
        /*00b2*/ 	.short	(.L_2017 - .L_2016)
.L_2016:
        /*00b4*/ 	.word	0x00000008
.L_2017:


//--------------------- .nv.info._Z20kDequantizeBlockwiseI6__halfLi512ELi64ELi8ELi0EEvPfPhS1_PT_ii --------------------------
	.section	.nv.info._Z20kDequantizeBlockwiseI6__halfLi512ELi64ELi8ELi0EEvPfPhS1_PT_ii,"",@"SHT_CUDA_INFO"
	.sectionflags	@""
	.align	4


	//----- nvinfo : EIATTR_CUDA_API_VERSION
	.align		4
        /*0000*/ 	.byte	0x04, 0x37
        /*0002*/ 	.short	(.L_2019 - .L_2018)
.L_2018:
        /*0004*/ 	.word	0x00000082


	//----- nvinfo : EIATTR_KPARAM_INFO
	.align		4
.L_2019:
        /*0008*/ 	.byte	0x04, 0x17
        /*000a*/ 	.short	(.L_2021 - .L_2020)
.L_2020:
        /*000c*/ 	.word	0x00000000
        /*0010*/ 	.short	0x0005
        /*0012*/ 	.short	0x0024
        /*0014*/ 	.byte	0x00, 0xf0, 0x11, 0x00


	//----- nvinfo : EIATTR_KPARAM_INFO
	.align		4
.L_2021:
        /*0018*/ 	.byte	0x04, 0x17
        /*001a*/ 	.short	(.L_2023 - .L_2022)
.L_2022:
        /*001c*/ 	.word	0x00000000
        /*0020*/ 	.short	0x0004
        /*0022*/ 	.short	0x0020
        /*0024*/ 	.byte	0x00, 0xf0, 0x11, 0x00


	//----- nvinfo : EIATTR_KPARAM_INFO
	.align		4
.L_2023:
        /*0028*/ 	.byte	0x04, 0x17
        /*002a*/ 	.short	(.L_2025 - .L_2024)
.L_2024:
        /*002c*/ 	.word	0x00000000
        /*0030*/ 	.short	0x0003
        /*0032*/ 	.short	0x0018
        /*0034*/ 	.byte	0x00, 0xf5, 0x21, 0x00


	//----- nvinfo : EIATTR_KPARAM_INFO
	.align		4
.L_2025:
        /*0038*/ 	.byte	0x04, 0x17
        /*003a*/ 	.short	(.L_2027 - .L_2026)
.L_2026:
        /*003c*/ 	.word	0x00000000
        /*0040*/ 	.short	0x0002
        /*0042*/ 	.short	0x0010
        /*0044*/ 	.byte	0x00, 0xf5, 0x21, 0x00


	//----- nvinfo : EIATTR_KPARAM_INFO
	.align		4
.L_2027:
        /*0048*/ 	.byte	0x04, 0x17
        /*004a*/ 	.short	(.L_2029 - .L_2028)
.L_2028:
        /*004c*/ 	.word	0x00000000
        /*0050*/ 	.short	0x0001
        /*0052*/ 	.short	0x0008
        /*0054*/ 	.byte	0x00, 0xf5, 0x21, 0x00


	//----- nvinfo : EIATTR_KPARAM_INFO
	.align		4
.L_2029:
        /*0058*/ 	.byte	0x04, 0x17
        /*005a*/ 	.short	(.L_2031 - .L_2030)
.L_2030:
        /*005c*/ 	.word	0x00000000
        /*0060*/ 	.short	0x0000
        /*0062*/ 	.short	0x0000
        /*0064*/ 	.byte	0x00, 0xf5, 0x21, 0x00


	//----- nvinfo : EIATTR_SPARSE_MMA_MASK
	.align		4
.L_2031:
        /*0068*/ 	.byte	0x03, 0x50
        /*006a*/ 	.short	0x0000


	//----- nvinfo : EIATTR_MAXREG_COUNT
	.align		4
        /*006c*/ 	.byte	0x03, 0x1b
        /*006e*/ 	.short	0x00ff


	//----- nvinfo : EIATTR_NUM_BARRIERS
	.align		4
        /*0070*/ 	.byte	0x02, 0x4c
        /*0072*/ 	.byte	0x01
	.zero		1


	//----- nvinfo : EIATTR_MERCURY_ISA_VERSION
	.align		4
        /*0074*/ 	.byte	0x03, 0x5f
        /*0076*/ 	.short	0x0101


	//----- nvinfo : EIATTR_COOP_GROUP_MASK_REGIDS
	.align		4
        /*0078*/ 	.byte	0x04, 0x29
        /*007a*/ 	.short	(.L_2033 - .L_2032)


	//   ....[0]....
.L_2032:
        /*007c*/ 	.word	0xffffffff


	//   ....[1]....
        /*0080*/ 	.word	0xffffffff


	//----- nvinfo : EIATTR_COOP_GROUP_INSTR_OFFSETS
	.align		4
.L_2033:
        /*0084*/ 	.byte	0x04, 0x28
        /*0086*/ 	.short	(.L_2035 - .L_2034)


	//   ....[0]....
.L_2034:
        /*0088*/ 	.word	0x00000670


	//   ....[1]....
        /*008c*/ 	.word	0x00000b00


	//----- nvinfo : EIATTR_VRC_CTA_INIT_COUNT
	.align		4
.L_2035:
        /*0090*/ 	.byte	0x02, 0x4a
	.zero		1
	.zero		1


	//----- nvinfo : EIATTR_EXIT_INSTR_OFFSETS
	.align		4
        /*0094*/ 	.byte	0x04, 0x1c
        /*0096*/ 	.short	(.L_2037 - .L_2036)


	//   ....[0]....
.L_2036:
        /*0098*/ 	.word	0x00000060


	//   ....[1]....
        /*009c*/ 	.word	0x00000da0


	//----- nvinfo : EIATTR_CBANK_PARAM_SIZE
	.align		4
.L_2037:
        /*00a0*/ 	.byte	0x03, 0x19
        /*00a2*/ 	.short	0x0028


	//----- nvinfo : EIATTR_PARAM_CBANK
	.align		4
        /*00a4*/ 	.byte	0x04, 0x0a
        /*00a6*/ 	.short	(.L_2039 - .L_2038)
	.align		4
.L_2038:
        /*00a8*/ 	.word	index@(.nv.constant0._Z20kDequantizeBlockwiseI6__halfLi512ELi64ELi8ELi0EEvPfPhS1_PT_ii)
        /*00ac*/ 	.short	0x0380
        /*00ae*/ 	.short	0x0028


	//----- nvinfo : EIATTR_SW_WAR
	.align		4
.L_2039:
        /*00b0*/ 	.byte	0x04, 0x36
        /*00b2*/ 	.short	(.L_2041 - .L_2040)
.L_2040:
        /*00b4*/ 	.word	0x00000008
.L_2041:


//--------------------- .nv.info._Z20kDequantizeBlockwiseI6__halfLi512ELi64ELi8ELi1EEvPfPhS1_PT_ii --------------------------
	.section	.nv.info._Z20kDequantizeBlockwiseI6__halfLi512ELi64ELi8ELi1EEvPfPhS1_PT_ii,"",@"SHT_CUDA_INFO"
	.sectionflags	@""
	.align	4


	//----- nvinfo : EIATTR_CUDA_API_VERSION
	.align		4
        /*0000*/ 	.byte	0x04, 0x37
        /*0002*/ 	.short	(.L_2043 - .L_2042)
.L_2042:
        /*0004*/ 	.word	0x00000082


	//----- nvinfo : EIATTR_KPARAM_INFO
	.align		4
.L_2043:
        /*0008*/ 	.byte	0x04, 0x17
        /*000a*/ 	.short	(.L_2045 - .L_2044)
.L_2044:
        /*000c*/ 	.word	0x00000000
        /*0010*/ 	.short	0x0005
        /*0012*/ 	.short	0x0024
        /*0014*/ 	.byte	0x00, 0xf0, 0x11, 0x00


	//----- nvinfo : EIATTR_KPARAM_INFO
	.align		4
.L_2045:
        /*0018*/ 	.byte	0x04, 0x17
        /*001a*/ 	.short	(.L_2047 - .L_2046)
.L_2046:
        /*001c*/ 	.word	0x00000000
        /*0020*/ 	.short	0x0004
        /*0022*/ 	.short	0x0020
        /*0024*/ 	.byte	0x00, 0xf0, 0x11, 0x00


	//----- nvinfo : EIATTR_KPARAM_INFO
	.align		4
.L_2047:
        /*0028*/ 	.byte	0x04, 0x17
        /*002a*/ 	.short	(.L_2049 - .L_2048)
.L_2048:
        /*002c*/ 	.word	0x00000000
        /*0030*/ 	.short	0x0003
        /*0032*/ 	.short	0x0018
        /*0034*/ 	.byte	0x00, 0xf5, 0x21, 0x00


	//----- nvinfo : EIATTR_KPARAM_INFO
	.align		4
.L_2049:
        /*0038*/ 	.byte	0x04, 0x17
        /*003a*/ 	.short	(.L_2051 - .L_2050)
.L_2050:
        /*003c*/ 	.word	0x00000000
        /*0040*/ 	.short	0x0002
        /*0042*/ 	.short	0x0010
        /*0044*/ 	.byte	0x00, 0xf5, 0x21, 0x00


	//----- nvinfo : EIATTR_KPARAM_INFO
	.align		4
.L_2051:
        /*0048*/ 	.byte	0x04, 0x17
        /*004a*/ 	.short	(.L_2053 - .L_2052)
.L_2052:
        /*004c*/ 	.word	0x00000000
        /*0050*/ 	.short	0x0001
        /*0052*/ 	.short	0x0008
        /*0054*/ 	.byte	0x00, 0xf5, 0x21, 0x00


	//----- nvinfo : EIATTR_KPARAM_INFO
	.align		4
.L_2053:
        /*0058*/ 	.byte	0x04, 0x17
        /*005a*/ 	.short	(.L_2055 - .L_2054)
.L_2054:
        /*005c*/ 	.word	0x00000000
        /*0060*/ 	.short	0x0000
        /*0062*/ 	.short	0x0000
        /*0064*/ 	.byte	0x00, 0xf5, 0x21, 0x00


	//----- nvinfo : EIATTR_SPARSE_MMA_MASK
	.align		4
.L_2055:
        /*0068*/ 	.byte	0x03, 0x50
        /*006a*/ 	.short	0x0000


	//----- nvinfo : EIATTR_MAXREG_COUNT
	.align		4
        /*006c*/ 	.byte	0x03, 0x1b
        /*006e*/ 	.short	0x00ff


	//----- nvinfo : EIATTR_NUM_BARRIERS
	.align		4
        /*0070*/ 	.byte	0x02, 0x4c
        /*0072*/ 	.byte	0x01
	.zero		1


	//----- nvinfo : EIATTR_MERCURY_ISA_VERSION
	.align		4
        /*0074*/ 	.byte	0x03, 0x5f
        /*0076*/ 	.short	0x0101


	//----- nvinfo : EIATTR_COOP_GROUP_MASK_REGIDS
	.align		4
        /*0078*/ 	.byte	0x04, 0x29
        /*007a*/ 	.short	(.L_2057 - .L_2056)


	//   ....[0]....
.L_2056:
        /*007c*/ 	.word	0xffffffff


	//   ....[1]....
        /*0080*/ 	.word	0xffffffff


	//----- nvinfo : EIATTR_COOP_GROUP_INSTR_OFFSETS
	.align		4
.L_2057:
        /*0084*/ 	.byte	0x04, 0x28
        /*0086*/ 	.short	(.L_2059 - .L_2058)


	//   ....[0]....
.L_2058:
        /*0088*/ 	.word	0x000006a0


	//   ....[1]....
        /*008c*/ 	.word	0x00001a80


	//----- nvinfo : EIATTR_VRC_CTA_INIT_COUNT
	.align		4
.L_2059:
        /*0090*/ 	.byte	0x02, 0x4a
	.zero		1
	.zero		1


	//----- nvinfo : EIATTR_EXIT_INSTR_OFFSETS
	.align		4
        /*0094*/ 	.byte	0x04, 0x1c
        /*0096*/ 	.short	(.L_2061 - .L_2060)


	//   ....[0]....
.L_2060:
        /*0098*/ 	.word	0x00000060


	//   ....[1]....
        /*009c*/ 	.word	0x00002010


	//----- nvinfo : EIATTR_CBANK_PARAM_SIZE
	.align		4
.L_2061:
        /*00a0*/ 	.byte	0x03, 0x19
        /*00a2*/ 	.short	0x0028


	//----- nvinfo : EIATTR_PARAM_CBANK
	.align		4
        /*00a4*/ 	.byte	0x04, 0x0a
        /*00a6*/ 	.short	(.L_2063 - .L_2062)
	.align		4
.L_2062:
        /*00a8*/ 	.word	index@(.nv.constant0._Z20kDequantizeBlockwiseI6__halfLi512ELi64ELi8ELi1EEvPfPhS1_PT_ii)
        /*00ac*/ 	.short	0x0380
        /*00ae*/ 	.short	0x0028


	//----- nvinfo : EIATTR_SW_WAR
	.align		4
.L_2063:
        /*00b0*/ 	.byte	0x04, 0x36
        /*00b2*/ 	.short	(.L_2065 - .L_2064)
.L_2064:
        /*00b4*/ 	.word	0x00000008
.L_2065:


//--------------------- .nv.info._Z23kQuantizeBlockwiseSmallI13__nv_bfloat16Li64ELi2EEvPfPT_S1_PhS1_ii --------------------------
	.section	.nv.info._Z23kQuantizeBlockwiseSmallI13__nv_bfloat16Li64ELi2EEvPfPT_S1_PhS1_ii,"",@"SHT_CUDA_INFO"
	.sectionflags	@""
	.align	4


	//----- nvinfo : EIATTR_CUDA_API_VERSION
	.align		4
        /*0000*/ 	.byte	0x04, 0x37
        /*0002*/ 	.short	(.L_2067 - .L_2066)
.L_2066:
        /*0004*/ 	.word	0x00000082


	//----- nvinfo : EIATTR_KPARAM_INFO
	.align		4
.L_2067:
        /*0008*/ 	.byte	0x04, 0x17
        /*000a*/ 	.short	(.L_2069 - .L_2068)
.L_2068:
        /*000c*/ 	.word	0x00000000
        /*0010*/ 	.short	0x0006
        /*0012*/ 	.short	0x002c
        /*0014*/ 	.byte	0x00, 0xf0, 0x11, 0x00


	//----- nvinfo : EIATTR_KPARAM_INFO
	.align		4
.L_2069:
        /*0018*/ 	.byte	0x04, 0x17
        /*001a*/ 	.short	(.L_2071 - .L_2070)
.L_2070:
        /*001c*/ 	.word	0x00000000
        /*0020*/ 	.short	0x0005
        /*0022*/ 	.short	0x0028
        /*0024*/ 	.byte	0x00, 0xf0, 0x11, 0x00


	//----- nvinfo : EIATTR_KPARAM_INFO
	.align		4
.L_2071:
        /*0028*/ 	.byte	0x04, 0x17
        /*002a*/ 	.short	(.L_2073 - .L_2072)
.L_2072:
        /*002c*/ 	.word	0x00000000
        /*0030*/ 	.short	0x0004
        /*0032*/ 	.short	0x0020
        /*0034*/ 	.byte	0x00, 0xf5, 0x21, 0x00


	//----- nvinfo : EIATTR_KPARAM_INFO
	.align		4
.L_2073:
        /*0038*/ 	.byte	0x04, 0x17
        /*003a*/ 	.short	(.L_2075 - .L_2074)
.L_2074:
        /*003c*/ 	.word	0x00000000
        /*0040*/ 	.short	0x0003
        /*0042*/ 	.short	0x0018
        /*0044*/ 	.byte	0x00, 0xf5, 0x21, 0x00


	//----- nvinfo : EIATTR_KPARAM_INFO
	.align		4
.L_2075:
        /*0048*/ 	.byte	0x04, 0x17
        /*004a*/ 	.short	(.L_2077 - .L_2076)
.L_2076:
        /*004c*/ 	.word	0x00000000
        /*0050*/ 	.short	0x0002
        /*0052*/ 	.short	0x0010
        /*0054*/ 	.byte	0x00, 0xf5, 0x21, 0x00


	//----- nvinfo : EIATTR_KPARAM_INFO
	.align		4
.L_2077:
        /*0058*/ 	.byte	0x04, 0x17
        /*005a*/ 	.short	(.L_2079 - .L_2078)
.L_2078:
        /*005c*/ 	.word	0x00000000
        /*0060*/ 	.short	0x0001
        /*0062*/ 	.short	0x0008
        /*0064*/ 	.byte	0x00, 0xf5, 0x21, 0x00


	//----- nvinfo : EIATTR_KPARAM_INFO
	.align		4
.L_2079:
        /*0068*/ 	.byte	0x04, 0x17
        /*006a*/ 	.short	(.L_2081 - .L_2080)
.L_2080:
        /*006c*/ 	.word	0x00000000
        /*0070*/ 	.short	0x0000
        /*0072*/ 	.short	0x0000
        /*0074*/ 	.byte	0x00, 0xf5, 0x21, 0x00


	//----- nvinfo : EIATTR_SPARSE_MMA_MASK
	.align		4
.L_2081:
        /*0078*/ 	.byte	0x03, 0x50
        /*007a*/ 	.short	0x0000


	//----- nvinfo : EIATTR_MAXREG_COUNT
	.align		4
        /*007c*/ 	.byte	0x03, 0x1b
        /*007e*/ 	.short	0x00ff


	//----- nvinfo : EIATTR_NUM_BARRIERS
	.align		4
        /*0080*/ 	.byte	0x02, 0x4c
        /*0082*/ 	.byte	0x01
	.zero		1


	//----- nvinfo : EIATTR_MERCURY_ISA_VERSION
	.align		4
        /*0084*/ 	.byte	0x03, 0x5f
        /*0086*/ 	.short	0x0101


	//----- nvinfo : EIATTR_COOP_GROUP_MASK_REGIDS
	.align		4
        /*0088*/ 	.byte	0x04, 0x29
        /*008a*/ 	.short	(.L_2083 - .L_2082)


	//   ....[0]....
.L_2082:
        /*008c*/ 	.word	0xffffffff


	//   ....[1]....
        /*0090*/ 	.word	0xffffffff


	//   ....[2]....
        /*0094*/ 	.word	0xffffffff


	//   ....[3]....
        /*0098*/ 	.word	0xffffffff


	//   ....[4]....
        /*009c*/ 	.word	0xffffffff


	//   ....[5]....
        /*00a0*/ 	.word	0xffffffff


	//   ....[6]....
        /*00a4*/ 	.word	0xffffffff


	//----- nvinfo : EIATTR_COOP_GROUP_INSTR_OFFSETS
	.align		4
.L_2083:
        /*00a8*/ 	.byte	0x04, 0x28
        /*00aa*/ 	.short	(.L_2085 - .L_2084)


	//   ....[0]....
.L_2084:
        /*00ac*/ 	.word	0x00000240


	//   ....[1]....
        /*00b0*/ 	.word	0x000002c0


	//   ....[2]....
        /*00b4*/ 	.word	0x00000300


	//   ....[3]....
        /*00b8*/ 	.word	0x00000340


	//   ....[4]....
        /*00bc*/ 	.word	0x00000380


	//   ....[5]....
        /*00c0*/ 	.word	0x000003d0


	//   ....[6]....
        /*00c4*/ 	.word	0x00000b30


	//----- nvinfo : EIATTR_VRC_CTA_INIT_COUNT
	.align		4
.L_2085:
        /*00c8*/ 	.byte	0x02, 0x4a
	.zero		1
	.zero		1


	//----- nvinfo : EIATTR_EXIT_INSTR_OFFSETS
	.align		4
        /*00cc*/ 	.byte	0x04, 0x1c
        /*00ce*/ 	.short	(.L_2087 - .L_2086)


	//   ....[0]....
.L_2086:
        /*00d0*/ 	.word	0x00000bc0


	//   ....[1]....
        /*00d4*/ 	.word	0x00000be0


	//----- nvinfo : EIATTR_CRS_STACK_SIZE
	.align		4
.L_2087:
        /*00d8*/ 	.byte	0x04, 0x1e
        /*00da*/ 	.short	(.L_2089 - .L_2088)
.L_2088:
        /*00dc*/ 	.word	0x00000000


	//----- nvinfo : EIATTR_CBANK_PARAM_SIZE
	.align		4
.L_2089:
        /*00e0*/ 	.byte	0x03, 0x19
        /*00e2*/ 	.short	0x0030


	//----- nvinfo : EIATTR_PARAM_CBANK
	.align		4
        /*00e4*/ 	.byte	0x04, 0x0a
        /*00e6*/ 	.short	(.L_2091 - .L_2090)
	.align		4
.L_2090:
        /*00e8*/ 	.word	index@(.nv.constant0._Z23kQuantizeBlockwiseSmallI13__nv_bfloat16Li64ELi2EEvPfPT_S1_PhS1_ii)
        /*00ec*/ 	.short	0x0380
        /*00ee*/ 	.short	0x0030


	//----- nvinfo : EIATTR_SW_WAR
	.align		4
.L_2091:
        /*00f0*/ 	.byte	0x04, 0x36
        /*00f2*/ 	.short	(.L_2093 - .L_2092)
.L_2092:
        /*00f4*/ 	.word	0x00000008
.L_2093:


//--------------------- .nv.info._Z23kQuantizeBlockwiseSmallIfLi64ELi2EEvPfPT_S0_PhS0_ii --------------------------
	.section	.nv.info._Z23kQuantizeBlockwiseSmallIfLi64ELi2EEvPfPT_S0_PhS0_ii,"",@"SHT_CUDA_INFO"
	.sectionflags	@""
	.align	4


	//----- nvinfo : EIATTR_CUDA_API_VERSION
	.align		4
        /*0000*/ 	.byte	0x04, 0x37
        /*0002*/ 	.short	(.L_2095 - .L_2094)
.L_2094:
        /*0004*/ 	.word	0x00000082


	//----- nvinfo : EIATTR_KPARAM_INFO
	.align		4
.L_2095:
        /*0008*/ 	.byte	0x04, 0x17
        /*000a*/ 	.short	(.L_2097 - .L_2096)
.L_2096:
        /*000c*/ 	.word	0x00000000
        /*0010*/ 	.short	0x0006
        /*0012*/ 	.short	0x002c
        /*0014*/ 	.byte	0x00, 0xf0, 0x11, 0x00


	//----- nvinfo : EIATTR_KPARAM_INFO
	.align		4
.L_2097:
        /*0018*/ 	.byte	0x04, 0x17
        /*001a*/ 	.short	(.L_2099 - .L_2098)
.L_2098:
        /*001c*/ 	.word	0x00000000
        /*0020*/ 	.short	0x0005
        /*0022*/ 	.short	0x0028
        /*0024*/ 	.byte	0x00, 0xf0, 0x11, 0x00


	//----- nvinfo : EIATTR_KPARAM_INFO
	.align		4
.L_2099:
        /*0028*/ 	.byte	0x04, 0x17
        /*002a*/ 	.short	(.L_2101 - .L_2100)
.L_2100:
        /*002c*/ 	.word	0x00000000
        /*0030*/ 	.short	0x0004
        /*0032*/ 	.short	0x0020
        /*0034*/ 	.byte	0x00, 0xf5, 0x21, 0x00


	//----- nvinfo : EIATTR_KPARAM_INFO
	.align		4
.L_2101:
        /*0038*/ 	.byte	0x04, 0x17
        /*003a*/ 	.short	(.L_2103 - .L_2102)
.L_2102:
        /*003c*/ 	.word	0x00000000
        /*0040*/ 	.short	0x0003
        /*0042*/ 	.short	0x0018
        /*0044*/ 	.byte	0x00, 0xf5, 0x21, 0x00


	//----- nvinfo : EIATTR_KPARAM_INFO
	.align		4
.L_2103:
        /*0048*/ 	.byte	0x04, 0x17
        /*004a*/ 	.short	(.L_2105 - .L_2104)
.L_2104:
        /*004c*/ 	.word	0x00000000
        /*0050*/ 	.short	0x0002
        /*0052*/ 	.short	0x0010
        /*0054*/ 	.byte	0x00, 0xf5, 0x21, 0x00


	//----- nvinfo : EIATTR_KPARAM_INFO
	.align		4
.L_2105:
        /*0058*/ 	.byte	0x04, 0x17
        /*005a*/ 	.short	(.L_2107 - .L_2106)
.L_2106:
        /*005c*/ 	.word	0x00000000
        /*0060*/ 	.short	0x0001
        /*0062*/ 	.short	0x0008
        /*0064*/ 	.byte	0x00, 0xf5, 0x21, 0x00


	//----- nvinfo : EIATTR_KPARAM_INFO
	.align		4
.L_2107:
        /*0068*/ 	.byte	0x04, 0x17
        /*006a*/ 	.short	(.L_2109 - .L_2108)
.L_2108:
        /*006c*/ 	.word	0x00000000
        /*0070*/ 	.short	0x0000
        /*0072*/ 	.short	0x0000
        /*0074*/ 	.byte	0x00, 0xf5, 0x21, 0x00


	//----- nvinfo : EIATTR_SPARSE_MMA_MASK
	.align		4
.L_2109:
        /*0078*/ 	.byte	0x03, 0x50
        /*007a*/ 	.short	0x0000


	//----- nvinfo : EIATTR_MAXREG_COUNT
	.align		4
        /*007c*/ 	.byte	0x03, 0x1b
        /*007e*/ 	.short	0x00ff


	//----- nvinfo : EIATTR_NUM_BARRIERS
	.align		4
        /*0080*/ 	.byte	0x02, 0x4c
        /*0082*/ 	.byte	0x01
	.zero		1


	//----- nvinfo : EIATTR_MERCURY_ISA_VERSION
	.align		4
        /*0084*/ 	.byte	0x03, 0x5f
        /*0086*/ 	.short	0x0101


	//----- nvinfo : EIATTR_COOP_GROUP_MASK_REGIDS
	.align		4
        /*0088*/ 	.byte	0x04, 0x29
        /*008a*/ 	.short	(.L_2111 - .L_2110)


	//   ....[0]....
.L_2110:
        /*008c*/ 	.word	0xffffffff


	//   ....[1]....
        /*0090*/ 	.word	0xffffffff


	//   ....[2]....
        /*0094*/ 	.word	0xffffffff


	//   ....[3]....
        /*0098*/ 	.word	0xffffffff


	//   ....[4]....
        /*009c*/ 	.word	0xffffffff


	//   ....[5]....
        /*00a0*/ 	.word	0xffffffff


	//   ....[6]....
        /*00a4*/ 	.word	0xffffffff


	//----- nvinfo : EIATTR_COOP_GROUP_INSTR_OFFSETS
	.align		4
.L_2111:
        /*00a8*/ 	.byte	0x04, 0x28
        /*00aa*/ 	.short	(.L_2113 - .L_2112)


	//   ....[0]....
.L_2112:
        /*00ac*/ 	.word	0x00000240


	//   ....[1]....
        /*00b0*/ 	.word	0x000002b0


	//   ....[2]....
        /*00b4*/ 	.word	0x000002f0


	//   ....[3]....
        /*00b8*/ 	.word	0x00000330


	//   ....[4]....
        /*00bc*/ 	.word	0x00000370


	//   ....[5]....
        /*00c0*/ 	.word	0x000003b0


	//   ....[6]....
        /*00c4*/ 	.word	0x00000b10


	//----- nvinfo : EIATTR_VRC_CTA_INIT_COUNT
	.align		4
.L_2113:
        /*00c8*/ 	.byte	0x02, 0x4a
	.zero		1
	.zero		1


	//----- nvinfo : EIATTR_EXIT_INSTR_OFFSETS
	.align		4
        /*00cc*/ 	.byte	0x04, 0x1c
        /*00ce*/ 	.short	(.L_2115 - .L_2114)


	//   ....[0]....
.L_2114:
        /*00d0*/ 	.word	0x00000b90


	//   ....[1]....
        /*00d4*/ 	.word	0x00000bb0


	//----- nvinfo : EIATTR_CRS_STACK_SIZE
	.align		4
.L_2115:
        /*00d8*/ 	.byte	0x04, 0x1e
        /*00da*/ 	.short	(.L_2117 - .L_2116)
.L_2116:
        /*00dc*/ 	.word	0x00000000


	//----- nvinfo : EIATTR_CBANK_PARAM_SIZE
	.align		4
.L_2117:
        /*00e0*/ 	.byte	0x03, 0x19
        /*00e2*/ 	.short	0x0030


	//----- nvinfo : EIATTR_PARAM_CBANK
	.align		4
        /*00e4*/ 	.byte	0x04, 0x0a
        /*00e6*/ 	.short	(.L_2119 - .L_2118)
	.align		4
.L_2118:
        /*00e8*/ 	.word	index@(.nv.constant0._Z23kQuantizeBlockwiseSmallIfLi64ELi2EEvPfPT_S0_PhS0_ii)
        /*00ec*/ 	.short	0x0380
        /*00ee*/ 	.short	0x0030


	//----- nvinfo : EIATTR_SW_WAR
	.align		4
.L_2119:
        /*00f0*/ 	.byte	0x04, 0x36
        /*00f2*/ 	.short	(.L_2121 - .L_2120)
.L_2120:
        /*00f4*/ 	.word	0x00000008
.L_2121:


//--------------------- .nv.info._Z23kQuantizeBlockwiseSmallI6__halfLi64ELi2EEvPfPT_S1_PhS1_ii --------------------------
	.section	.nv.info._Z23kQuantizeBlockwiseSmallI6__halfLi64ELi2EEvPfPT_S1_PhS1_ii,"",@"SHT_CUDA_INFO"
	.sectionflags	@""
	.align	4


	//----- nvinfo : EIATTR_CUDA_API_VERSION
	.align		4
        /*0000*/ 	.byte	0x04, 0x37
        /*0002*/ 	.short	(.L_2123 - .L_2122)
.L_2122:
        /*0004*/ 	.word	0x00000082


	//----- nvinfo : EIATTR_KPARAM_INFO
	.align		4
.L_2123:
        /*0008*/ 	.byte	0x04, 0x17
        /*000a*/ 	.short	(.L_2125 - .L_2124)
.L_2124:
        /*000c*/ 	.word	0x00000000
        /*0010*/ 	.short	0x0006
        /*0012*/ 	.short	0x002c
        /*0014*/ 	.byte	0x00, 0xf0, 0x11, 0x00


	//----- nvinfo : EIATTR_KPARAM_INFO
	.align		4
.L_2125:
        /*0018*/ 	.byte	0x04, 0x17
        /*001a*/ 	.short	(.L_2127 - .L_2126)
.L_2126:
        /*001c*/ 	.word	0x00000000
        /*0020*/ 	.short	0x0005
        /*0022*/ 	.short	0x0028
        /*0024*/ 	.byte	0x00, 0xf0, 0x11, 0x00


	//----- nvinfo : EIATTR_KPARAM_INFO
	.align		4
.L_2127:
        /*0028*/ 	.byte	0x04, 0x17
        /*002a*/ 	.short	(.L_2129 - .L_2128)
.L_2128:
        /*002c*/ 	.word	0x00000000
        /*0030*/ 	.short	0x0004
        /*0032*/ 	.short	0x0020
        /*0034*/ 	.byte	0x00, 0xf5, 0x21, 0x00


	//----- nvinfo : EIATTR_KPARAM_INFO
	.align		4
.L_2129:
        /*0038*/ 	.byte	0x04, 0x17
        /*003a*/ 	.short	(.L_2131 - .L_2130)
.L_2130:
        /*003c*/ 	.word	0x00000000
        /*0040*/ 	.short	0x0003
        /*0042*/ 	.short	0x0018
        /*0044*/ 	.byte	0x00, 0xf5, 0x21, 0x00


	//----- nvinfo : EIATTR_KPARAM_INFO
	.align		4
.L_2131:
        /*0048*/ 	.byte	0x04, 0x17
        /*004a*/ 	.short	(.L_2133 - .L_2132)
.L_2132:
        /*004c*/ 	.word	0x00000000
        /*0050*/ 	.short	0x0002
        /*0052*/ 	.short	0x0010
        /*0054*/ 	.byte	0x00, 0xf5, 0x21, 0x00


	//----- nvinfo : EIATTR_KPARAM_INFO
	.align		4
.L_2133:
        /*0058*/ 	.byte	0x04, 0x17
        /*005a*/ 	.short	(.L_2135 - .L_2134)
.L_2134:
        /*005c*/ 	.word	0x00000000
        /*0060*/ 	.short	0x0001
        /*0062*/ 	.short	0x0008
        /*0064*/ 	.byte	0x00, 0xf5, 0x21, 0x00


	//----- nvinfo : EIATTR_KPARAM_INFO
	.align		4
.L_2135:
        /*0068*/ 	.byte	0x04, 0x17
        /*006a*/ 	.short	(.L_2137 - .L_2136)
.L_2136:
        /*006c*/ 	.word	0x00000000
        /*0070*/ 	.short	0x0000
        /*0072*/ 	.short	0x0000
        /*0074*/ 	.byte	0x00, 0xf5, 0x21, 0x00


	//----- nvinfo : EIATTR_SPARSE_MMA_MASK
	.align		4
.L_2137:
        /*0078*/ 	.byte	0x03, 0x50
        /*007a*/ 	.short	0x0000


	//----- nvinfo : EIATTR_MAXREG_COUNT
	.align		4
        /*007c*/ 	.byte	0x03, 0x1b
        /*007e*/ 	.short	0x00ff


	//----- nvinfo : EIATTR_NUM_BARRIERS
	.align		4
        /*0080*/ 	.byte	0x02, 0x4c
        /*0082*/ 	.byte	0x01
	.zero		1


	//----- nvinfo : EIATTR_MERCURY_ISA_VERSION
	.align		4
        /*0084*/ 	.byte	0x03, 0x5f
        /*0086*/ 	.short	0x0101


	//----- nvinfo : EIATTR_COOP_GROUP_MASK_REGIDS
	.align		4
        /*0088*/ 	.byte	0x04, 0x29
        /*008a*/ 	.short	(.L_2139 - .L_2138)


	//   ....[0]....
.L_2138:
        /*008c*/ 	.word	0xffffffff


	//   ....[1]....
        /*0090*/ 	.word	0xffffffff


	//   ....[2]....
        /*0094*/ 	.word	0xffffffff


	//   ....[3]....
        /*0098*/ 	.word	0xffffffff


	//   ....[4]....
        /*009c*/ 	.word	0xffffffff


	//   ....[5]....
        /*00a0*/ 	.word	0xffffffff


	//   ....[6]....
        /*00a4*/ 	.word	0xffffffff


	//----- nvinfo : EIATTR_COOP_GROUP_INSTR_OFFSETS
	.align		4
.L_2139:
        /*00a8*/ 	.byte	0x04, 0x28
        /*00aa*/ 	.short	(.L_2141 - .L_2140)


	//   ....[0]....
.L_2140:
        /*00ac*/ 	.word	0x00000240


	//   ....[1]....
        /*00b0*/ 	.word	0x000002b0


	//   ....[2]....
        /*00b4*/ 	.word	0x000002f0


	//   ....[3]....
        /*00b8*/ 	.word	0x00000330


	//   ....[4]....
        /*00bc*/ 	.word	0x00000370


	//   ....[5]....
        /*00c0*/ 	.word	0x000003c0


	//   ....[6]....
        /*00c4*/ 	.word	0x00000b20


	//----- nvinfo : EIATTR_VRC_CTA_INIT_COUNT
	.align		4
.L_2141:
        /*00c8*/ 	.byte	0x02, 0x4a
	.zero		1
	.zero		1


	//----- nvinfo : EIATTR_EXIT_INSTR_OFFSETS
	.align		4
        /*00cc*/ 	.byte	0x04, 0x1c
        /*00ce*/ 	.short	(.L_2143 - .L_2142)


	//   ....[0]....
.L_2142:
        /*00d0*/ 	.word	0x00000bb0


	//   ....[1]....
        /*00d4*/ 	.word	0x00000bd0


	//----- nvinfo : EIATTR_CRS_STACK_SIZE
	.align		4
.L_2143:
        /*00d8*/ 	.byte	0x04, 0x1e
        /*00da*/ 	.short	(.L_2145 - .L_2144)
.L_2144:
        /*00dc*/ 	.word	0x00000000


	//----- nvinfo : EIATTR_CBANK_PARAM_SIZE
	.align		4
.L_2145:
        /*00e0*/ 	.byte	0x03, 0x19
        /*00e2*/ 	.short	0x0030


	//----- nvinfo : EIATTR_PARAM_CBANK
	.align		4
        /*00e4*/ 	.byte	0x04, 0x0a
        /*00e6*/ 	.short	(.L_2147 - .L_2146)
	.align		4
.L_2146:
        /*00e8*/ 	.word	index@(.nv.constant0._Z23kQuantizeBlockwiseSmallI6__halfLi64ELi2EEvPfPT_S1_PhS1_ii)
        /*00ec*/ 	.short	0x0380
        /*00ee*/ 	.short	0x0030


	//----- nvinfo : EIATTR_SW_WAR
	.align		4
.L_2147:
        /*00f0*/ 	.byte	0x04, 0x36
        /*00f2*/ 	.short	(.L_2149 - .L_2148)
.L_2148:
        /*00f4*/ 	.word	0x00000008
.L_2149:


//--------------------- .nv.info._Z23kQuantizeBlockwiseSmallI13__nv_bfloat16Li64ELi1EEvPfPT_S1_PhS1_ii --------------------------
	.section	.nv.info._Z23kQuantizeBlockwiseSmallI13__nv_bfloat16Li64ELi1EEvPfPT_S1_PhS1_ii,"",@"SHT_CUDA_INFO"
	.sectionflags	@""
	.align	4


	//----- nvinfo : EIATTR_CUDA_API_VERSION
	.align		4
        /*0000*/ 	.byte	0x04, 0x37
        /*0002*/ 	.short	(.L_2151 - .L_2150)
.L_2150:
        /*0004*/ 	.word	0x00000082


	//----- nvinfo : EIATTR_KPARAM_INFO
	.align		4
.L_2151:
        /*0008*/ 	.byte	0x04, 0x17
        /*000a*/ 	.short	(.L_2153 - .L_2152)
.L_2152:
        /*000c*/ 	.word	0x00000000
        /*0010*/ 	.short	0x0006
        /*0012*/ 	.short	0x002c
        /*0014*/ 	.byte	0x00, 0xf0, 0x11, 0x00


	//----- nvinfo : EIATTR_KPARAM_INFO
	.align		4
.L_2153:
        /*0018*/ 	.byte	0x04, 0x17
        /*001a*/ 	.short	(.L_2155 - .L_2154)
.L_2154:
        /*001c*/ 	.word	0x00000000
        /*0020*/ 	.short	0x0005
        /*0022*/ 	.short	0x0028
        /*0024*/ 	.byte	0x00, 0xf0, 0x11, 0x00


	//----- nvinfo : EIATTR_KPARAM_INFO
	.align		4
.L_2155:
        /*0028*/ 	.byte	0x04, 0x17
        /*002a*/ 	.short	(.L_2157 - .L_2156)
.L_2156:
        /*002c*/ 	.word	0x00000000
        /*0030*/ 	.short	0x0004
        /*0032*/ 	.short	0x0020
        /*0034*/ 	.byte	0x00, 0xf5, 0x21, 0x00


	//----- nvinfo : EIATTR_KPARAM_INFO
	.align		4
.L_2157:
        /*0038*/ 	.byte	0x04, 0x17
        /*003a*/ 	.short	(.L_2159 - .L_2158)
.L_2158:
        /*003c*/ 	.word	0x00000000
        /*0040*/ 	.short	0x0003
        /*0042*/ 	.short	0x0018
        /*0044*/ 	.byte	0x00, 0xf5, 0x21, 0x00


	//----- nvinfo : EIATTR_KPARAM_INFO
	.align		4
.L_2159:
        /*0048*/ 	.byte	0x04, 0x17
        /*004a*/ 	.short	(.L_2161 - .L_2160)
.L_2160:
        /*004c*/ 	.word	0x00000000
        /*0050*/ 	.short	0x0002
        /*0052*/ 	.short	0x0010
        /*0054*/ 	.byte	0x00, 0xf5, 0x21, 0x00


	//----- nvinfo : EIATTR_KPARAM_INFO
	.align		4
.L_2161:
        /*0058*/ 	.byte	0x04, 0x17
        /*005a*/ 	.short	(.L_2163 - .L_2162)
.L_2162:
        /*005c*/ 	.word	0x00000000
        /*0060*/ 	.short	0x0001
        /*0062*/ 	.short	0x0008
        /*0064*/ 	.byte	0x00, 0xf5, 0x21, 0x00


	//----- nvinfo : EIATTR_KPARAM_INFO
	.align		4
.L_2163:
        /*0068*/ 	.byte	0x04, 0x17
        /*006a*/ 	.short	(.L_2165 - .L_2164)
.L_2164:
        /*006c*/ 	.word	0x00000000
        /*0070*/ 	.short	0x0000
        /*0072*/ 	.short	0x0000
        /*0074*/ 	.byte	0x00, 0xf5, 0x21, 0x00


	//----- nvinfo : EIATTR_SPARSE_MMA_MASK
	.align		4
.L_2165:
        /*0078*/ 	.byte	0x03, 0x50
        /*007a*/ 	.short	0x0000


	//----- nvinfo : EIATTR_MAXREG_COUNT
	.align		4
        /*007c*/ 	.byte	0x03, 0x1b
        /*007e*/ 	.short	0x00ff


	//----- nvinfo : EIATTR_NUM_BARRIERS
	.align		4
        /*0080*/ 	.byte	0x02, 0x4c
        /*0082*/ 	.byte	0x01
	.zero		1


	//----- nvinfo : EIATTR_MERCURY_ISA_VERSION
	.align		4
        /*0084*/ 	.byte	0x03, 0x5f
        /*0086*/ 	.short	0x0101


	//----- nvinfo : EIATTR_COOP_GROUP_MASK_REGIDS
	.align		4
        /*0088*/ 	.byte	0x04, 0x29
        /*008a*/ 	.short	(.L_2167 - .L_2166)


	//   ....[0]....
.L_2166:
        /*008c*/ 	.word	0xffffffff


	//   ....[1]....
        /*0090*/ 	.word	0xffffffff


	//   ....[2]....
        /*0094*/ 	.word	0xffffffff


	//   ....[3]....
        /*0098*/ 	.word	0xffffffff


	//   ....[4]....
        /*009c*/ 	.word	0xffffffff


	//   ....[5]....
        /*00a0*/ 	.word	0xffffffff


	//   ....[6]....
        /*00a4*/ 	.word	0xffffffff


	//----- nvinfo : EIATTR_COOP_GROUP_INSTR_OFFSETS
	.align		4
.L_2167:
        /*00a8*/ 	.byte	0x04, 0x28
        /*00aa*/ 	.short	(.L_2169 - .L_2168)


	//   ....[0]....
.L_2168:
        /*00ac*/ 	.word	0x00000240


	//   ....[1]....
        /*00b0*/ 	.word	0x000002c0


	//   ....[2]....
        /*00b4*/ 	.word	0x00000300


	//   ....[3]....
        /*00b8*/ 	.word	0x00000340


	//   ....[4]....
        /*00bc*/ 	.word	0x00000380


	//   ....[5]....
        /*00c0*/ 	.word	0x000003d0


	//   ....[6]....
        /*00c4*/ 	.word	0x00000970


	//----- nvinfo : EIATTR_VRC_CTA_INIT_COUNT
	.align		4
.L_2169:
        /*00c8*/ 	.byte	0x02, 0x4a
	.zero		1
	.zero		1


	//----- nvinfo : EIATTR_EXIT_INSTR_OFFSETS
	.align		4
        /*00cc*/ 	.byte	0x04, 0x1c
        /*00ce*/ 	.short	(.L_2171 - .L_2170)


	//   ....[0]....
.L_2170:
        /*00d0*/ 	.word	0x00000a00


	//   ....[1]....
        /*00d4*/ 	.word	0x00000a20


	//----- nvinfo : EIATTR_CRS_STACK_SIZE
	.align		4
.L_2171:
        /*00d8*/ 	.byte	0x04, 0x1e
        /*00da*/ 	.short	(.L_2173 - .L_2172)
.L_2172:
        /*00dc*/ 	.word	0x00000000


	//----- nvinfo : EIATTR_CBANK_PARAM_SIZE
	.align		4
.L_2173:
        /*00e0*/ 	.byte	0x03, 0x19
        /*00e2*/ 	.short	0x0030


	//----- nvinfo : EIATTR_PARAM_CBANK
	.align		4
        /*00e4*/ 	.byte	0x04, 0x0a
        /*00e6*/ 	.short	(.L_2175 - .L_2174)
	.align		4
.L_2174:
        /*00e8*/ 	.word	index@(.nv.constant0._Z23kQuantizeBlockwiseSmallI13__nv_bfloat16Li64ELi1EEvPfPT_S1_PhS1_ii)
        /*00ec*/ 	.short	0x0380
        /*00ee*/ 	.short	0x0030


	//----- nvinfo : EIATTR_SW_WAR
	.align		4
.L_2175:
        /*00f0*/ 	.byte	0x04, 0x36
        /*00f2*/ 	.short	(.L_2177 - .L_2176)
.L_2176:
        /*00f4*/ 	.word	0x00000008
.L_2177:


//--------------------- .nv.info._Z23kQuantizeBlockwiseSmallIfLi64ELi1EEvPfPT_S0_PhS0_ii --------------------------
	.section	.nv.info._Z23kQuantizeBlockwiseSmallIfLi64ELi1EEvPfPT_S0_PhS0_ii,"",@"SHT_CUDA_INFO"
	.sectionflags	@""
	.align	4


	//----- nvinfo : EIATTR_CUDA_API_VERSION
	.align		4
        /*0000*/ 	.byte	0x04, 0x37
        /*0002*/ 	.short	(.L_2179 - .L_2178)
.L_2178:
        /*0004*/ 	.word	0x00000082


	//----- nvinfo : EIATTR_KPARAM_INFO
	.align		4
.L_2179:
        /*0008*/ 	.byte	0x04, 0x17
        /*000a*/ 	.short	(.L_2181 - .L_2180)
.L_2180:
        /*000c*/ 	.word	0x00000000
        /*0010*/ 	.short	0x0006
        /*0012*/ 	.short	0x002c
        /*0014*/ 	.byte	0x00, 0xf0, 0x11, 0x00


	//----- nvinfo : EIATTR_KPARAM_INFO
	.align		4
.L_2181:
        /*0018*/ 	.byte	0x04, 0x17
        /*001a*/ 	.short	(.L_2183 - .L_2182)
.L_2182:
        /*001c*/ 	.word	0x00000000
        /*0020*/ 	.short	0x0005
        /*0022*/ 	.short	0x0028
        /*0024*/ 	.byte	0x00, 0xf0, 0x11, 0x00


	//----- nvinfo : EIATTR_KPARAM_INFO
	.align		4
.L_2183:
        /*0028*/ 	.byte	0x04, 0x17
        /*002a*/ 	.short	(.L_2185 - .L_2184)
.L_2184:
        /*002c*/ 	.word	0x00000000
        /*0030*/ 	.short	0x0004
        /*0032*/ 	.short	0x0020
        /*0034*/ 	.byte	0x00, 0xf5, 0x21, 0x00


	//----- nvinfo : EIATTR_KPARAM_INFO
	.align		4
.L_2185:
        /*0038*/ 	.byte	0x04, 0x17
        /*003a*/ 	.short	(.L_2187 - .L_2186)
.L_2186:
        /*003c*/ 	.word	0x00000000
        /*0040*/ 	.short	0x0003
        /*0042*/ 	.short	0x0018
        /*0044*/ 	.byte	0x00, 0xf5, 0x21, 0x00


	//----- nvinfo : EIATTR_KPARAM_INFO
	.align		4
.L_2187:
        /*0048*/ 	.byte	0x04, 0x17
        /*004a*/ 	.short	(.L_2189 - .L_2188)
.L_2188:
        /*004c*/ 	.word	0x00000000
        /*0050*/ 	.short	0x0002
        /*0052*/ 	.short	0x0010
        /*0054*/ 	.byte	0x00, 0xf5, 0x21, 0x00


	//----- nvinfo : EIATTR_KPARAM_INFO
	.align		4
.L_2189:
        /*0058*/ 	.byte	0x04, 0x17
        /*005a*/ 	.short	(.L_2191 - .L_2190)
.L_2190:
        /*005c*/ 	.word	0x00000000
        /*0060*/ 	.short	0x0001
        /*0062*/ 	.short	0x0008
        /*0064*/ 	.byte	0x00, 0xf5, 0x21, 0x00


	//----- nvinfo : EIATTR_KPARAM_INFO
	.align		4
.L_2191:
        /*0068*/ 	.byte	0x04, 0x17
        /*006a*/ 	.short	(.L_2193 - .L_2192)
.L_2192:
        /*006c*/ 	.word	0x00000000
        /*0070*/ 	.short	0x0000
        /*0072*/ 	.short	0x0000
        /*0074*/ 	.byte	0x00, 0xf5, 0x21, 0x00


	//----- nvinfo : EIATTR_SPARSE_MMA_MASK
	.align		4
.L_2193:
        /*0078*/ 	.byte	0x03, 0x50
        /*007a*/ 	.short	0x0000


	//----- nvinfo : EIATTR_MAXREG_COUNT
	.align		4
        /*007c*/ 	.byte	0x03, 0x1b
        /*007e*/ 	.short	0x00ff


	//----- nvinfo : EIATTR_NUM_BARRIERS
	.align		4
        /*0080*/ 	.byte	0x02, 0x4c
        /*0082*/ 	.byte	0x01
	.zero		1


	//----- nvinfo : EIATTR_MERCURY_ISA_VERSION
	.align		4
        /*0084*/ 	.byte	0x03, 0x5f
        /*0086*/ 	.short	0x0101


	//----- nvinfo : EIATTR_COOP_GROUP_MASK_REGIDS
	.align		4
        /*0088*/ 	.byte	0x04, 0x29
        /*008a*/ 	.short	(.L_2195 - .L_2194)


	//   ....[0]....
.L_2194:
        /*008c*/ 	.word	0xffffffff


	//   ....[1]....
        /*0090*/ 	.word	0xffffffff


	//   ....[2]....
        /*0094*/ 	.word	0xffffffff


	//   ....[3]....
        /*0098*/ 	.word	0xffffffff


	//   ....[4]....
        /*009c*/ 	.word	0xffffffff


	//   ....[5]....
        /*00a0*/ 	.word	0xffffffff


	//   ....[6]....
        /*00a4*/ 	.word	0xffffffff


	//----- nvinfo : EIATTR_COOP_GROUP_INSTR_OFFSETS
	.align		4
.L_2195:
        /*00a8*/ 	.byte	0x04, 0x28
        /*00aa*/ 	.short	(.L_2197 - .L_2196)


	//   ....[0]....
.L_2196:
        /*00ac*/ 	.word	0x00000240


	//   ....[1]....
        /*00b0*/ 	.word	0x000002b0


	//   ....[2]....
        /*00b4*/ 	.word	0x000002f0


	//   ....[3]....
        /*00b8*/ 	.word	0x00000330


	//   ....[4]....
        /*00bc*/ 	.word	0x00000370


	//   ....[5]....
        /*00c0*/ 	.word	0x000003b0


	//   ....[6]....
        /*00c4*/ 	.word	0x00000950


	//----- nvinfo : EIATTR_VRC_CTA_INIT_COUNT
	.align		4
.L_2197:
        /*00c8*/ 	.byte	0x02, 0x4a
	.zero		1
	.zero		1


	//----- nvinfo : EIATTR_EXIT_INSTR_OFFSETS
	.align		4
        /*00cc*/ 	.byte	0x04, 0x1c
        /*00ce*/ 	.short	(.L_2199 - .L_2198)


	//   ....[0]....
.L_2198:
        /*00d0*/ 	.word	0x000009c0


	//   ....[1]....
        /*00d4*/ 	.word	0x000009e0


	//----- nvinfo : EIATTR_CRS_STACK_SIZE
	.align		4
.L_2199:
        /*00d8*/ 	.byte	0x04, 0x1e
        /*00da*/ 	.short	(.L_2201 - .L_2200)
.L_2200:
        /*00dc*/ 	.word	0x00000000


	//----- nvinfo : EIATTR_CBANK_PARAM_SIZE
	.align		4
.L_2201:
        /*00e0*/ 	.byte	0x03, 0x19
        /*00e2*/ 	.short	0x0030


	//----- nvinfo : EIATTR_PARAM_CBANK
	.align		4
        /*00e4*/ 	.byte	0x04, 0x0a
        /*00e6*/ 	.short	(.L_2203 - .L_2202)
	.align		4
.L_2202:
        /*00e8*/ 	.word	index@(.nv.constant0._Z23kQuantizeBlockwiseSmallIfLi64ELi1EEvPfPT_S0_PhS0_ii)
        /*00ec*/ 	.short	0x0380
        /*00ee*/ 	.short	0x0030


	//----- nvinfo : EIATTR_SW_WAR
	.align		4
.L_2203:
        /*00f0*/ 	.byte	0x04, 0x36
        /*00f2*/ 	.short	(.L_2205 - .L_2204)
.L_2204:
        /*00f4*/ 	.word	0x00000008
.L_2205:


//--------------------- .nv.info._Z23kQuantizeBlockwiseSmallI6__halfLi64ELi1EEvPfPT_S1_PhS1_ii --------------------------
	.section	.nv.info._Z23kQuantizeBlockwiseSmallI6__halfLi64ELi1EEvPfPT_S1_PhS1_ii,"",@"SHT_CUDA_INFO"
	.sectionflags	@""
	.align	4


	//----- nvinfo : EIATTR_CUDA_API_VERSION
	.align		4
        /*0000*/ 	.byte	0x04, 0x37
        /*0002*/ 	.short	(.L_2207 - .L_2206)
.L_2206:
        /*0004*/ 	.word	0x00000082


	//----- nvinfo : EIATTR_KPARAM_INFO
	.align		4
.L_2207:
        /*0008*/ 	.byte	0x04, 0x17
        /*000a*/ 	.short	(.L_2209 - .L_2208)
.L_2208:
        /*000c*/ 	.word	0x00000000
        /*0010*/ 	.short	0x0006
        /*0012*/ 	.short	0x002c
        /*0014*/ 	.byte	0x00, 0xf0, 0x11, 0x00


	//----- nvinfo : EIATTR_KPARAM_INFO
	.align		4
.L_2209:
        /*0018*/ 	.byte	0x04, 0x17
        /*001a*/ 	.short	(.L_2211 - .L_2210)
.L_2210:
        /*001c*/ 	.word	0x00000000
        /*0020*/ 	.short	0x0005
        /*0022*/ 	.short	0x0028
        /*0024*/ 	.byte	0x00, 0xf0, 0x11, 0x00


	//----- nvinfo : EIATTR_KPARAM_INFO
	.align		4
.L_2211:
        /*0028*/ 	.byte	0x04, 0x17
        /*002a*/ 	.short	(.L_2213 - .L_2212)
.L_2212:
        /*002c*/ 	.word	0x00000000
        /*0030*/ 	.short	0x0004
        /*0032*/ 	.short	0x0020
        /*0034*/ 	.byte	0x00, 0xf5, 0x21, 0x00


	//----- nvinfo : EIATTR_KPARAM_INFO
	.align		4
.L_2213:
        /*0038*/ 	.byte	0x04, 0x17
        /*003a*/ 	.short	(.L_2215 - .L_2214)
.L_2214:
        /*003c*/ 	.word	0x00000000
        /*0040*/ 	.short	0x0003
        /*0042*/ 	.short	0x0018
        /*0044*/ 	.byte	0x00, 0xf5, 0x21, 0x00


	//----- nvinfo : EIATTR_KPARAM_INFO
	.align		4
.L_2215:
        /*0048*/ 	.byte	0x04, 0x17
        /*004a*/ 	.short	(.L_2217 - .L_2216)
.L_2216:
        /*004c*/ 	.word	0x00000000
        /*0050*/ 	.short	0x0002
        /*0052*/ 	.short	0x0010
        /*0054*/ 	.byte	0x00, 0xf5, 0x21, 0x00


	//----- nvinfo : EIATTR_KPARAM_INFO
	.align		4
.L_2217:
        /*0058*/ 	.byte	0x04, 0x17
        /*005a*/ 	.short	(.L_2219 - .L_2218)
.L_2218:
        /*005c*/ 	.word	0x00000000
        /*0060*/ 	.short	0x0001
        /*0062*/ 	.short	0x0008
        /*0064*/ 	.byte	0x00, 0xf5, 0x21, 0x00


	//----- nvinfo : EIATTR_KPARAM_INFO
	.align		4
.L_2219:
        /*0068*/ 	.byte	0x04, 0x17
        /*006a*/ 	.short	(.L_2221 - .L_2220)
.L_2220:
        /*006c*/ 	.word	0x00000000
        /*0070*/ 	.short	0x0000
        /*0072*/ 	.short	0x0000
        /*0074*/ 	.byte	0x00, 0xf5, 0x21, 0x00


	//----- nvinfo : EIATTR_SPARSE_MMA_MASK
	.align		4
.L_2221:
        /*0078*/ 	.byte	0x03, 0x50
        /*007a*/ 	.short	0x0000


	//----- nvinfo : EIATTR_MAXREG_COUNT
	.align		4
        /*007c*/ 	.byte	0x03, 0x1b
        /*007e*/ 	.short	0x00ff


	//----- nvinfo : EIATTR_NUM_BARRIERS
	.align		4
        /*0080*/ 	.byte	0x02, 0x4c
        /*0082*/ 	.byte	0x01
	.zero		1


	//----- nvinfo : EIATTR_MERCURY_ISA_VERSION
	.align		4
        /*0084*/ 	.byte	0x03, 0x5f
        /*0086*/ 	.short	0x0101


	//----- nvinfo : EIATTR_COOP_GROUP_MASK_REGIDS
	.align		4
        /*0088*/ 	.byte	0x04, 0x29
        /*008a*/ 	.short	(.L_2223 - .L_2222)


	//   ....[0]....
.L_2222:
        /*008c*/ 	.word	0xffffffff


	//   ....[1]....
        /*0090*/ 	.word	0xffffffff


	//   ....[2]....
        /*0094*/ 	.word	0xffffffff


	//   ....[3]....
        /*0098*/ 	.word	0xffffffff


	//   ....[4]....
        /*009c*/ 	.word	0xffffffff


	//   ....[5]....
        /*00a0*/ 	.word	0xffffffff


	//   ....[6]....
        /*00a4*/ 	.word	0xffffffff


	//----- nvinfo : EIATTR_COOP_GROUP_INSTR_OFFSETS
	.align		4
.L_2223:
        /*00a8*/ 	.byte	0x04, 0x28
        /*00aa*/ 	.short	(.L_2225 - .L_2224)


	//   ....[0]....
.L_2224:
        /*00ac*/ 	.word	0x00000240


	//   ....[1]....
        /*00b0*/ 	.word	0x000002b0


	//   ....[2]....
        /*00b4*/ 	.word	0x000002f0


	//   ....[3]....
        /*00b8*/ 	.word	0x00000330


	//   ....[4]....
        /*00bc*/ 	.word	0x00000370


	//   ....[5]....
        /*00c0*/ 	.word	0x000003c0


	//   ....[6]....
        /*00c4*/ 	.word	0x00000960


	//----- nvinfo : EIATTR_VRC_CTA_INIT_COUNT
	.align		4
.L_2225:
        /*00c8*/ 	.byte	0x02, 0x4a
	.zero		1
	.zero		1


	//----- nvinfo : EIATTR_EXIT_INSTR_OFFSETS
	.align		4
        /*00cc*/ 	.byte	0x04, 0x1c
        /*00ce*/ 	.short	(.L_2227 - .L_2226)


	//   ....[0]....
.L_2226:
        /*00d0*/ 	.word	0x000009f0


	//   ....[1]....
        /*00d4*/ 	.word	0x00000a10


	//----- nvinfo : EIATTR_CRS_STACK_SIZE
	.align		4
.L_2227:
        /*00d8*/ 	.byte	0x04, 0x1e
        /*00da*/ 	.short	(.L_2229 - .L_2228)
.L_2228:
        /*00dc*/ 	.word	0x00000000


	//----- nvinfo : EIATTR_CBANK_PARAM_SIZE
	.align		4
.L_2229:
        /*00e0*/ 	.byte	0x03, 0x19
        /*00e2*/ 	.short	0x0030


	//----- nvinfo : EIATTR_PARAM_CBANK
	.align		4
        /*00e4*/ 	.byte	0x04, 0x0a
        /*00e6*/ 	.short	(.L_2231 - .L_2230)
	.align		4
.L_2230:
        /*00e8*/ 	.word	index@(.nv.constant0._Z23kQuantizeBlockwiseSmallI6__halfLi64ELi1EEvPfPT_S1_PhS1_ii)
        /*00ec*/ 	.short	0x0380
        /*00ee*/ 	.short	0x0030


	//----- nvinfo : EIATTR_SW_WAR
	.align		4
.L_2231:
        /*00f0*/ 	.byte	0x04, 0x36
        /*00f2*/ 	.short	(.L_2233 - .L_2232)
.L_2232:
        /*00f4*/ 	.word	0x00000008
.L_2233:


//--------------------- .nv.info._Z23kQuantizeBlockwiseSmallI13__nv_bfloat16Li32ELi2EEvPfPT_S1_PhS1_ii --------------------------
	.section	.nv.info._Z23kQuantizeBlockwiseSmallI13__nv_bfloat16Li32ELi2EEvPfPT_S1_PhS1_ii,"",@"SHT_CUDA_INFO"
	.sectionflags	@""
	.align	4


	//----- nvinfo : EIATTR_CUDA_API_VERSION
	.align		4
        /*0000*/ 	.byte	0x04, 0x37
        /*0002*/ 	.short	(.L_2235 - .L_2234)
.L_2234:
        /*0004*/ 	.word	0x00000082


	//----- nvinfo : EIATTR_KPARAM_INFO
	.align		4
.L_2235:
        /*0008*/ 	.byte	0x04, 0x17
        /*000a*/ 	.short	(.L_2237 - .L_2236)
.L_2236:
        /*000c*/ 	.word	0x00000000
        /*0010*/ 	.short	0x0006
        /*0012*/ 	.short	0x002c
        /*0014*/ 	.byte	0x00, 0xf0, 0x11, 0x00


	//----- nvinfo : EIATTR_KPARAM_INFO
	.align		4
.L_2237:
        /*0018*/ 	.byte	0x04, 0x17
        /*001a*/ 	.short	(.L_2239 - .L_2238)
.L_2238:
        /*001c*/ 	.word	0x00000000
        /*0020*/ 	.short	0x0005
        /*0022*/ 	.short	0x0028
        /*0024*/ 	.byte	0x00, 0xf0, 0x11, 0x00


	//----- nvinfo : EIATTR_KPARAM_INFO
	.align		4
.L_2239:
        /*0028*/ 	.byte	0x04, 0x17
        /*002a*/ 	.short	(.L_2241 - .L_2240)
.L_2240:
        /*002c*/ 	.word	0x00000000
        /*0030*/ 	.short	0x0004
        /*0032*/ 	.short	0x0020
        /*0034*/ 	.byte	0x00, 0xf5, 0x21, 0x00


	//----- nvinfo : EIATTR_KPARAM_INFO
	.align		4
.L_2241:
        /*0038*/ 	.byte	0x04, 0x17
        /*003a*/ 	.short	(.L_2243 - .L_2242)
.L_2242:
        /*003c*/ 	.word	0x00000000
        /*0040*/ 	.short	0x0003
        /*0042*/ 	.short	0x0018
        /*0044*/ 	.byte	0x00, 0xf5, 0x21, 0x00


	//----- nvinfo : EIATTR_KPARAM_INFO
	.align		4
.L_2243:
        /*0048*/ 	.byte	0x04, 0x17
        /*004a*/ 	.short	(.L_2245 - .L_2244)
.L_2244:
        /*004c*/ 	.word	0x00000000
        /*0050*/ 	.short	0x0002
        /*0052*/ 	.short	0x0010
        /*0054*/ 	.byte	0x00, 0xf5, 0x21, 0x00


	//----- nvinfo : EIATTR_KPARAM_INFO
	.align		4
.L_2245:
        /*0058*/ 	.byte	0x04, 0x17
        /*005a*/ 	.short	(.L_2247 - .L_2246)
.L_2246:
        /*005c*/ 	.word	0x00000000
        /*0060*/ 	.short	0x0001
        /*0062*/ 	.short	0x0008
        /*0064*/ 	.byte	0x00, 0xf5, 0x21, 0x00


	//----- nvinfo : EIATTR_KPARAM_INFO
	.align		4
.L_2247:
        /*0068*/ 	.byte	0x04, 0x17
        /*006a*/ 	.short	(.L_2249 - .L_2248)
.L_2248:
        /*006c*/ 	.word	0x00000000
        /*0070*/ 	.short	0x0000
        /*0072*/ 	.short	0x0000
        /*0074*/ 	.byte	0x00, 0xf5, 0x21, 0x00


	//----- nvinfo : EIATTR_SPARSE_MMA_MASK
	.align		4
.L_2249:
        /*0078*/ 	.byte	0x03, 0x50
        /*007a*/ 	.short	0x0000


	//----- nvinfo : EIATTR_MAXREG_COUNT
	.align		4
        /*007c*/ 	.byte	0x03, 0x1b
        /*007e*/ 	.short	0x00ff


	//----- nvinfo : EIATTR_NUM_BARRIERS
	.align		4
        /*0080*/ 	.byte	0x02, 0x4c
        /*0082*/ 	.byte	0x01
	.zero		1


	//----- nvinfo : EIATTR_MERCURY_ISA_VERSION
	.align		4
        /*0084*/ 	.byte	0x03, 0x5f
        /*0086*/ 	.short	0x0101


	//----- nvinfo : EIATTR_INT_WARP_WIDE_INSTR_OFFSETS
	.align		4
        /*0088*/ 	.byte	0x04, 0x31
        /*008a*/ 	.short	(.L_2251 - .L_2250)


	//   ....[0]....
.L_2250:
        /*008c*/ 	.word	0x000002d0


	//   ....[1]....
        /*0090*/ 	.word	0x000002e0


	//   ....[2]....
        /*0094*/ 	.word	0x000002f0


	//----- nvinfo : EIATTR_COOP_GROUP_MASK_REGIDS
	.align		4
.L_2251:
        /*0098*/ 	.byte	0x04, 0x29
        /*009a*/ 	.short	(.L_2253 - .L_2252)


	//   ....[0]....
.L_2252:
        /*009c*/ 	.word	0xffffffff


	//   ....[1]....
        /*00a0*/ 	.word	0x05000013


	//   ....[2]....
        /*00a4*/ 	.word	0x05000013


	//   ....[3]....
        /*00a8*/ 	.word	0x05000013


	//   ....[4]....
        /*00ac*/ 	.word	0x05000013


	//   ....[5]....
        /*00b0*/ 	.word	0xffffffff


	//   ....[6]....
        /*00b4*/ 	.word	0x05000013


	//   ....[7]....
        /*00b8*/ 	.word	0x05000013


	//   ....[8]....
        /*00bc*/ 	.word	0x05000013


	//----- nvinfo : EIATTR_COOP_GROUP_INSTR_OFFSETS
	.align		4
.L_2253:
        /*00c0*/ 	.byte	0x04, 0x28
        /*00c2*/ 	.short	(.L_2255 - .L_2254)


	//   ....[0]....
.L_2254:
        /*00c4*/ 	.word	0x000002a0


	//   ....[1]....
        /*00c8*/ 	.word	0x00000360


	//   ....[2]....
        /*00cc*/ 	.word	0x000003b0


	//   ....[3]....
        /*00d0*/ 	.word	0x00000400


	//   ....[4]....
        /*00d4*/ 	.word	0x00000430


	//   ....[5]....
        /*00d8*/ 	.word	0x00000c00


	//   ....[6]....
        /*00dc*/ 	.word	0x00000d30


	//   ....[7]....
        /*00e0*/ 	.word	0x00000dd0


	//   ....[8]....
        /*00e4*/ 	.word	0x00000e70


	//----- nvinfo : EIATTR_VRC_CTA_INIT_COUNT
	.align		4
.L_2255:
        /*00e8*/ 	.byte	0x02, 0x4a
	.zero		1
	.zero		1


	//----- nvinfo : EIATTR_EXIT_INSTR_OFFSETS
	.align		4
        /*00ec*/ 	.byte	0x04, 0x1c
        /*00ee*/ 	.short	(.L_2257 - .L_2256)


	//   ....[0]....
.L_2256:
        /*00f0*/ 	.word	0x00000c90


	//   ....[1]....
        /*00f4*/ 	.word	0x00000ce0


	//----- nvinfo : EIATTR_CRS_STACK_SIZE
	.align		4
.L_2257:
        /*00f8*/ 	.byte	0x04, 0x1e
        /*00fa*/ 	.short	(.L_2259 - .L_2258)
.L_2258:
        /*00fc*/ 	.word	0x00000000


	//----- nvinfo : EIATTR_CBANK_PARAM_SIZE
	.align		4
.L_2259:
        /*0100*/ 	.byte	0x03, 0x19
        /*0102*/ 	.short	0x0030


	//----- nvinfo : EIATTR_PARAM_CBANK
	.align		4
        /*0104*/ 	.byte	0x04, 0x0a
        /*0106*/ 	.short	(.L_2261 - .L_2260)
	.align		4
.L_2260:
        /*0108*/ 	.word	index@(.nv.constant0._Z23kQuantizeBlockwiseSmallI13__nv_bfloat16Li32ELi2EEvPfPT_S1_PhS1_ii)
        /*010c*/ 	.short	0x0380
        /*010e*/ 	.short	0x0030


	//----- nvinfo : EIATTR_SW_WAR
	.align		4
.L_2261:
        /*0110*/ 	.byte	0x04, 0x36
        /*0112*/ 	.short	(.L_2263 - .L_2262)
.L_2262:
        /*0114*/ 	.word	0x00000008
.L_2263:


//--------------------- .nv.info._Z23kQuantizeBlockwiseSmallIfLi32ELi2EEvPfPT_S0_PhS0_ii --------------------------
	.section	.nv.info._Z23kQuantizeBlockwiseSmallIfLi32ELi2EEvPfPT_S0_PhS0_ii,"",@"SHT_CUDA_INFO"
	.sectionflags	@""
	.align	4


	//----- nvinfo : EIATTR_CUDA_API_VERSION
	.align		4
        /*0000*/ 	.byte	0x04, 0x37
        /*0002*/ 	.short	(.L_2265 - .L_2264)
.L_2264:
        /*0004*/ 	.word	0x00000082


	//----- nvinfo : EIATTR_KPARAM_INFO
	.align		4
.L_2265:
        /*0008*/ 	.byte	0x04, 0x17
        /*000a*/ 	.short	(.L_2267 - .L_2266)
.L_2266:
        /*000c*/ 	.word	0x00000000
        /*0010*/ 	.short	0x0006
        /*0012*/ 	.short	0x002c
        /*0014*/ 	.byte	0x00, 0xf0, 0x11, 0x00


	//----- nvinfo : EIATTR_KPARAM_INFO
	.align		4
.L_2267:
        /*0018*/ 	.byte	0x04, 0x17
        /*001a*/ 	.short	(.L_2269 - .L_2268)
.L_2268:
        /*001c*/ 	.word	0x00000000
        /*0020*/ 	.short	0x0005
        /*0022*/ 	.short	0x0028
        /*0024*/ 	.byte	0x00, 0xf0, 0x11, 0x00


	//----- nvinfo : EIATTR_KPARAM_INFO
	.align		4
.L_2269:
        /*0028*/ 	.byte	0x04, 0x17
        /*002a*/ 	.short	(.L_2271 - .L_2270)
.L_2270:
        /*002c*/ 	.word	0x00000000
        /*0030*/ 	.short	0x0004
        /*0032*/ 	.short	0x0020
        /*0034*/ 	.byte	0x00, 0xf5, 0x21, 0x00


	//----- nvinfo : EIATTR_KPARAM_INFO
	.align		4
.L_2271:
        /*0038*/ 	.byte	0x04, 0x17
        /*003a*/ 	.short	(.L_2273 - .L_2272)
.L_2272:
        /*003c*/ 	.word	0x00000000
        /*0040*/ 	.short	0x0003
        /*0042*/ 	.short	0x0018
        /*0044*/ 	.byte	0x00, 0xf5, 0x21, 0x00


	//----- nvinfo : EIATTR_KPARAM_INFO
	.align		4
.L_2273:
        /*0048*/ 	.byte	0x04, 0x17
        /*004a*/ 	.short	(.L_2275 - .L_2274)
.L_2274:
        /*004c*/ 	.word	0x00000000
        /*0050*/ 	.short	0x0002
        /*0052*/ 	.short	0x0010
        /*0054*/ 	.byte	0x00, 0xf5, 0x21, 0x00


	//----- nvinfo : EIATTR_KPARAM_INFO
	.align		4
.L_2275:
        /*0058*/ 	.byte	0x04, 0x17
        /*005a*/ 	.short	(.L_2277 - .L_2276)
.L_2276:
        /*005c*/ 	.word	0x00000000
        /*0060*/ 	.short	0x0001
        /*0062*/ 	.short	0x0008
        /*0064*/ 	.byte	0x00, 0xf5, 0x21, 0x00


	//----- nvinfo : EIATTR_KPARAM_INFO
	.align		4
.L_2277:
        /*0068*/ 	.byte	0x04, 0x17
        /*006a*/ 	.short	(.L_2279 - .L_2278)
.L_2278:
        /*006c*/ 	.word	0x00000000
        /*0070*/ 	.short	0x0000
        /*0072*/ 	.short	0x0000
        /*0074*/ 	.byte	0x00, 0xf5, 0x21, 0x00


	//----- nvinfo : EIATTR_SPARSE_MMA_MASK
	.align		4
.L_2279:
        /*0078*/ 	.byte	0x03, 0x50
        /*007a*/ 	.short	0x0000


	//----- nvinfo : EIATTR_MAXREG_COUNT
	.align		4
        /*007c*/ 	.byte	0x03, 0x1b
        /*007e*/ 	.short	0x00ff


	//----- nvinfo : EIATTR_NUM_BARRIERS
	.align		4
        /*0080*/ 	.byte	0x02, 0x4c
        /*0082*/ 	.byte	0x01
	.zero		1


	//----- nvinfo : EIATTR_MERCURY_ISA_VERSION
	.align		4
        /*0084*/ 	.byte	0x03, 0x5f
        /*0086*/ 	.short	0x0101


	//----- nvinfo : EIATTR_INT_WARP_WIDE_INSTR_OFFSETS
	.align		4
        /*0088*/ 	.byte	0x04, 0x31
        /*008a*/ 	.short	(.L_2281 - .L_2280)


	//   ....[0]....
.L_2280:
        /*008c*/ 	.word	0x000002d0


	//   ....[1]....
        /*0090*/ 	.word	0x000002e0


	//   ....[2]....
        /*0094*/ 	.word	0x000002f0


	//----- nvinfo : EIATTR_COOP_GROUP_MASK_REGIDS
	.align		4
.L_2281:
        /*0098*/ 	.byte	0x04, 0x29
        /*009a*/ 	.short	(.L_2283 - .L_2282)


	//   ....[0]....
.L_2282:
        /*009c*/ 	.word	0xffffffff


	//   ....[1]....
        /*00a0*/ 	.word	0x05000015


	//   ....[2]....
        /*00a4*/ 	.word	0x05000015


	//   ....[3]....
        /*00a8*/ 	.word	0x05000015


	//   ....[4]....
        /*00ac*/ 	.word	0x05000015


	//   ....[5]....
        /*00b0*/ 	.word	0xffffffff


	//   ....[6]....
        /*00b4*/ 	.word	0x05000015


	//   ....[7]....
        /*00b8*/ 	.word	0x05000015


	//   ....[8]....
        /*00bc*/ 	.word	0x05000015


	//----- nvinfo : EIATTR_COOP_GROUP_INSTR_OFFSETS
	.align		4
.L_2283:
        /*00c0*/ 	.byte	0x04, 0x28
        /*00c2*/ 	.short	(.L_2285 - .L_2284)


	//   ....[0]....
.L_2284:
        /*00c4*/ 	.word	0x000002a0


	//   ....[1]....
        /*00c8*/ 	.word	0x00000340


	//   ....[2]....
        /*00cc*/ 	.word	0x00000380


	//   ....[3]....
        /*00d0*/ 	.word	0x000003d0


	//   ....[4]....
        /*00d4*/ 	.word	0x00000400


	//   ....[5]....
        /*00d8*/ 	.word	0x00000bc0


	//   ....[6]....
        /*00dc*/ 	.word	0x00000d00


	//   ....[7]....
        /*00e0*/ 	.word	0x00000da0


	//   ....[8]....
        /*00e4*/ 	.word	0x00000e40


	//----- nvinfo : EIATTR_VRC_CTA_INIT_COUNT
	.align		4
.L_2285:
        /*00e8*/ 	.byte	0x02, 0x4a
	.zero		1
	.zero		1


	//----- nvinfo : EIATTR_EXIT_INSTR_OFFSETS
	.align		4
        /*00ec*/ 	.byte	0x04, 0x1c
        /*00ee*/ 	.short	(.L_2287 - .L_2286)


	//   ....[0]....
.L_2286:
        /*00f0*/ 	.word	0x00000c60


	//   ....[1]....
        /*00f4*/ 	.word	0x00000cb0


	//----- nvinfo : EIATTR_CRS_STACK_SIZE
	.align		4
.L_2287:
        /*00f8*/ 	.byte	0x04, 0x1e
        /*00fa*/ 	.short	(.L_2289 - .L_2288)
.L_2288:
        /*00fc*/ 	.word	0x00000000


	//----- nvinfo : EIATTR_CBANK_PARAM_SIZE
	.align		4
.L_2289:
        /*0100*/ 	.byte	0x03, 0x19
        /*0102*/ 	.short	0x0030


	//----- nvinfo : EIATTR_PARAM_CBANK
	.align		4
        /*0104*/ 	.byte	0x04, 0x0a
        /*0106*/ 	.short	(.L_2291 - .L_2290)
	.align		4
.L_2290:
        /*0108*/ 	.word	index@(.nv.constant0._Z23kQuantizeBlockwiseSmallIfLi32ELi2EEvPfPT_S0_PhS0_ii)
        /*010c*/ 	.short	0x0380
        /*010e*/ 	.short	0x0030


	//----- nvinfo : EIATTR_SW_WAR
	.align		4
.L_2291:
        /*0110*/ 	.byte	0x04, 0x36
        /*0112*/ 	.short	(.L_2293 - .L_2292)
.L_2292:
        /*0114*/ 	.word	0x00000008
.L_2293:


//--------------------- .nv.info._Z23kQuantizeBlockwiseSmallI6__halfLi32ELi2EEvPfPT_S1_PhS1_ii --------------------------
	.section	.nv.info._Z23kQuantizeBlockwiseSmallI6__halfLi32ELi2EEvPfPT_S1_PhS1_ii,"",@"SHT_CUDA_INFO"
	.sectionflags	@""
	.align	4


	//----- nvinfo : EIATTR_CUDA_API_VERSION
	.align		4
        /*0000*/ 	.byte	0x04, 0x37
        /*0002*/ 	.short	(.L_2295 - .L_2294)
.L_2294:
        /*0004*/ 	.word	0x00000082


	//----- nvinfo : EIATTR_KPARAM_INFO
	.align		4
.L_2295:
        /*0008*/ 	.byte	0x04, 0x17
        /*000a*/ 	.short	(.L_2297 - .L_2296)
.L_2296:
        /*000c*/ 	.word	0x00000000
        /*0010*/ 	.short	0x0006
        /*0012*/ 	.short	0x002c
        /*0014*/ 	.byte	0x00, 0xf0, 0x11, 0x00


	//----- nvinfo : EIATTR_KPARAM_INFO
	.align		4
.L_2297:
        /*0018*/ 	.byte	0x04, 0x17
        /*001a*/ 	.short	(.L_2299 - .L_2298)
.L_2298:
        /*001c*/ 	.word	0x00000000
        /*0020*/ 	.short	0x0005
        /*0022*/ 	.short	0x0028
        /*0024*/ 	.byte	0x00, 0xf0, 0x11, 0x00


	//----- nvinfo : EIATTR_KPARAM_INFO
	.align		4
.L_2299:
        /*0028*/ 	.byte	0x04, 0x17
        /*002a*/ 	.short	(.L_2301 - .L_2300)
.L_2300:
        /*002c*/ 	.word	0x00000000
        /*0030*/ 	.short	0x0004
        /*0032*/ 	.short	0x0020
        /*0034*/ 	.byte	0x00, 0xf5, 0x21, 0x00


	//----- nvinfo : EIATTR_KPARAM_INFO
	.align		4
.L_2301:
        /*0038*/ 	.byte	0x04, 0x17
        /*003a*/ 	.short	(.L_2303 - .L_2302)
.L_2302:
        /*003c*/ 	.word	0x00000000
        /*0040*/ 	.short	0x0003
        /*0042*/ 	.short	0x0018
        /*0044*/ 	.byte	0x00, 0xf5, 0x21, 0x00


	//----- nvinfo : EIATTR_KPARAM_INFO
	.align		4
.L_2303:
        /*0048*/ 	.byte	0x04, 0x17
        /*004a*/ 	.short	(.L_2305 - .L_2304)
.L_2304:
        /*004c*/ 	.word	0x00000000
        /*0050*/ 	.short	0x0002
        /*0052*/ 	.short	0x0010
        /*0054*/ 	.byte	0x00, 0xf5, 0x21, 0x00


	//----- nvinfo : EIATTR_KPARAM_INFO
	.align		4
.L_2305:
        /*0058*/ 	.byte	0x04, 0x17
        /*005a*/ 	.short	(.L_2307 - .L_2306)
.L_2306:
        /*005c*/ 	.word	0x00000000
        /*0060*/ 	.short	0x0001
        /*0062*/ 	.short	0x0008
        /*0064*/ 	.byte	0x00, 0xf5, 0x21, 0x00


	//----- nvinfo : EIATTR_KPARAM_INFO
	.align		4
.L_2307:
        /*0068*/ 	.byte	0x04, 0x17
        /*006a*/ 	.short	(.L_2309 - .L_2308)
.L_2308:
        /*006c*/ 	.word	0x00000000
        /*0070*/ 	.short	0x0000
        /*0072*/ 	.short	0x0000
        /*0074*/ 	.byte	0x00, 0xf5, 0x21, 0x00


	//----- nvinfo : EIATTR_SPARSE_MMA_MASK
	.align		4
.L_2309:
        /*0078*/ 	.byte	0x03, 0x50
        /*007a*/ 	.short	0x0000


	//----- nvinfo : EIATTR_MAXREG_COUNT
	.align		4
        /*007c*/ 	.byte	0x03, 0x1b
        /*007e*/ 	.short	0x00ff


	//----- nvinfo : EIATTR_NUM_BARRIERS
	.align		4
        /*0080*/ 	.byte	0x02, 0x4c
        /*0082*/ 	.byte	0x01
	.zero		1


	//----- nvinfo : EIATTR_MERCURY_ISA_VERSION
	.align		4
        /*0084*/ 	.byte	0x03, 0x5f
        /*0086*/ 	.short	0x0101


	//----- nvinfo : EIATTR_INT_WARP_WIDE_INSTR_OFFSETS
	.align		4
        /*0088*/ 	.byte	0x04, 0x31
        /*008a*/ 	.short	(.L_2311 - .L_2310)


	//   ....[0]....
.L_2310:
        /*008c*/ 	.word	0x000002d0


	//   ....[1]....
        /*0090*/ 	.word	0x000002e0


	//   ....[2]....
        /*0094*/ 	.word	0x000002f0


	//----- nvinfo : EIATTR_COOP_GROUP_MASK_REGIDS
	.align		4
.L_2311:
        /*0098*/ 	.byte	0x04, 0x29
        /*009a*/ 	.short	(.L_2313 - .L_2312)


	//   ....[0]....
.L_2312:
        /*009c*/ 	.word	0xffffffff


	//   ....[1]....
        /*00a0*/ 	.word	0x05000015


	//   ....[2]....
        /*00a4*/ 	.word	0x05000015


	//   ....[3]....
        /*00a8*/ 	.word	0x05000015


	//   ....[4]....
        /*00ac*/ 	.word	0x05000015


	//   ....[5]....
        /*00b0*/ 	.word	0xffffffff


	//   ....[6]....
        /*00b4*/ 	.word	0x05000015


	//   ....[7]....
        /*00b8*/ 	.word	0x05000015


	//   ....[8]....
        /*00bc*/ 	.word	0x05000015


	//----- nvinfo : EIATTR_COOP_GROUP_INSTR_OFFSETS
	.align		4
.L_2313:
        /*00c0*/ 	.byte	0x04, 0x28
        /*00c2*/ 	.short	(.L_2315 - .L_2314)


	//   ....[0]....
.L_2314:
        /*00c4*/ 	.word	0x000002a0


	//   ....[1]....
        /*00c8*/ 	.word	0x00000350


	//   ....[2]....
        /*00cc*/ 	.word	0x000003a0


	//   ....[3]....
        /*00d0*/ 	.word	0x000003f0


	//   ....[4]....
        /*00d4*/ 	.word	0x00000420


	//   ....[5]....
        /*00d8*/ 	.word	0x00000bf0


	//   ....[6]....
        /*00dc*/ 	.word	0x00000d20


	//   ....[7]....
        /*00e0*/ 	.word	0x00000dc0


	//   ....[8]....
        /*00e4*/ 	.word	0x00000e60


	//----- nvinfo : EIATTR_VRC_CTA_INIT_COUNT
	.align		4
.L_2315:
        /*00e8*/ 	.byte	0x02, 0x4a
	.zero		1
	.zero		1


	//----- nvinfo : EIATTR_EXIT_INSTR_OFFSETS
	.align		4
        /*00ec*/ 	.byte	0x04, 0x1c
        /*00ee*/ 	.short	(.L_2317 - .L_2316)


	//   ....[0]....
.L_2316:
        /*00f0*/ 	.word	0x00000c80


	//   ....[1]....
        /*00f4*/ 	.word	0x00000cd0


	//----- nvinfo : EIATTR_CRS_STACK_SIZE
	.align		4
.L_2317:
        /*00f8*/ 	.byte	0x04, 0x1e
        /*00fa*/ 	.short	(.L_2319 - .L_2318)
.L_2318:
        /*00fc*/ 	.word	0x00000000


	//----- nvinfo : EIATTR_CBANK_PARAM_SIZE
	.align		4
.L_2319:
        /*0100*/ 	.byte	0x03, 0x19
        /*0102*/ 	.short	0x0030


	//----- nvinfo : EIATTR_PARAM_CBANK
	.align		4
        /*0104*/ 	.byte	0x04, 0x0a
        /*0106*/ 	.short	(.L_2321 - .L_2320)
	.align		4
.L_2320:
        /*0108*/ 	.word	index@(.nv.constant0._Z23kQuantizeBlockwiseSmallI6__halfLi32ELi2EEvPfPT_S1_PhS1_ii)
        /*010c*/ 	.short	0x0380
        /*010e*/ 	.short	0x0030


	//----- nvinfo : EIATTR_SW_WAR
	.align		4
.L_2321:
        /*0110*/ 	.byte	0x04, 0x36
        /*0112*/ 	.short	(.L_2323 - .L_2322)
.L_2322:
        /*0114*/ 	.word	0x00000008
.L_2323:


//--------------------- .nv.info._Z23kQuantizeBlockwiseSmallI13__nv_bfloat16Li32ELi1EEvPfPT_S1_PhS1_ii --------------------------
	.section	.nv.info._Z23kQuantizeBlockwiseSmallI13__nv_bfloat16Li32ELi1EEvPfPT_S1_PhS1_ii,"",@"SHT_CUDA_INFO"
	.sectionflags	@""
	.align	4


	//----- nvinfo : EIATTR_CUDA_API_VERSION
	.align		4
        /*0000*/ 	.byte	0x04, 0x37
        /*0002*/ 	.short	(.L_2325 - .L_2324)
.L_2324:
        /*0004*/ 	.word	0x00000082


	//----- nvinfo : EIATTR_KPARAM_INFO
	.align		4
.L_2325:
        /*0008*/ 	.byte	0x04, 0x17
        /*000a*/ 	.short	(.L_2327 - .L_2326)
.L_2326:
        /*000c*/ 	.word	0x00000000
        /*0010*/ 	.short	0x0006
        /*0012*/ 	.short	0x002c
        /*0014*/ 	.byte	0x00, 0xf0, 0x11, 0x00


	//----- nvinfo : EIATTR_KPARAM_INFO
	.align		4
.L_2327:
        /*0018*/ 	.byte	0x04, 0x17
        /*001a*/ 	.short	(.L_2329 - .L_2328)
.L_2328:
        /*001c*/ 	.word	0x00000000
        /*0020*/ 	.short	0x0005
        /*0022*/ 	.short	0x0028
        /*0024*/ 	.byte	0x00, 0xf0, 0x11, 0x00


	//----- nvinfo : EIATTR_KPARAM_INFO
	.align		4
.L_2329:
        /*0028*/ 	.byte	0x04, 0x17
        /*002a*/ 	.short	(.L_2331 - .L_2330)
.L_2330:
        /*002c*/ 	.word	0x00000000
        /*0030*/ 	.short	0x0004
        /*0032*/ 	.short	0x0020
        /*0034*/ 	.byte	0x00, 0xf5, 0x21, 0x00


	//----- nvinfo : EIATTR_KPARAM_INFO
	.align		4
.L_2331:
        /*0038*/ 	.byte	0x04, 0x17
        /*003a*/ 	.short	(.L_2333 - .L_2332)
.L_2332:
        /*003c*/ 	.word	0x00000000
        /*0040*/ 	.short	0x0003
        /*0042*/ 	.short	0x0018
        /*0044*/ 	.byte	0x00, 0xf5, 0x21, 0x00


	//----- nvinfo : EIATTR_KPARAM_INFO
	.align		4
.L_2333:
        /*0048*/ 	.byte	0x04, 0x17
        /*004a*/ 	.short	(.L_2335 - .L_2334)
.L_2334:
        /*004c*/ 	.word	0x00000000
        /*0050*/ 	.short	0x0002
        /*0052*/ 	.short	0x0010
        /*0054*/ 	.byte	0x00, 0xf5, 0x21, 0x00


	//----- nvinfo : EIATTR_KPARAM_INFO
	.align		4
.L_2335:
        /*0058*/ 	.byte	0x04, 0x17
        /*005a*/ 	.short	(.L_2337 - .L_2336)
.L_2336:
        /*005c*/ 	.word	0x00000000
        /*0060*/ 	.short	0x0001
        /*0062*/ 	.short	0x0008
        /*0064*/ 	.byte	0x00, 0xf5, 0x21, 0x00


	//----- nvinfo : EIATTR_KPARAM_INFO
	.align		4
.L_2337:
        /*0068*/ 	.byte	0x04, 0x17
        /*006a*/ 	.short	(.L_2339 - .L_2338)
.L_2338:
        /*006c*/ 	.word	0x00000000
        /*0070*/ 	.short	0x0000
        /*0072*/ 	.short	0x0000
        /*0074*/ 	.byte	0x00, 0xf5, 0x21, 0x00


	//----- nvinfo : EIATTR_SPARSE_MMA_MASK
	.align		4
.L_2339:
        /*0078*/ 	.byte	0x03, 0x50
        /*007a*/ 	.short	0x0000


	//----- nvinfo : EIATTR_MAXREG_COUNT
	.align		4
        /*007c*/ 	.byte	0x03, 0x1b
        /*007e*/ 	.short	0x00ff


	//----- nvinfo : EIATTR_NUM_BARRIERS
	.align		4
        /*0080*/ 	.byte	0x02, 0x4c
        /*0082*/ 	.byte	0x01
	.zero		1


	//----- nvinfo : EIATTR_MERCURY_ISA_VERSION
	.align		4
        /*0084*/ 	.byte	0x03, 0x5f
        /*0086*/ 	.short	0x0101


	//----- nvinfo : EIATTR_INT_WARP_WIDE_INSTR_OFFSETS
	.align		4
        /*0088*/ 	.byte	0x04, 0x31
        /*008a*/ 	.short	(.L_2341 - .L_2340)


	//   ....[0]....
.L_2340:
        /*008c*/ 	.word	0x000002d0


	//   ....[1]....
        /*0090*/ 	.word	0x000002e0


	//   ....[2]....
        /*0094*/ 	.word	0x000002f0


	//----- nvinfo : EIATTR_COOP_GROUP_MASK_REGIDS
	.align		4
.L_2341:
        /*0098*/ 	.byte	0x04, 0x29
        /*009a*/ 	.short	(.L_2343 - .L_2342)


	//   ....[0]....
.L_2342:
        /*009c*/ 	.word	0xffffffff


	//   ....[1]....
        /*00a0*/ 	.word	0x05000013


	//   ....[2]....
        /*00a4*/ 	.word	0x05000013


	//   ....[3]....
        /*00a8*/ 	.word	0x05000013


	//   ....[4]....
        /*00ac*/ 	.word	0x05000013


	//   ....[5]....
        /*00b0*/ 	.word	0xffffffff


	//   ....[6]....
        /*00b4*/ 	.word	0x05000013


	//   ....[7]....
        /*00b8*/ 	.word	0x05000013


	//   ....[8]....
        /*00bc*/ 	.word	0x05000013


	//----- nvinfo : EIATTR_COOP_GROUP_INSTR_OFFSETS
	.align		4
.L_2343:
        /*00c0*/ 	.byte	0x04, 0x28
        /*00c2*/ 	.short	(.L_2345 - .L_2344)


	//   ....[0]....
.L_2344:
        /*00c4*/ 	.word	0x000002a0


	//   ....[1]....
        /*00c8*/ 	.word	0x00000360


	//   ....[2]....
        /*00cc*/ 	.word	0x000003b0


	//   ....[3]....
        /*00d0*/ 	.word	0x00000400


	//   ....[4]....
        /*00d4*/ 	.word	0x00000430


	//   ....[5]....
        /*00d8*/ 	.word	0x00000a50


	//   ....[6]....
        /*00dc*/ 	.word	0x00000b70


	//   ....[7]....
        /*00e0*/ 	.word	0x00000c10


	//   ....[8]....
        /*00e4*/ 	.word	0x00000cb0


	//----- nvinfo : EIATTR_VRC_CTA_INIT_COUNT
	.align		4
.L_2345:
        /*00e8*/ 	.byte	0x02, 0x4a
	.zero		1
	.zero		1


	//----- nvinfo : EIATTR_EXIT_INSTR_OFFSETS
	.align		4
        /*00ec*/ 	.byte	0x04, 0x1c
        /*00ee*/ 	.short	(.L_2347 - .L_2346)


	//   ....[0]....
.L_2346:
        /*00f0*/ 	.word	0x00000ad0


	//   ....[1]....
        /*00f4*/ 	.word	0x00000b20


	//----- nvinfo : EIATTR_CRS_STACK_SIZE
	.align		4
.L_2347:
        /*00f8*/ 	.byte	0x04, 0x1e
        /*00fa*/ 	.short	(.L_2349 - .L_2348)
.L_2348:
        /*00fc*/ 	.word	0x00000000


	//----- nvinfo : EIATTR_CBANK_PARAM_SIZE
	.align		4
.L_2349:
        /*0100*/ 	.byte	0x03, 0x19
        /*0102*/ 	.short	0x0030


	//----- nvinfo : EIATTR_PARAM_CBANK
	.align		4
        /*0104*/ 	.byte	0x04, 0x0a
        /*0106*/ 	.short	(.L_2351 - .L_2350)
	.align		4
.L_2350:
        /*0108*/ 	.word	index@(.nv.constant0._Z23kQuantizeBlockwiseSmallI13__nv_bfloat16Li32ELi1EEvPfPT_S1_PhS1_ii)
        /*010c*/ 	.short	0x0380
        /*010e*/ 	.short	0x0030


	//----- nvinfo : EIATTR_SW_WAR
	.align		4
.L_2351:
        /*0110*/ 	.byte	0x04, 0x36
        /*0112*/ 	.short	(.L_2353 - .L_2352)
.L_2352:
        /*0114*/ 	.word	0x00000008
.L_2353:


//--------------------- .nv.info._Z23kQuantizeBlockwiseSmallIfLi32ELi1EEvPfPT_S0_PhS0_ii --------------------------
	.section	.nv.info._Z23kQuantizeBlockwiseSmallIfLi32ELi1EEvPfPT_S0_PhS0_ii,"",@"SHT_CUDA_INFO"
	.sectionflags	@""
	.align	4


	//----- nvinfo : EIATTR_CUDA_API_VERSION
	.align		4
        /*0000*/ 	.byte	0x04, 0x37
        /*0002*/ 	.short	(.L_2355 - .L_2354)
.L_2354:
        /*0004*/ 	.word	0x00000082


	//----- nvinfo : EIATTR_KPARAM_INFO
	.align		4
.L_2355:
        /*0008*/ 	.byte	0x04, 0x17
        /*000a*/ 	.short	(.L_2357 - .L_2356)
.L_2356:
        /*000c*/ 	.word	0x00000000
        /*0010*/ 	.short	0x0006
        /*0012*/ 	.short	0x002c
        /*0014*/ 	.byte	0x00, 0xf0, 0x11, 0x00


	//----- nvinfo : EIATTR_KPARAM_INFO
	.align		4
.L_2357:
        /*0018*/ 	.byte	0x04, 0x17
        /*001a*/ 	.short	(.L_2359 - .L_2358)
.L_2358:
        /*001c*/ 	.word	0x00000000
        /*0020*/ 	.short	0x0005
        /*0022*/ 	.short	0x0028
        /*0024*/ 	.byte	0x00, 0xf0, 0x11, 0x00


	//----- nvinfo : EIATTR_KPARAM_INFO
	.align		4
.L_2359:
        /*0028*/ 	.byte	0x04, 0x17
        /*002a*/ 	.short	(.L_2361 - .L_2360)
.L_2360:
        /*002c*/ 	.word	0x00000000
        /*0030*/ 	.short	0x0004
        /*0032*/ 	.short	0x0020
        /*0034*/ 	.byte	0x00, 0xf5, 0x21, 0x00


	//----- nvinfo : EIATTR_KPARAM_INFO
	.align		4
.L_2361:
        /*0038*/ 	.byte	0x04, 0x17
        /*003a*/ 	.short	(.L_2363 - .L_2362)
.L_2362:
        /*003c*/ 	.word	0x00000000
        /*0040*/ 	.short	0x0003
        /*0042*/ 	.short	0x0018
        /*0044*/ 	.byte	0x00, 0xf5, 0x21, 0x00


	//----- nvinfo : EIATTR_KPARAM_INFO
	.align		4
.L_2363:
        /*0048*/ 	.byte	0x04, 0x17
        /*004a*/ 	.short	(.L_2365 - .L_2364)
.L_2364:
        /*004c*/ 	.word	0x00000000
        /*0050*/ 	.short	0x0002
        /*0052*/ 	.short	0x0010
        /*0054*/ 	.byte	0x00, 0xf5, 0x21, 0x00


	//----- nvinfo : EIATTR_KPARAM_INFO
	.align		4
.L_2365:
        /*0058*/ 	.byte	0x04, 0x17
        /*005a*/ 	.short	(.L_2367 - .L_2366)
.L_2366:
        /*005c*/ 	.word	0x00000000
        /*0060*/ 	.short	0x0001
        /*0062*/ 	.short	0x0008
        /*0064*/ 	.byte	0x00, 0xf5, 0x21, 0x00


	//----- nvinfo : EIATTR_KPARAM_INFO
	.align		4
.L_2367:
        /*0068*/ 	.byte	0x04, 0x17
        /*006a*/ 	.short	(.L_2369 - .L_2368)
.L_2368:
        /*006c*/ 	.word	0x00000000
        /*0070*/ 	.short	0x0000
        /*0072*/ 	.short	0x0000
        /*0074*/ 	.byte	0x00, 0xf5, 0x21, 0x00


	//----- nvinfo : EIATTR_SPARSE_MMA_MASK
	.align		4
.L_2369:
        /*0078*/ 	.byte	0x03, 0x50
        /*007a*/ 	.short	0x0000


	//----- nvinfo : EIATTR_MAXREG_COUNT
	.align		4
        /*007c*/ 	.byte	0x03, 0x1b
        /*007e*/ 	.short	0x00ff


	//----- nvinfo : EIATTR_NUM_BARRIERS
	.align		4
        /*0080*/ 	.byte	0x02, 0x4c
        /*0082*/ 	.byte	0x01
	.zero		1


	//----- nvinfo : EIATTR_MERCURY_ISA_VERSION
	.align		4
        /*0084*/ 	.byte	0x03, 0x5f
        /*0086*/ 	.short	0x0101


	//----- nvinfo : EIATTR_INT_WARP_WIDE_INSTR_OFFSETS
	.align		4
        /*0088*/ 	.byte	0x04, 0x31
        /*008a*/ 	.short	(.L_2371 - .L_2370)


	//   ....[0]....
.L_2370:
        /*008c*/ 	.word	0x000002d0


	//   ....[1]....
        /*0090*/ 	.word	0x000002e0


	//   ....[2]....
        /*0094*/ 	.word	0x000002f0


	//----- nvinfo : EIATTR_COOP_GROUP_MASK_REGIDS
	.align		4
.L_2371:
        /*0098*/ 	.byte	0x04, 0x29
        /*009a*/ 	.short	(.L_2373 - .L_2372)


	//   ....[0]....
.L_2372:
        /*009c*/ 	.word	0xffffffff


	//   ....[1]....
        /*00a0*/ 	.word	0x05000015


	//   ....[2]....
        /*00a4*/ 	.word	0x05000015


	//   ....[3]....
        /*00a8*/ 	.word	0x05000015


	//   ....[4]....
        /*00ac*/ 	.word	0x05000015


	//   ....[5]....
        /*00b0*/ 	.word	0xffffffff


	//   ....[6]....
        /*00b4*/ 	.word	0x05000015


	//   ....[7]....
        /*00b8*/ 	.word	0x05000015


	//   ....[8]....
        /*00bc*/ 	.word	0x05000015


	//----- nvinfo : EIATTR_COOP_GROUP_INSTR_OFFSETS
	.align		4
.L_2373:
        /*00c0*/ 	.byte	0x04, 0x28
        /*00c2*/ 	.short	(.L_2375 - .L_2374)


	//   ....[0]....
.L_2374:
        /*00c4*/ 	.word	0x000002a0


	//   ....[1]....
        /*00c8*/ 	.word	0x00000340


	//   ....[2]....
        /*00cc*/ 	.word	0x00000380


	//   ....[3]....
        /*00d0*/ 	.word	0x000003d0


	//   ....[4]....
        /*00d4*/ 	.word	0x00000400


	//   ....[5]....
        /*00d8*/ 	.word	0x000009f0


	//   ....[6]....
        /*00dc*/ 	.word	0x00000b30


	//   ....[7]....
        /*00e0*/ 	.word	0x00000bd0


	//   ....[8]....
        /*00e4*/ 	.word	0x00000c70


	//----- nvinfo : EIATTR_VRC_CTA_INIT_COUNT
	.align		4
.L_2375:
        /*00e8*/ 	.byte	0x02, 0x4a
	.zero		1
	.zero		1


	//----- nvinfo : EIATTR_EXIT_INSTR_OFFSETS
	.align		4
        /*00ec*/ 	.byte	0x04, 0x1c
        /*00ee*/ 	.short	(.L_2377 - .L_2376)


	//   ....[0]....
.L_2376:
        /*00f0*/ 	.word	0x00000a90


	//   ....[1]....
        /*00f4*/ 	.word	0x00000ae0


	//----- nvinfo : EIATTR_CRS_STACK_SIZE
	.align		4
.L_2377:
        /*00f8*/ 	.byte	0x04, 0x1e
        /*00fa*/ 	.short	(.L_2379 - .L_2378)
.L_2378:
        /*00fc*/ 	.word	0x00000000


	//----- nvinfo : EIATTR_CBANK_PARAM_SIZE
	.align		4
.L_2379:
        /*0100*/ 	.byte	0x03, 0x19
        /*0102*/ 	.short	0x0030


	//----- nvinfo : EIATTR_PARAM_CBANK
	.align		4
        /*0104*/ 	.byte	0x04, 0x0a
        /*0106*/ 	.short	(.L_2381 - .L_2380)
	.align		4
.L_2380:
        /*0108*/ 	.word	index@(.nv.constant0._Z23kQuantizeBlockwiseSmallIfLi32ELi1EEvPfPT_S0_PhS0_ii)
        /*010c*/ 	.short	0x0380
        /*010e*/ 	.short	0x0030


	//----- nvinfo : EIATTR_SW_WAR
	.align		4
.L_2381:
        /*0110*/ 	.byte	0x04, 0x36
        /*0112*/ 	.short	(.L_2383 - .L_2382)
.L_2382:
        /*0114*/ 	.word	0x00000008
.L_2383:


//--------------------- .nv.info._Z23kQuantizeBlockwiseSmallI6__halfLi32ELi1EEvPfPT_S1_PhS1_ii --------------------------
	.section	.nv.info._Z23kQuantizeBlockwiseSmallI6__halfLi32ELi1EEvPfPT_S1_PhS1_ii,"",@"SHT_CUDA_INFO"
	.sectionflags	@""
	.align	4


	//----- nvinfo : EIATTR_CUDA_API_VERSION
	.align		4
        /*0000*/ 	.byte	0x04, 0x37
        /*0002*/ 	.short	(.L_2385 - .L_2384)
.L_2384:
        /*0004*/ 	.word	0x00000082


	//----- nvinfo : EIATTR_KPARAM_INFO
	.align		4
.L_2385:
        /*0008*/ 	.byte	0x04, 0x17
        /*000a*/ 	.short	(.L_2387 - .L_2386)
.L_2386:
        /*000c*/ 	.word	0x00000000
        /*0010*/ 	.short	0x0006
        /*0012*/ 	.short	0x002c
        /*0014*/ 	.byte	0x00, 0xf0, 0x11, 0x00


	//----- nvinfo : EIATTR_KPARAM_INFO
	.align		4
.L_2387:
        /*0018*/ 	.byte	0x04, 0x17
        /*001a*/ 	.short	(.L_2389 - .L_2388)
.L_2388:
        /*001c*/ 	.word	0x00000000
        /*0020*/ 	.short	0x0005
        /*0022*/ 	.short	0x0028
        /*0024*/ 	.byte	0x00, 0xf0, 0x11, 0x00


	//----- nvinfo : EIATTR_KPARAM_INFO
	.align		4
.L_2389:
        /*0028*/ 	.byte	0x04, 0x17
        /*002a*/ 	.short	(.L_2391 - .L_2390)
.L_2390:
        /*002c*/ 	.word	0x00000000
        /*0030*/ 	.short	0x0004
        /*0032*/ 	.short	0x0020
        /*0034*/ 	.byte	0x00, 0xf5, 0x21, 0x00


	//----- nvinfo : EIATTR_KPARAM_INFO
	.align		4
.L_2391:
        /*0038*/ 	.byte	0x04, 0x17
        /*003a*/ 	.short	(.L_2393 - .L_2392)
.L_2392:
        /*003c*/ 	.word	0x00000000
        /*0040*/ 	.short	0x0003
        /*0042*/ 	.short	0x0018
        /*0044*/ 	.byte	0x00, 0xf5, 0x21, 0x00


	//----- nvinfo : EIATTR_KPARAM_INFO
	.align		4
.L_2393:
        /*0048*/ 	.byte	0x04, 0x17
        /*004a*/ 	.short	(.L_2395 - .L_2394)
.L_2394:
        /*004c*/ 	.word	0x00000000
        /*0050*/ 	.short	0x0002
        /*0052*/ 	.short	0x0010
        /*0054*/ 	.byte	0x00, 0xf5, 0x21, 0x00


	//----- nvinfo : EIATTR_KPARAM_INFO
	.align		4
.L_2395:
        /*0058*/ 	.byte	0x04, 0x17
        /*005a*/ 	.short	(.L_2397 - .L_2396)
.L_2396:
        /*005c*/ 	.word	0x00000000
        /*0060*/ 	.short	0x0001
        /*0062*/ 	.short	0x0008
        /*0064*/ 	.byte	0x00, 0xf5, 0x21, 0x00


	//----- nvinfo : EIATTR_KPARAM_INFO
	.align		4
.L_2397:
        /*0068*/ 	.byte	0x04, 0x17
        /*006a*/ 	.short	(.L_2399 - .L_2398)
.L_2398:
        /*006c*/ 	.word	0x00000000
        /*0070*/ 	.short	0x0000
        /*0072*/ 	.short	0x0000
        /*0074*/ 	.byte	0x00, 0xf5, 0x21, 0x00


	//----- nvinfo : EIATTR_SPARSE_MMA_MASK
	.align		4
.L_2399:
        /*0078*/ 	.byte	0x03, 0x50
        /*007a*/ 	.short	0x0000


	//----- nvinfo : EIATTR_MAXREG_COUNT
	.align		4
        /*007c*/ 	.byte	0x03, 0x1b
        /*007e*/ 	.short	0x00ff


	//----- nvinfo : EIATTR_NUM_BARRIERS
	.align		4
        /*0080*/ 	.byte	0x02, 0x4c
        /*0082*/ 	.byte	0x01
	.zero		1


	//----- nvinfo : EIATTR_MERCURY_ISA_VERSION
	.align		4
        /*0084*/ 	.byte	0x03, 0x5f
        /*0086*/ 	.short	0x0101


	//----- nvinfo : EIATTR_INT_WARP_WIDE_INSTR_OFFSETS
	.align		4
        /*0088*/ 	.byte	0x04, 0x31
        /*008a*/ 	.short	(.L_2401 - .L_2400)


	//   ....[0]....
.L_2400:
        /*008c*/ 	.word	0x000002d0


	//   ....[1]....
        /*0090*/ 	.word	0x000002e0


	//   ....[2]....
        /*0094*/ 	.word	0x000002f0


	//----- nvinfo : EIATTR_COOP_GROUP_MASK_REGIDS
	.align		4
.L_2401:
        /*0098*/ 	.byte	0x04, 0x29
        /*009a*/ 	.short	(.L_2403 - .L_2402)


	//   ....[0]....
.L_2402:
        /*009c*/ 	.word	0xffffffff


	//   ....[1]....
        /*00a0*/ 	.word	0x05000015


	//   ....[2]....
        /*00a4*/ 	.word	0x05000015


	//   ....[3]....
        /*00a8*/ 	.word	0x05000015


	//   ....[4]....
        /*00ac*/ 	.word	0x05000015


	//   ....[5]....
        /*00b0*/ 	.word	0xffffffff


	//   ....[6]....
        /*00b4*/ 	.word	0x05000015


	//   ....[7]....
        /*00b8*/ 	.word	0x05000015


	//   ....[8]....
        /*00bc*/ 	.word	0x05000015


	//----- nvinfo : EIATTR_COOP_GROUP_INSTR_OFFSETS
	.align		4
.L_2403:
        /*00c0*/ 	.byte	0x04, 0x28
        /*00c2*/ 	.short	(.L_2405 - .L_2404)


	//   ....[0]....
.L_2404:
        /*00c4*/ 	.word	0x000002a0


	//   ....[1]....
        /*00c8*/ 	.word	0x00000350


	//   ....[2]....
        /*00cc*/ 	.word	0x000003a0


	//   ....[3]....
        /*00d0*/ 	.word	0x000003f0


	//   ....[4]....
        /*00d4*/ 	.word	0x00000420


	//   ....[5]....
        /*00d8*/ 	.word	0x00000a40


	//   ....[6]....
        /*00dc*/ 	.word	0x00000b60


	//   ....[7]....
        /*00e0*/ 	.word	0x00000c00


	//   ....[8]....
        /*00e4*/ 	.word	0x00000ca0


	//----- nvinfo : EIATTR_VRC_CTA_INIT_COUNT
	.align		4
.L_2405:
        /*00e8*/ 	.byte	0x02, 0x4a
	.zero		1
	.zero		1


	//----- nvinfo : EIATTR_EXIT_INSTR_OFFSETS
	.align		4
        /*00ec*/ 	.byte	0x04, 0x1c
        /*00ee*/ 	.short	(.L_2407 - .L_2406)


	//   ....[0]....
.L_2406:
        /*00f0*/ 	.word	0x00000ac0


	//   ....[1]....
        /*00f4*/ 	.word	0x00000b10


	//----- nvinfo : EIATTR_CRS_STACK_SIZE
	.align		4
.L_2407:
        /*00f8*/ 	.byte	0x04, 0x1e
        /*00fa*/ 	.short	(.L_2409 - .L_2408)
.L_2408:
        /*00fc*/ 	.word	0x00000000


	//----- nvinfo : EIATTR_CBANK_PARAM_SIZE
	.align		4
.L_2409:
        /*0100*/ 	.byte	0x03, 0x19
        /*0102*/ 	.short	0x0030


	//----- nvinfo : EIATTR_PARAM_CBANK
	.align		4
        /*0104*/ 	.byte	0x04, 0x0a
        /*0106*/ 	.short	(.L_2411 - .L_2410)
	.align		4
.L_2410:
        /*0108*/ 	.word	index@(.nv.constant0._Z23kQuantizeBlockwiseSmallI6__halfLi32ELi1EEvPfPT_S1_PhS1_ii)
        /*010c*/ 	.short	0x0380
        /*010e*/ 	.short	0x0030


	//----- nvinfo : EIATTR_SW_WAR
	.align		4
.L_2411:
        /*0110*/ 	.byte	0x04, 0x36
        /*0112*/ 	.short	(.L_2413 - .L_2412)
.L_2412:
        /*0114*/ 	.word	0x00000008
.L_2413:


//--------------------- .nv.info._Z18kQuantizeBlockwiseI13__nv_bfloat16Li64ELi2ELi0ELi2EEvPfPT_S1_PhS1_ii --------------------------
	.section	.nv.info._Z18kQuantizeBlockwiseI13__nv_bfloat16Li64ELi2ELi0ELi2EEvPfPT_S1_PhS1_ii,"",@"SHT_CUDA_INFO"
	.sectionflags	@""
	.align	4


	//----- nvinfo : EIATTR_CUDA_API_VERSION
	.align		4
        /*0000*/ 	.byte	0x04, 0x37
        /*0002*/ 	.short	(.L_2415 - .L_2414)
.L_2414:
        /*0004*/ 	.word	0x00000082


	//----- nvinfo : EIATTR_KPARAM_INFO
	.align		4
.L_2415:
        /*0008*/ 	.byte	0x04, 0x17
        /*000a*/ 	.short	(.L_2417 - .L_2416)
.L_2416:
        /*000c*/ 	.word	0x00000000
        /*0010*/ 	.short	0x0006
        /*0012*/ 	.short	0x002c
        /*0014*/ 	.byte	0x00, 0xf0, 0x11, 0x00


	//----- nvinfo : EIATTR_KPARAM_INFO
	.align		4
.L_2417:
        /*0018*/ 	.byte	0x04, 0x17
        /*001a*/ 	.short	(.L_2419 - .L_2418)
.L_2418:
        /*001c*/ 	.word	0x00000000
        /*0020*/ 	.short	0x0005
        /*0022*/ 	.short	0x0028
        /*0024*/ 	.byte	0x00, 0xf0, 0x11, 0x00


	//----- nvinfo : EIATTR_KPARAM_INFO
	.align		4
.L_2419:
        /*0028*/ 	.byte	0x04, 0x17
        /*002a*/ 	.short	(.L_2421 - .L_2420)
.L_2420:
        /*002c*/ 	.word	0x00000000
        /*0030*/ 	.short	0x0004
        /*0032*/ 	.short	0x0020
        /*0034*/ 	.byte	0x00, 0xf5, 0x21, 0x00


	//----- nvinfo : EIATTR_KPARAM_INFO
	.align		4
.L_2421:
        /*0038*/ 	.byte	0x04, 0x17
        /*003a*/ 	.short	(.L_2423 - .L_2422)
.L_2422:
        /*003c*/ 	.word	0x00000000
        /*0040*/ 	.short	0x0003
        /*0042*/ 	.short	0x0018
        /*0044*/ 	.byte	0x00, 0xf5, 0x21, 0x00


	//----- nvinfo : EIATTR_KPARAM_INFO
	.align		4
.L_2423:
        /*0048*/ 	.byte	0x04, 0x17
        /*004a*/ 	.short	(.L_2425 - .L_2424)
.L_2424:
        /*004c*/ 	.word	0x00000000
        /*0050*/ 	.short	0x0002
        /*0052*/ 	.short	0x0010
        /*0054*/ 	.byte	0x00, 0xf5, 0x21, 0x00


	//----- nvinfo : EIATTR_KPARAM_INFO
	.align		4
.L_2425:
        /*0058*/ 	.byte	0x04, 0x17
        /*005a*/ 	.short	(.L_2427 - .L_2426)
.L_2426:
        /*005c*/ 	.word	0x00000000
        /*0060*/ 	.short	0x0001
        /*0062*/ 	.short	0x0008
        /*0064*/ 	.byte	0x00, 0xf5, 0x21, 0x00


	//----- nvinfo : EIATTR_KPARAM_INFO
	.align		4
.L_2427:
        /*0068*/ 	.byte	0x04, 0x17
        /*006a*/ 	.short	(.L_2429 - .L_2428)
.L_2428:
        /*006c*/ 	.word	0x00000000
        /*0070*/ 	.short	0x0000
        /*0072*/ 	.short	0x0000
        /*0074*/ 	.byte	0x00, 0xf5, 0x21, 0x00


	//----- nvinfo : EIATTR_SPARSE_MMA_MASK
	.align		4
.L_2429:
        /*0078*/ 	.byte	0x03, 0x50
        /*007a*/ 	.short	0x0000


	//----- nvinfo : EIATTR_MAXREG_COUNT
	.align		4
        /*007c*/ 	.byte	0x03, 0x1b
        /*007e*/ 	.short	0x00ff


	//----- nvinfo : EIATTR_NUM_BARRIERS
	.align		4
        /*0080*/ 	.byte	0x02, 0x4c
        /*0082*/ 	.byte	0x01
	.zero		1


	//----- nvinfo : EIATTR_MERCURY_ISA_VERSION
	.align		4
        /*0084*/ 	.byte	0x03, 0x5f
        /*0086*/ 	.short	0x0101


	//----- nvinfo : EIATTR_COOP_GROUP_MASK_REGIDS
	.align		4
        /*0088*/ 	.byte	0x04, 0x29
        /*008a*/ 	.short	(.L_2431 - .L_2430)


	//   ....[0]....
.L_2430:
        /*008c*/ 	.word	0xffffffff


	//   ....[1]....
        /*0090*/ 	.word	0xffffffff


	//   ....[2]....
        /*0094*/ 	.word	0xffffffff


	//   ....[3]....
        /*0098*/ 	.word	0xffffffff


	//   ....[4]....
        /*009c*/ 	.word	0xffffffff


	//   ....[5]....
        /*00a0*/ 	.word	0xffffffff


	//   ....[6]....
        /*00a4*/ 	.word	0xffffffff


	//   ....[7]....
        /*00a8*/ 	.word	0xffffffff


	//   ....[8]....
        /*00ac*/ 	.word	0xffffffff


	//   ....[9]....
        /*00b0*/ 	.word	0xffffffff


	//   ....[10]....
        /*00b4*/ 	.word	0xffffffff


	//   ....[11]....
        /*00b8*/ 	.word	0xffffffff


	//----- nvinfo : EIATTR_COOP_GROUP_INSTR_OFFSETS
	.align		4
.L_2431:
        /*00bc*/ 	.byte	0x04, 0x28
        /*00be*/ 	.short	(.L_2433 - .L_2432)


	//   ....[0]....
.L_2432:
        /*00c0*/ 	.word	0x000002b0


	//   ....[1]....
        /*00c4*/ 	.word	0x00000320


	//   ....[2]....
        /*00c8*/ 	.word	0x00000390


	//   ....[3]....
        /*00cc*/ 	.word	0x000003d0


	//   ....[4]....
        /*00d0*/ 	.word	0x00000410


	//   ....[5]....
        /*00d4*/ 	.word	0x00000450


	//   ....[6]....
        /*00d8*/ 	.word	0x000004e0


	//   ....[7]....
        /*00dc*/ 	.word	0x00000530


	//   ....[8]....
        /*00e0*/ 	.word	0x00000580


	//   ....[9]....
        /*00e4*/ 	.word	0x000005d0


	//   ....[10]....
        /*00e8*/ 	.word	0x00000610


	//   ....[11]....
        /*00ec*/ 	.word	0x00000d00


	//----- nvinfo : EIATTR_VRC_CTA_INIT_COUNT
	.align		4
.L_2433:
        /*00f0*/ 	.byte	0x02, 0x4a
	.zero		1
	.zero		1


	//----- nvinfo : EIATTR_EXIT_INSTR_OFFSETS
	.align		4
        /*00f4*/ 	.byte	0x04, 0x1c
        /*00f6*/ 	.short	(.L_2435 - .L_2434)


	//   ....[0]....
.L_2434:
        /*00f8*/ 	.word	0x00000080


	//   ....[1]....
        /*00fc*/ 	.word	0x00000de0


	//----- nvinfo : EIATTR_CRS_STACK_SIZE
	.align		4
.L_2435:
        /*0100*/ 	.byte	0x04, 0x1e
        /*0102*/ 	.short	(.L_2437 - .L_2436)
.L_2436:
        /*0104*/ 	.word	0x00000000


	//----- nvinfo : EIATTR_CBANK_PARAM_SIZE
	.align		4
.L_2437:
        /*0108*/ 	.byte	0x03, 0x19
        /*010a*/ 	.short	0x0030


	//----- nvinfo : EIATTR_PARAM_CBANK
	.align		4
        /*010c*/ 	.byte	0x04, 0x0a
        /*010e*/ 	.short	(.L_2439 - .L_2438)
	.align		4
.L_2438:
        /*0110*/ 	.word	index@(.nv.constant0._Z18kQuantizeBlockwiseI13__nv_bfloat16Li64ELi2ELi0ELi2EEvPfPT_S1_PhS1_ii)
        /*0114*/ 	.short	0x0380
        /*0116*/ 	.short	0x0030


	//----- nvinfo : EIATTR_SW_WAR
	.align		4
.L_2439:
        /*0118*/ 	.byte	0x04, 0x36
        /*011a*/ 	.short	(.L_2441 - .L_2440)
.L_2440:
        /*011c*/ 	.word	0x00000008
.L_2441:


//--------------------- .nv.info._Z18kQuantizeBlockwiseI13__nv_bfloat16Li128ELi2ELi0ELi2EEvPfPT_S1_PhS1_ii --------------------------
	.section	.nv.info._Z18kQuantizeBlockwiseI13__nv_bfloat16Li128ELi2ELi0ELi2EEvPfPT_S1_PhS1_ii,"",@"SHT_CUDA_INFO"
	.sectionflags	@""
	.align	4


	//----- nvinfo : EIATTR_CUDA_API_VERSION
	.align		4
        /*0000*/ 	.byte	0x04, 0x37
        /*0002*/ 	.short	(.L_2443 - .L_2442)
.L_2442:
        /*0004*/ 	.word	0x00000082


	//----- nvinfo : EIATTR_KPARAM_INFO
	.align		4
.L_2443:
        /*0008*/ 	.byte	0x04, 0x17
        /*000a*/ 	.short	(.L_2445 - .L_2444)
.L_2444:
        /*000c*/ 	.word	0x00000000
        /*0010*/ 	.short	0x0006
        /*0012*/ 	.short	0x002c
        /*0014*/ 	.byte	0x00, 0xf0, 0x11, 0x00


	//----- nvinfo : EIATTR_KPARAM_INFO
	.align		4
.L_2445:
        /*0018*/ 	.byte	0x04, 0x17
        /*001a*/ 	.short	(.L_2447 - .L_2446)
.L_2446:
        /*001c*/ 	.word	0x00000000
        /*0020*/ 	.short	0x0005
        /*0022*/ 	.short	0x0028
        /*0024*/ 	.byte	0x00, 0xf0, 0x11, 0x00


	//----- nvinfo : EIATTR_KPARAM_INFO
	.align		4
.L_2447:
        /*0028*/ 	.byte	0x04, 0x17
        /*002a*/ 	.short	(.L_2449 - .L_2448)
.L_2448:
        /*002c*/ 	.word	0x00000000
        /*0030*/ 	.short	0x0004
        /*0032*/ 	.short	0x0020
        /*0034*/ 	.byte	0x00, 0xf5, 0x21, 0x00


	//----- nvinfo : EIATTR_KPARAM_INFO
	.align		4
.L_2449:
        /*0038*/ 	.byte	0x04, 0x17
        /*003a*/ 	.short	(.L_2451 - .L_2450)
.L_2450:
        /*003c*/ 	.word	0x00000000
        /*0040*/ 	.short	0x0003
        /*0042*/ 	.short	0x0018
        /*0044*/ 	.byte	0x00, 0xf5, 0x21, 0x00


	//----- nvinfo : EIATTR_KPARAM_INFO
	.align		4
.L_2451:
        /*0048*/ 	.byte	0x04, 0x17
        /*004a*/ 	.short	(.L_2453 - .L_2452)
.L_2452:
        /*004c*/ 	.word	0x00000000
        /*0050*/ 	.short	0x0002
        /*0052*/ 	.short	0x0010
        /*0054*/ 	.byte	0x00, 0xf5, 0x21, 0x00


	//----- nvinfo : EIATTR_KPARAM_INFO
	.align		4
.L_2453:
        /*0058*/ 	.byte	0x04, 0x17
        /*005a*/ 	.short	(.L_2455 - .L_2454)
.L_2454:
        /*005c*/ 	.word	0x00000000
        /*0060*/ 	.short	0x0001
        /*0062*/ 	.short	0x0008
        /*0064*/ 	.byte	0x00, 0xf5, 0x21, 0x00


	//----- nvinfo : EIATTR_KPARAM_INFO
	.align		4
.L_2455:
        /*0068*/ 	.byte	0x04, 0x17
        /*006a*/ 	.short	(.L_2457 - .L_2456)
.L_2456:
        /*006c*/ 	.word	0x00000000
        /*0070*/ 	.short	0x0000
        /*0072*/ 	.short	0x0000
        /*0074*/ 	.byte	0x00, 0xf5, 0x21, 0x00


	//----- nvinfo : EIATTR_SPARSE_MMA_MASK
	.align		4
.L_2457:
        /*0078*/ 	.byte	0x03, 0x50
        /*007a*/ 	.short	0x0000


	//----- nvinfo : EIATTR_MAXREG_COUNT
	.align		4
        /*007c*/ 	.byte	0x03, 0x1b
        /*007e*/ 	.short	0x00ff


	//----- nvinfo : EIATTR_NUM_BARRIERS
	.align		4
        /*0080*/ 	.byte	0x02, 0x4c
        /*0082*/ 	.byte	0x01
	.zero		1


	//----- nvinfo : EIATTR_MERCURY_ISA_VERSION
	.align		4
        /*0084*/ 	.byte	0x03, 0x5f
        /*0086*/ 	.short	0x0101


	//----- nvinfo : EIATTR_COOP_GROUP_MASK_REGIDS
	.align		4
        /*0088*/ 	.byte	0x04, 0x29
        /*008a*/ 	.short	(.L_2459 - .L_2458)


	//   ....[0]....
.L_2458:
        /*008c*/ 	.word	0xffffffff


	//   ....[1]....
        /*0090*/ 	.word	0xffffffff


	//   ....[2]....
        /*0094*/ 	.word	0xffffffff


	//   ....[3]....
        /*0098*/ 	.word	0xffffffff


	//   ....[4]....
        /*009c*/ 	.word	0xffffffff


	//   ....[5]....
        /*00a0*/ 	.word	0xffffffff


	//   ....[6]....
        /*00a4*/ 	.word	0xffffffff


	//   ....[7]....
        /*00a8*/ 	.word	0xffffffff


	//   ....[8]....
        /*00ac*/ 	.word	0xffffffff


	//   ....[9]....
        /*00b0*/ 	.word	0xffffffff


	//   ....[10]....
        /*00b4*/ 	.word	0xffffffff


	//   ....[11]....
        /*00b8*/ 	.word	0xffffffff


	//----- nvinfo : EIATTR_COOP_GROUP_INSTR_OFFSETS
	.align		4
.L_2459:
        /*00bc*/ 	.byte	0x04, 0x28
        /*00be*/ 	.short	(.L_2461 - .L_2460)


	//   ....[0]....
.L_2460:
        /*00c0*/ 	.word	0x00000350


	//   ....[1]....
        /*00c4*/ 	.word	0x000003c0


	//   ....[2]....
        /*00c8*/ 	.word	0x00000430


	//   ....[3]....
        /*00cc*/ 	.word	0x00000470


	//   ....[4]....
        /*00d0*/ 	.word	0x000004b0


	//   ....[5]....
        /*00d4*/ 	.word	0x000004f0


	//   ....[6]....
        /*00d8*/ 	.word	0x00000660


	//   ....[7]....
        /*00dc*/ 	.word	0x000006b0


	//   ....[8]....
        /*00e0*/ 	.word	0x00000700


	//   ....[9]....
        /*00e4*/ 	.word	0x00000750


	//   ....[10]....
        /*00e8*/ 	.word	0x00000790


	//   ....[11]....
        /*00ec*/ 	.word	0x00000f10


	//----- nvinfo : EIATTR_VRC_CTA_INIT_COUNT
	.align		4
.L_2461:
        /*00f0*/ 	.byte	0x02, 0x4a
	.zero		1
	.zero		1


	//----- nvinfo : EIATTR_EXIT_INSTR_OFFSETS
	.align		4
        /*00f4*/ 	.byte	0x04, 0x1c
        /*00f6*/ 	.short	(.L_2463 - .L_2462)


	//   ....[0]....
.L_2462:
        /*00f8*/ 	.word	0x00000080


	//   ....[1]....
        /*00fc*/ 	.word	0x00000ff0


	//----- nvinfo : EIATTR_CRS_STACK_SIZE
	.align		4
.L_2463:
        /*0100*/ 	.byte	0x04, 0x1e
        /*0102*/ 	.short	(.L_2465 - .L_2464)
.L_2464:
        /*0104*/ 	.word	0x00000000


	//----- nvinfo : EIATTR_CBANK_PARAM_SIZE
	.align		4
.L_2465:
        /*0108*/ 	.byte	0x03, 0x19
        /*010a*/ 	.short	0x0030


	//----- nvinfo : EIATTR_PARAM_CBANK
	.align		4
        /*010c*/ 	.byte	0x04, 0x0a
        /*010e*/ 	.short	(.L_2467 - .L_2466)
	.align		4
.L_2466:
        /*0110*/ 	.word	index@(.nv.constant0._Z18kQuantizeBlockwiseI13__nv_bfloat16Li128ELi2ELi0ELi2EEvPfPT_S1_PhS1_ii)
        /*0114*/ 	.short	0x0380
        /*0116*/ 	.short	0x0030


	//----- nvinfo : EIATTR_SW_WAR
	.align		4
.L_2467:
        /*0118*/ 	.byte	0x04, 0x36
        /*011a*/ 	.short	(.L_2469 - .L_2468)
.L_2468:
        /*011c*/ 	.word	0x00000008
.L_2469:


//--------------------- .nv.info._Z18kQuantizeBlockwiseI13__nv_bfloat16Li256ELi2ELi0ELi2EEvPfPT_S1_PhS1_ii --------------------------
	.section	.nv.info._Z18kQuantizeBlockwiseI13__nv_bfloat16Li256ELi2ELi0ELi2EEvPfPT_S1_PhS1_ii,"",@"SHT_CUDA_INFO"
	.sectionflags	@""
	.align	4


	//----- nvinfo : EIATTR_CUDA_API_VERSION
	.align		4
        /*0000*/ 	.byte	0x04, 0x37
        /*0002*/ 	.short	(.L_2471 - .L_2470)
.L_2470:
        /*0004*/ 	.word	0x00000082


	//----- nvinfo : EIATTR_KPARAM_INFO
	.align		4
.L_2471:
        /*0008*/ 	.byte	0x04, 0x17
        /*000a*/ 	.short	(.L_2473 - .L_2472)
.L_2472:
        /*000c*/ 	.word	0x00000000
        /*0010*/ 	.short	0x0006
        /*0012*/ 	.short	0x002c
        /*0014*/ 	.byte	0x00, 0xf0, 0x11, 0x00


	//----- nvinfo : EIATTR_KPARAM_INFO
	.align		4
.L_2473:
        /*0018*/ 	.byte	0x04, 0x17
        /*001a*/ 	.short	(.L_2475 - .L_2474)
.L_2474:
        /*001c*/ 	.word	0x00000000
        /*0020*/ 	.short	0x0005
        /*0022*/ 	.short	0x0028
        /*0024*/ 	.byte	0x00, 0xf0, 0x11, 0x00


	//----- nvinfo : EIATTR_KPARAM_INFO
	.align		4
.L_2475:
        /*0028*/ 	.byte	0x04, 0x17
        /*002a*/ 	.short	(.L_2477 - .L_2476)
.L_2476:
        /*002c*/ 	.word	0x00000000
        /*0030*/ 	.short	0x0004
        /*0032*/ 	.short	0x0020
        /*0034*/ 	.byte	0x00, 0xf5, 0x21, 0x00


	//----- nvinfo : EIATTR_KPARAM_INFO
	.align		4
.L_2477:
        /*0038*/ 	.byte	0x04, 0x17
        /*003a*/ 	.short	(.L_2479 - .L_2478)
.L_2478:
        /*003c*/ 	.word	0x00000000
        /*0040*/ 	.short	0x0003
        /*0042*/ 	.short	0x0018
        /*0044*/ 	.byte	0x00, 0xf5, 0x21, 0x00


	//----- nvinfo : EIATTR_KPARAM_INFO
	.align		4
.L_2479:
        /*0048*/ 	.byte	0x04, 0x17
        /*004a*/ 	.short	(.L_2481 - .L_2480)
.L_2480:
        /*004c*/ 	.word	0x00000000
        /*0050*/ 	.short	0x0002
        /*0052*/ 	.short	0x0010
        /*0054*/ 	.byte	0x00, 0xf5, 0x21, 0x00


	//----- nvinfo : EIATTR_KPARAM_INFO
	.align		4
.L_2481:
        /*0058*/ 	.byte	0x04, 0x17
        /*005a*/ 	.short	(.L_2483 - .L_2482)
.L_2482:
        /*005c*/ 	.word	0x00000000
        /*0060*/ 	.short	0x0001
        /*0062*/ 	.short	0x0008
        /*0064*/ 	.byte	0x00, 0xf5, 0x21, 0x00


	//----- nvinfo : EIATTR_KPARAM_INFO
	.align		4
.L_2483:
        /*0068*/ 	.byte	0x04, 0x17
        /*006a*/ 	.short	(.L_2485 - .L_2484)
.L_2484:
        /*006c*/ 	.word	0x00000000
        /*0070*/ 	.short	0x0000
        /*0072*/ 	.short	0x0000
        /*0074*/ 	.byte	0x00, 0xf5, 0x21, 0x00


	//----- nvinfo : EIATTR_SPARSE_MMA_MASK
	.align		4
.L_2485:
        /*0078*/ 	.byte	0x03, 0x50
        /*007a*/ 	.short	0x0000


	//----- nvinfo : EIATTR_MAXREG_COUNT
	.align		4
        /*007c*/ 	.byte	0x03, 0x1b
        /*007e*/ 	.short	0x00ff


	//----- nvinfo : EIATTR_NUM_BARRIERS
	.align		4
        /*0080*/ 	.byte	0x02, 0x4c
        /*0082*/ 	.byte	0x01
	.zero		1


	//----- nvinfo : EIATTR_MERCURY_ISA_VERSION
	.align		4
        /*0084*/ 	.byte	0x03, 0x5f
        /*0086*/ 	.short	0x0101


	//----- nvinfo : EIATTR_COOP_GROUP_MASK_REGIDS
	.align		4
        /*0088*/ 	.byte	0x04, 0x29
        /*008a*/ 	.short	(.L_2487 - .L_2486)


	//   ....[0]....
.L_2486:
        /*008c*/ 	.word	0xffffffff


	//   ....[1]....
        /*0090*/ 	.word	0xffffffff


	//   ....[2]....
        /*0094*/ 	.word	0xffffffff


	//   ....[3]....
        /*0098*/ 	.word	0xffffffff


	//   ....[4]....
        /*009c*/ 	.word	0xffffffff


	//   ....[5]....
        /*00a0*/ 	.word	0xffffffff


	//   ....[6]....
        /*00a4*/ 	.word	0xffffffff


	//   ....[7]....
        /*00a8*/ 	.word	0xffffffff


	//   ....[8]....
        /*00ac*/ 	.word	0xffffffff


	//   ....[9]....
        /*00b0*/ 	.word	0xffffffff


	//   ....[10]....
        /*00b4*/ 	.word	0xffffffff


	//   ....[11]....
        /*00b8*/ 	.word	0xffffffff


	//----- nvinfo : EIATTR_COOP_GROUP_INSTR_OFFSETS
	.align		4
.L_2487:
        /*00bc*/ 	.byte	0x04, 0x28
        /*00be*/ 	.short	(.L_2489 - .L_2488)


	//   ....[0]....
.L_2488:
        /*00c0*/ 	.word	0x00000350


	//   ....[1]....
        /*00c4*/ 	.word	0x000003c0


	//   ....[2]....
        /*00c8*/ 	.word	0x00000430


	//   ....[3]....
        /*00cc*/ 	.word	0x00000470


	//   ....[4]....
        /*00d0*/ 	.word	0x000004b0


	//   ....[5]....
        /*00d4*/ 	.word	0x000004f0


	//   ....[6]....
        /*00d8*/ 	.word	0x00000690


	//   ....[7]....
        /*00dc*/ 	.word	0x000006e0


	//   ....[8]....
        /*00e0*/ 	.word	0x00000730


	//   ....[9]....
        /*00e4*/ 	.word	0x00000780


	//   ....[10]....
        /*00e8*/ 	.word	0x000007c0


	//   ....[11]....
        /*00ec*/ 	.word	0x00000fb0


	//----- nvinfo : EIATTR_VRC_CTA_INIT_COUNT
	.align		4
.L_2489:
        /*00f0*/ 	.byte	0x02, 0x4a
	.zero		1
	.zero		1


	//----- nvinfo : EIATTR_EXIT_INSTR_OFFSETS
	.align		4
        /*00f4*/ 	.byte	0x04, 0x1c
        /*00f6*/ 	.short	(.L_2491 - .L_2490)


	//   ....[0]....
.L_2490:
        /*00f8*/ 	.word	0x00000080


	//   ....[1]....
        /*00fc*/ 	.word	0x00001090


	//----- nvinfo : EIATTR_CRS_STACK_SIZE
	.align		4
.L_2491:
        /*0100*/ 	.byte	0x04, 0x1e
        /*0102*/ 	.short	(.L_2493 - .L_2492)
.L_2492:
        /*0104*/ 	.word	0x00000000


	//----- nvinfo : EIATTR_CBANK_PARAM_SIZE
	.align		4
.L_2493:
        /*0108*/ 	.byte	0x03, 0x19
        /*010a*/ 	.short	0x0030


	//----- nvinfo : EIATTR_PARAM_CBANK
	.align		4
        /*010c*/ 	.byte	0x04, 0x0a
        /*010e*/ 	.short	(.L_2495 - .L_2494)
	.align		4
.L_2494:
        /*0110*/ 	.word	index@(.nv.constant0._Z18kQuantizeBlockwiseI13__nv_bfloat16Li256ELi2ELi0ELi2EEvPfPT_S1_PhS1_ii)
        /*0114*/ 	.short	0x0380
        /*0116*/ 	.short	0x0030


	//----- nvinfo : EIATTR_SW_WAR
	.align		4
.L_2495:
        /*0118*/ 	.byte	0x04, 0x36
        /*011a*/ 	.short	(.L_2497 - .L_2496)
.L_2496:
        /*011c*/ 	.word	0x00000008
.L_2497:


//--------------------- .nv.info._Z18kQuantizeBlockwiseI13__nv_bfloat16Li512ELi2ELi0ELi2EEvPfPT_S1_PhS1_ii --------------------------
	.section	.nv.info._Z18kQuantizeBlockwiseI13__nv_bfloat16Li512ELi2ELi0ELi2EEvPfPT_S1_PhS1_ii,"",@"SHT_CUDA_INFO"
	.sectionflags	@""
	.align	4


	//----- nvinfo : EIATTR_CUDA_API_VERSION
	.align		4
        /*0000*/ 	.byte	0x04, 0x37
        /*0002*/ 	.short	(.L_2499 - .L_2498)
.L_2498:
        /*0004*/ 	.word	0x00000082


	//----- nvinfo : EIATTR_KPARAM_INFO
	.align		4
.L_2499:
        /*0008*/ 	.byte	0x04, 0x17
        /*000a*/ 	.short	(.L_2501 - .L_2500)
.L_2500:
        /*000c*/ 	.word	0x00000000
        /*0010*/ 	.short	0x0006
        /*0012*/ 	.short	0x002c
        /*0014*/ 	.byte	0x00, 0xf0, 0x11, 0x00


	//----- nvinfo : EIATTR_KPARAM_INFO
	.align		4
.L_2501:
        /*0018*/ 	.byte	0x04, 0x17
        /*001a*/ 	.short	(.L_2503 - .L_2502)
.L_2502:
        /*001c*/ 	.word	0x00000000
        /*0020*/ 	.short	0x0005
        /*0022*/ 	.short	0x0028
        /*0024*/ 	.byte	0x00, 0xf0, 0x11, 0x00


	//----- nvinfo : EIATTR_KPARAM_INFO
	.align		4
.L_2503:
        /*0028*/ 	.byte	0x04, 0x17
        /*002a*/ 	.short	(.L_2505 - .L_2504)
.L_2504:
        /*002c*/ 	.word	0x00000000
        /*0030*/ 	.short	0x0004
        /*0032*/ 	.short	0x0020
        /*0034*/ 	.byte	0x00, 0xf5, 0x21, 0x00


	//----- nvinfo : EIATTR_KPARAM_INFO
	.align		4
.L_2505:
        /*0038*/ 	.byte	0x04, 0x17
        /*003a*/ 	.short	(.L_2507 - .L_2506)
.L_2506:
        /*003c*/ 	.word	0x00000000
        /*0040*/ 	.short	0x0003
        /*0042*/ 	.short	0x0018
        /*0044*/ 	.byte	0x00, 0xf5, 0x21, 0x00


	//----- nvinfo : EIATTR_KPARAM_INFO
	.align		4
.L_2507:
        /*0048*/ 	.byte	0x04, 0x17
        /*004a*/ 	.short	(.L_2509 - .L_2508)
.L_2508:
        /*004c*/ 	.word	0x00000000
        /*0050*/ 	.short	0x0002
        /*0052*/ 	.short	0x0010
        /*0054*/ 	.byte	0x00, 0xf5, 0x21, 0x00


	//----- nvinfo : EIATTR_KPARAM_INFO
	.align		4
.L_2509:
        /*0058*/ 	.byte	0x04, 0x17
        /*005a*/ 	.short	(.L_2511 - .L_2510)
.L_2510:
        /*005c*/ 	.word	0x00000000
        /*0060*/ 	.short	0x0001
        /*0062*/ 	.short	0x0008
        /*0064*/ 	.byte	0x00, 0xf5, 0x21, 0x00


	//----- nvinfo : EIATTR_KPARAM_INFO
	.align		4
.L_2511:
        /*0068*/ 	.byte	0x04, 0x17
        /*006a*/ 	.short	(.L_2513 - .L_2512)
.L_2512:
        /*006c*/ 	.word	0x00000000
        /*0070*/ 	.short	0x0000
        /*0072*/ 	.short	0x0000
        /*0074*/ 	.byte	0x00, 0xf5, 0x21, 0x00


	//----- nvinfo : EIATTR_SPARSE_MMA_MASK
	.align		4
.L_2513:
        /*0078*/ 	.byte	0x03, 0x50
        /*007a*/ 	.short	0x0000


	//----- nvinfo : EIATTR_MAXREG_COUNT
	.align		4
        /*007c*/ 	.byte	0x03, 0x1b
        /*007e*/ 	.short	0x00ff


	//----- nvinfo : EIATTR_NUM_BARRIERS
	.align		4
        /*0080*/ 	.byte	0x02, 0x4c
        /*0082*/ 	.byte	0x01
	.zero		1


	//----- nvinfo : EIATTR_MERCURY_ISA_VERSION
	.align		4
        /*0084*/ 	.byte	0x03, 0x5f
        /*0086*/ 	.short	0x0101


	//----- nvinfo : EIATTR_COOP_GROUP_MASK_REGIDS
	.align		4
        /*0088*/ 	.byte	0x04, 0x29
        /*008a*/ 	.short	(.L_2515 - .L_2514)


	//   ....[0]....
.L_2514:
        /*008c*/ 	.word	0xffffffff


	//   ....[1]....
        /*0090*/ 	.word	0xffffffff


	//   ....[2]....
        /*0094*/ 	.word	0xffffffff


	//   ....[3]....
        /*0098*/ 	.word	0xffffffff


	//   ....[4]....
        /*009c*/ 	.word	0xffffffff


	//   ....[5]....
        /*00a0*/ 	.word	0xffffffff


	//   ....[6]....
        /*00a4*/ 	.word	0xffffffff


	//   ....[7]....
        /*00a8*/ 	.word	0xffffffff


	//   ....[8]....
        /*00ac*/ 	.word	0xffffffff


	//   ....[9]....
        /*00b0*/ 	.word	0xffffffff


	//   ....[10]....
        /*00b4*/ 	.word	0xffffffff


	//   ....[11]....
        /*00b8*/ 	.word	0xffffffff


	//----- nvinfo : EIATTR_COOP_GROUP_INSTR_OFFSETS
	.align		4
.L_2515:
        /*00bc*/ 	.byte	0x04, 0x28
        /*00be*/ 	.short	(.L_2517 - .L_2516)


	//   ....[0]....
.L_2516:
        /*00c0*/ 	.word	0x00000350


	//   ....[1]....
        /*00c4*/ 	.word	0x000003c0


	//   ....[2]....
        /*00c8*/ 	.word	0x00000430


	//   ....[3]....
        /*00cc*/ 	.word	0x00000470


	//   ....[4]....
        /*00d0*/ 	.word	0x000004b0


	//   ....[5]....
        /*00d4*/ 	.word	0x000004f0


	//   ....[6]....
        /*00d8*/ 	.word	0x00000720


	//   ....[7]....
        /*00dc*/ 	.word	0x00000770


	//   ....[8]....
        /*00e0*/ 	.word	0x000007c0


	//   ....[9]....
        /*00e4*/ 	.word	0x00000810


	//   ....[10]....
        /*00e8*/ 	.word	0x00000850


	//   ....[11]....
        /*00ec*/ 	.word	0x00001120


	//----- nvinfo : EIATTR_VRC_CTA_INIT_COUNT
	.align		4
.L_2517:
        /*00f0*/ 	.byte	0x02, 0x4a
	.zero		1
	.zero		1


	//----- nvinfo : EIATTR_EXIT_INSTR_OFFSETS
	.align		4
        /*00f4*/ 	.byte	0x04, 0x1c
        /*00f6*/ 	.short	(.L_2519 - .L_2518)


	//   ....[0]....
.L_2518:
        /*00f8*/ 	.word	0x00000080


	//   ....[1]....
        /*00fc*/ 	.word	0x00001200


	//----- nvinfo : EIATTR_CRS_STACK_SIZE
	.align		4
.L_2519:
        /*0100*/ 	.byte	0x04, 0x1e
        /*0102*/ 	.short	(.L_2521 - .L_2520)
.L_2520:
        /*0104*/ 	.word	0x00000000


	//----- nvinfo : EIATTR_CBANK_PARAM_SIZE
	.align		4
.L_2521:
        /*0108*/ 	.byte	0x03, 0x19
        /*010a*/ 	.short	0x0030


	//----- nvinfo : EIATTR_PARAM_CBANK
	.align		4
        /*010c*/ 	.byte	0x04, 0x0a
        /*010e*/ 	.short	(.L_2523 - .L_2522)
	.align		4
.L_2522:
        /*0110*/ 	.word	index@(.nv.constant0._Z18kQuantizeBlockwiseI13__nv_bfloat16Li512ELi2ELi0ELi2EEvPfPT_S1_PhS1_ii)
        /*0114*/ 	.short	0x0380
        /*0116*/ 	.short	0x0030


	//----- nvinfo : EIATTR_SW_WAR
	.align		4
.L_2523:
        /*0118*/ 	.byte	0x04, 0x36
        /*011a*/ 	.short	(.L_2525 - .L_2524)
.L_2524:
        /*011c*/ 	.word	0x00000008
.L_2525:


//--------------------- .nv.info._Z18kQuantizeBlockwiseI13__nv_bfloat16Li1024ELi4ELi0ELi2EEvPfPT_S1_PhS1_ii --------------------------
	.section	.nv.info._Z18kQuantizeBlockwiseI13__nv_bfloat16Li1024ELi4ELi0ELi2EEvPfPT_S1_PhS1_ii,"",@"SHT_CUDA_INFO"
	.sectionflags	@""
	.align	4


	//----- nvinfo : EIATTR_CUDA_API_VERSION
	.align		4
        /*0000*/ 	.byte	0x04, 0x37
        /*0002*/ 	.short	(.L_2527 - .L_2526)
.L_2526:
        /*0004*/ 	.word	0x00000082


	//----- nvinfo : EIATTR_KPARAM_INFO
	.align		4
.L_2527:
        /*0008*/ 	.byte	0x04, 0x17
        /*000a*/ 	.short	(.L_2529 - .L_2528)
.L_2528:
        /*000c*/ 	.word	0x00000000
        /*0010*/ 	.short	0x0006
        /*0012*/ 	.short	0x002c
        /*0014*/ 	.byte	0x00, 0xf0, 0x11, 0x00


	//----- nvinfo : EIATTR_KPARAM_INFO
	.align		4
.L_2529:
        /*0018*/ 	.byte	0x04, 0x17
        /*001a*/ 	.short	(.L_2531 - .L_2530)
.L_2530:
        /*001c*/ 	.word	0x00000000
        /*0020*/ 	.short	0x0005
        /*0022*/ 	.short	0x0028
        /*0024*/ 	.byte	0x00, 0xf0, 0x11, 0x00


	//----- nvinfo : EIATTR_KPARAM_INFO
	.align		4
.L_2531:
        /*0028*/ 	.byte	0x04, 0x17
        /*002a*/ 	.short	(.L_2533 - .L_2532)
.L_2532:
        /*002c*/ 	.word	0x00000000
        /*0030*/ 	.short	0x0004
        /*0032*/ 	.short	0x0020
        /*0034*/ 	.byte	0x00, 0xf5, 0x21, 0x00


	//----- nvinfo : EIATTR_KPARAM_INFO
	.align		4
.L_2533:
        /*0038*/ 	.byte	0x04, 0x17
        /*003a*/ 	.short	(.L_2535 - .L_2534)
.L_2534:
        /*003c*/ 	.word	0x00000000
        /*0040*/ 	.short	0x0003
        /*0042*/ 	.short	0x0018
        /*0044*/ 	.byte	0x00, 0xf5, 0x21, 0x00


	//----- nvinfo : EIATTR_KPARAM_INFO
	.align		4
.L_2535:
        /*0048*/ 	.byte	0x04, 0x17
        /*004a*/ 	.short	(.L_2537 - .L_2536)
.L_2536:
        /*004c*/ 	.word	0x00000000
        /*0050*/ 	.short	0x0002
        /*0052*/ 	.short	0x0010
        /*0054*/ 	.byte	0x00, 0xf5, 0x21, 0x00


	//----- nvinfo : EIATTR_KPARAM_INFO
	.align		4
.L_2537:
        /*0058*/ 	.byte	0x04, 0x17
        /*005a*/ 	.short	(.L_2539 - .L_2538)
.L_2538:
        /*005c*/ 	.word	0x00000000
        /*0060*/ 	.short	0x0001
        /*0062*/ 	.short	0x0008
        /*0064*/ 	.byte	0x00, 0xf5, 0x21, 0x00


	//----- nvinfo : EIATTR_KPARAM_INFO
	.align		4
.L_2539:
        /*0068*/ 	.byte	0x04, 0x17
        /*006a*/ 	.short	(.L_2541 - .L_2540)
.L_2540:
        /*006c*/ 	.word	0x00000000
        /*0070*/ 	.short	0x0000
        /*0072*/ 	.short	0x0000
        /*0074*/ 	.byte	0x00, 0xf5, 0x21, 0x00


	//----- nvinfo : EIATTR_SPARSE_MMA_MASK
	.align		4
.L_2541:
        /*0078*/ 	.byte	0x03, 0x50
        /*007a*/ 	.short	0x0000


	//----- nvinfo : EIATTR_MAXREG_COUNT
	.align		4
        /*007c*/ 	.byte	0x03, 0x1b
        /*007e*/ 	.short	0x00ff


	//----- nvinfo : EIATTR_NUM_BARRIERS
	.align		4
        /*0080*/ 	.byte	0x02, 0x4c
        /*0082*/ 	.byte	0x01
	.zero		1


	//----- nvinfo : EIATTR_MERCURY_ISA_VERSION
	.align		4
        /*0084*/ 	.byte	0x03, 0x5f
        /*0086*/ 	.short	0x0101


	//----- nvinfo : EIATTR_COOP_GROUP_MASK_REGIDS
	.align		4
        /*0088*/ 	.byte	0x04, 0x29
        /*008a*/ 	.short	(.L_2543 - .L_2542)


	//   ....[0]....
.L_2542:
        /*008c*/ 	.word	0xffffffff


	//   ....[1]....
        /*0090*/ 	.word	0xffffffff


	//   ....[2]....
        /*0094*/ 	.word	0xffffffff


	//   ....[3]....
        /*0098*/ 	.word	0xffffffff


	//   ....[4]....
        /*009c*/ 	.word	0xffffffff


	//   ....[5]....
        /*00a0*/ 	.word	0xffffffff


	//   ....[6]....
        /*00a4*/ 	.word	0xffffffff


	//   ....[7]....
        /*00a8*/ 	.word	0xffffffff


	//   ....[8]....
        /*00ac*/ 	.word	0xffffffff


	//   ....[9]....
        /*00b0*/ 	.word	0xffffffff


	//   ....[10]....
        /*00b4*/ 	.word	0xffffffff


	//   ....[11]....
        /*00b8*/ 	.word	0xffffffff


	//----- nvinfo : EIATTR_COOP_GROUP_INSTR_OFFSETS
	.align		4
.L_2543:
        /*00bc*/ 	.byte	0x04, 0x28
        /*00be*/ 	.short	(.L_2545 - .L_2544)


	//   ....[0]....
.L_2544:
        /*00c0*/ 	.word	0x00000420


	//   ....[1]....
        /*00c4*/ 	.word	0x000004d0


	//   ....[2]....
        /*00c8*/ 	.word	0x00000540


	//   ....[3]....
        /*00cc*/ 	.word	0x00000580


	//   ....[4]....
        /*00d0*/ 	.word	0x000005c0


	//   ....[5]....
        /*00d4*/ 	.word	0x00000600


	//   ....[6]....
        /*00d8*/ 	.word	0x00000830


	//   ....[7]....
        /*00dc*/ 	.word	0x00000880


	//   ....[8]....
        /*00e0*/ 	.word	0x000008d0


	//   ....[9]....
        /*00e4*/ 	.word	0x00000920


	//   ....[10]....
        /*00e8*/ 	.word	0x00000960


	//   ....[11]....
        /*00ec*/ 	.word	0x000017e0


	//----- nvinfo : EIATTR_VRC_CTA_INIT_COUNT
	.align		4
.L_2545:
        /*00f0*/ 	.byte	0x02, 0x4a
	.zero		1
	.zero		1


	//----- nvinfo : EIATTR_EXIT_INSTR_OFFSETS
	.align		4
        /*00f4*/ 	.byte	0x04, 0x1c
        /*00f6*/ 	.short	(.L_2547 - .L_2546)


	//   ....[0]....
.L_2546:
        /*00f8*/ 	.word	0x00000080


	//   ....[1]....
        /*00fc*/ 	.word	0x00001900


	//----- nvinfo : EIATTR_CRS_STACK_SIZE
	.align		4
.L_2547:
        /*0100*/ 	.byte	0x04, 0x1e
        /*0102*/ 	.short	(.L_2549 - .L_2548)
.L_2548:
        /*0104*/ 	.word	0x00000000


	//----- nvinfo : EIATTR_CBANK_PARAM_SIZE
	.align		4
.L_2549:
        /*0108*/ 	.byte	0x03, 0x19
        /*010a*/ 	.short	0x0030


	//----- nvinfo : EIATTR_PARAM_CBANK
	.align		4
        /*010c*/ 	.byte	0x04, 0x0a
        /*010e*/ 	.short	(.L_2551 - .L_2550)
	.align		4
.L_2550:
        /*0110*/ 	.word	index@(.nv.constant0._Z18kQuantizeBlockwiseI13__nv_bfloat16Li1024ELi4ELi0ELi2EEvPfPT_S1_PhS1_ii)
        /*0114*/ 	.short	0x0380
        /*0116*/ 	.short	0x0030


	//----- nvinfo : EIATTR_SW_WAR
	.align		4
.L_2551:
        /*0118*/ 	.byte	0x04, 0x36
        /*011a*/ 	.short	(.L_2553 - .L_2552)
.L_2552:
        /*011c*/ 	.word	0x00000008
.L_2553:


//--------------------- .nv.info._Z18kQuantizeBlockwiseI13__nv_bfloat16Li2048ELi4ELi0ELi2EEvPfPT_S1_PhS1_ii --------------------------
	.section	.nv.info._Z18kQuantizeBlockwiseI13__nv_bfloat16Li2048ELi4ELi0ELi2EEvPfPT_S1_PhS1_ii,"",@"SHT_CUDA_INFO"
	.sectionflags	@""
	.align	4


	//----- nvinfo : EIATTR_CUDA_API_VERSION
	.align		4
        /*0000*/ 	.byte	0x04, 0x37
        /*0002*/ 	.short	(.L_2555 - .L_2554)
.L_2554:
        /*0004*/ 	.word	0x00000082


	//----- nvinfo : EIATTR_KPARAM_INFO
	.align		4
.L_2555:
        /*0008*/ 	.byte	0x04, 0x17
        /*000a*/ 	.short	(.L_2557 - .L_2556)
.L_2556:
        /*000c*/ 	.word	0x00000000
        /*0010*/ 	.short	0x0006
        /*0012*/ 	.short	0x002c
        /*0014*/ 	.byte	0x00, 0xf0, 0x11, 0x00


	//----- nvinfo : EIATTR_KPARAM_INFO
	.align		4
.L_2557:
        /*0018*/ 	.byte	0x04, 0x17
        /*001a*/ 	.short	(.L_2559 - .L_2558)
.L_2558:
        /*001c*/ 	.word	0x00000000
        /*0020*/ 	.short	0x0005
        /*0022*/ 	.short	0x0028
        /*0024*/ 	.byte	0x00, 0xf0, 0x11, 0x00


	//----- nvinfo : EIATTR_KPARAM_INFO
	.align		4
.L_2559:
        /*0028*/ 	.byte	0x04, 0x17
        /*002a*/ 	.short	(.L_2561 - .L_2560)
.L_2560:
        /*002c*/ 	.word	0x00000000
        /*0030*/ 	.short	0x0004
        /*0032*/ 	.short	0x0020
        /*0034*/ 	.byte	0x00, 0xf5, 0x21, 0x00


	//----- nvinfo : EIATTR_KPARAM_INFO
	.align		4
.L_2561:
        /*0038*/ 	.byte	0x04, 0x17
        /*003a*/ 	.short	(.L_2563 - .L_2562)
.L_2562:
        /*003c*/ 	.word	0x00000000
        /*0040*/ 	.short	0x0003
        /*0042*/ 	.short	0x0018
        /*0044*/ 	.byte	0x00, 0xf5, 0x21, 0x00


	//----- nvinfo : EIATTR_KPARAM_INFO
	.align		4
.L_2563:
        /*0048*/ 	.byte	0x04, 0x17
        /*004a*/ 	.short	(.L_2565 - .L_2564)
.L_2564:
        /*004c*/ 	.word	0x00000000
        /*0050*/ 	.short	0x0002
        /*0052*/ 	.short	0x0010
        /*0054*/ 	.byte	0x00, 0xf5, 0x21, 0x00


	//----- nvinfo : EIATTR_KPARAM_INFO
	.align		4
.L_2565:
        /*0058*/ 	.byte	0x04, 0x17
        /*005a*/ 	.short	(.L_2567 - .L_2566)
.L_2566:
        /*005c*/ 	.word	0x00000000
        /*0060*/ 	.short	0x0001
        /*0062*/ 	.short	0x0008
        /*0064*/ 	.byte	0x00, 0xf5, 0x21, 0x00


	//----- nvinfo : EIATTR_KPARAM_INFO
	.align		4
.L_2567:
        /*0068*/ 	.byte	0x04, 0x17
        /*006a*/ 	.short	(.L_2569 - .L_2568)
.L_2568:
        /*006c*/ 	.word	0x00000000
        /*0070*/ 	.short	0x0000
        /*0072*/ 	.short	0x0000
        /*0074*/ 	.byte	0x00, 0xf5, 0x21, 0x00


	//----- nvinfo : EIATTR_SPARSE_MMA_MASK
	.align		4
.L_2569:
        /*0078*/ 	.byte	0x03, 0x50
        /*007a*/ 	.short	0x0000


	//----- nvinfo : EIATTR_MAXREG_COUNT
	.align		4
        /*007c*/ 	.byte	0x03, 0x1b
        /*007e*/ 	.short	0x00ff


	//----- nvinfo : EIATTR_NUM_BARRIERS
	.align		4
        /*0080*/ 	.byte	0x02, 0x4c
        /*0082*/ 	.byte	0x01
	.zero		1


	//----- nvinfo : EIATTR_MERCURY_ISA_VERSION
	.align		4
        /*0084*/ 	.byte	0x03, 0x5f
        /*0086*/ 	.short	0x0101


	//----- nvinfo : EIATTR_UNUSED_LOAD_BYTE_OFFSET
	.align		4
        /*0088*/ 	.byte	0x04, 0x44
        /*008a*/ 	.short	(.L_2571 - .L_2570)


	//   ....[0]....
.L_2570:
        /*008c*/ 	.word	0x00000690
        /*0090*/ 	.word	0x0000fff0


	//   ....[1]....
        /*0094*/ 	.word	0x00000b00
        /*0098*/ 	.word	0x0000fff0


	//----- nvinfo : EIATTR_COOP_GROUP_MASK_REGIDS
	.align		4
.L_2571:
        /*009c*/ 	.byte	0x04, 0x29
        /*009e*/ 	.short	(.L_2573 - .L_2572)


	//   ....[0]....
.L_2572:
        /*00a0*/ 	.word	0xffffffff


	//   ....[1]....
        /*00a4*/ 	.word	0xffffffff


	//   ....[2]....
        /*00a8*/ 	.word	0xffffffff


	//   ....[3]....
        /*00ac*/ 	.word	0xffffffff


	//   ....[4]....
        /*00b0*/ 	.word	0xffffffff


	//   ....[5]....
        /*00b4*/ 	.word	0xffffffff


	//   ....[6]....
        /*00b8*/ 	.word	0xffffffff


	//   ....[7]....
        /*00bc*/ 	.word	0xffffffff


	//   ....[8]....
        /*00c0*/ 	.word	0xffffffff


	//   ....[9]....
        /*00c4*/ 	.word	0xffffffff


	//   ....[10]....
        /*00c8*/ 	.word	0xffffffff


	//   ....[11]....
        /*00cc*/ 	.word	0xffffffff


	//----- nvinfo : EIATTR_COOP_GROUP_INSTR_OFFSETS
	.align		4
.L_2573:
        /*00d0*/ 	.byte	0x04, 0x28
        /*00d2*/ 	.short	(.L_2575 - .L_2574)


	//   ....[0]....
.L_2574:
        /*00d4*/ 	.word	0x00000420


	//   ....[1]....
        /*00d8*/ 	.word	0x000004d0


	//   ....[2]....
        /*00dc*/ 	.word	0x00000540


	//   ....[3]....
        /*00e0*/ 	.word	0x00000580


	//   ....[4]....
        /*00e4*/ 	.word	0x000005c0


	//   ....[5]....
        /*00e8*/ 	.word	0x00000600


	//   ....[6]....
        /*00ec*/ 	.word	0x00000940


	//   ....[7]....
        /*00f0*/ 	.word	0x00000990


	//   ....[8]....
        /*00f4*/ 	.word	0x000009e0


	//   ....[9]....
        /*00f8*/ 	.word	0x00000a30


	//   ....[10]....
        /*00fc*/ 	.word	0x00000a70


	//   ....[11]....
        /*0100*/ 	.word	0x00001a80


	//----- nvinfo : EIATTR_VRC_CTA_INIT_COUNT
	.align		4
.L_2575:
        /*0104*/ 	.byte	0x02, 0x4a
	.zero		1
	.zero		1


	//----- nvinfo : EIATTR_EXIT_INSTR_OFFSETS
	.align		4
        /*0108*/ 	.byte	0x04, 0x1c
        /*010a*/ 	.short	(.L_2577 - .L_2576)


	//   ....[0]....
.L_2576:
        /*010c*/ 	.word	0x00000080


	//   ....[1]....
        /*0110*/ 	.word	0x00001b90


	//----- nvinfo : EIATTR_CRS_STACK_SIZE
	.align		4
.L_2577:
        /*0114*/ 	.byte	0x04, 0x1e
        /*0116*/ 	.short	(.L_2579 - .L_2578)
.L_2578:
        /*0118*/ 	.word	0x00000000


	//----- nvinfo : EIATTR_CBANK_PARAM_SIZE
	.align		4
.L_2579:
        /*011c*/ 	.byte	0x03, 0x19
        /*011e*/ 	.short	0x0030


	//----- nvinfo : EIATTR_PARAM_CBANK
	.align		4
        /*0120*/ 	.byte	0x04, 0x0a
        /*0122*/ 	.short	(.L_2581 - .L_2580)
	.align		4
.L_2580:
        /*0124*/ 	.word	index@(.nv.constant0._Z18kQuantizeBlockwiseI13__nv_bfloat16Li2048ELi4ELi0ELi2EEvPfPT_S1_PhS1_ii)
        /*0128*/ 	.short	0x0380
        /*012a*/ 	.short	0x0030


	//----- nvinfo : EIATTR_SW_WAR
	.align		4
.L_2581:
        /*012c*/ 	.byte	0x04, 0x36
        /*012e*/ 	.short	(.L_2583 - .L_2582)
.L_2582:
        /*0130*/ 	.word	0x00000008
.L_2583:


//--------------------- .nv.info._Z18kQuantizeBlockwiseI13__nv_bfloat16Li4096ELi4ELi0ELi2EEvPfPT_S1_PhS1_ii --------------------------
	.section	.nv.info._Z18kQuantizeBlockwiseI13__nv_bfloat16Li4096ELi4ELi0ELi2EEvPfPT_S1_PhS1_ii,"",@"SHT_CUDA_INFO"
	.sectionflags	@""
	.align	4


	//----- nvinfo : EIATTR_CUDA_API_VERSION
	.align		4
        /*0000*/ 	.byte	0x04, 0x37
        /*0002*/ 	.short	(.L_2585 - .L_2584)
.L_2584:
        /*0004*/ 	.word	0x00000082


	//----- nvinfo : EIATTR_KPARAM_INFO
	.align		4
.L_2585:
        /*0008*/ 	.byte	0x04, 0x17
        /*000a*/ 	.short	(.L_2587 - .L_2586)
.L_2586:
        /*000c*/ 	.word	0x00000000
        /*0010*/ 	.short	0x0006
        /*0012*/ 	.short	0x002c
        /*0014*/ 	.byte	0x00, 0xf0, 0x11, 0x00


	//----- nvinfo : EIATTR_KPARAM_INFO
	.align		4
.L_2587:
        /*0018*/ 	.byte	0x04, 0x17
        /*001a*/ 	.short	(.L_2589 - .L_2588)
.L_2588:
        /*001c*/ 	.word	0x00000000
        /*0020*/ 	.short	0x0005
        /*0022*/ 	.short	0x0028
        /*0024*/ 	.byte	0x00, 0xf0, 0x11, 0x00


	//----- nvinfo : EIATTR_KPARAM_INFO
	.align		4
.L_2589:
        /*0028*/ 	.byte	0x04, 0x17
        /*002a*/ 	.short	(.L_2591 - .L_2590)
.L_2590:
        /*002c*/ 	.word	0x00000000
        /*0030*/ 	.short	0x0004
        /*0032*/ 	.short	0x0020
        /*0034*/ 	.byte	0x00, 0xf5, 0x21, 0x00


	//----- nvinfo : EIATTR_KPARAM_INFO
	.align		4
.L_2591:
        /*0038*/ 	.byte	0x04, 0x17
        /*003a*/ 	.short	(.L_2593 - .L_2592)
.L_2592:
        /*003c*/ 	.word	0x00000000
        /*0040*/ 	.short	0x0003
        /*0042*/ 	.short	0x0018
        /*0044*/ 	.byte	0x00, 0xf5, 0x21, 0x00


	//----- nvinfo : EIATTR_KPARAM_INFO
	.align		4
.L_2593:
        /*0048*/ 	.byte	0x04, 0x17
        /*004a*/ 	.short	(.L_2595 - .L_2594)
.L_2594:
        /*004c*/ 	.word	0x00000000
        /*0050*/ 	.short	0x0002
        /*0052*/ 	.short	0x0010
        /*0054*/ 	.byte	0x00, 0xf5, 0x21, 0x00


	//----- nvinfo : EIATTR_KPARAM_INFO
	.align		4
.L_2595:
        /*0058*/ 	.byte	0x04, 0x17
        /*005a*/ 	.short	(.L_2597 - .L_2596)
.L_2596:
        /*005c*/ 	.word	0x00000000
        /*0060*/ 	.short	0x0001
        /*0062*/ 	.short	0x0008
        /*0064*/ 	.byte	0x00, 0xf5, 0x21, 0x00


	//----- nvinfo : EIATTR_KPARAM_INFO
	.align		4
.L_2597:
        /*0068*/ 	.byte	0x04, 0x17
        /*006a*/ 	.short	(.L_2599 - .L_2598)
.L_2598:
        /*006c*/ 	.word	0x00000000
        /*0070*/ 	.short	0x0000
        /*0072*/ 	.short	0x0000
        /*0074*/ 	.byte	0x00, 0xf5, 0x21, 0x00


	//----- nvinfo : EIATTR_SPARSE_MMA_MASK
	.align		4
.L_2599:
        /*0078*/ 	.byte	0x03, 0x50
        /*007a*/ 	.short	0x0000


	//----- nvinfo : EIATTR_MAXREG_COUNT
	.align		4
        /*007c*/ 	.byte	0x03, 0x1b
        /*007e*/ 	.short	0x00ff


	//----- nvinfo : EIATTR_NUM_BARRIERS
	.align		4
        /*0080*/ 	.byte	0x02, 0x4c
        /*0082*/ 	.byte	0x01
	.zero		1


	//----- nvinfo : EIATTR_MERCURY_ISA_VERSION
	.align		4
        /*0084*/ 	.byte	0x03, 0x5f
        /*0086*/ 	.short	0x0101


	//----- nvinfo : EIATTR_UNUSED_LOAD_BYTE_OFFSET
	.align		4
        /*0088*/ 	.byte	0x04, 0x44
        /*008a*/ 	.short	(.L_2601 - .L_2600)


	//   ....[0]....
.L_2600:
        /*008c*/ 	.word	0x00000690
        /*0090*/ 	.word	0x0000fff0


	//   ....[1]....
        /*0094*/ 	.word	0x00000d40
        /*0098*/ 	.word	0x0000fff0


	//----- nvinfo : EIATTR_COOP_GROUP_MASK_REGIDS
	.align		4
.L_2601:
        /*009c*/ 	.byte	0x04, 0x29
        /*009e*/ 	.short	(.L_2603 - .L_2602)


	//   ....[0]....
.L_2602:
        /*00a0*/ 	.word	0xffffffff


	//   ....[1]....
        /*00a4*/ 	.word	0xffffffff


	//   ....[2]....
        /*00a8*/ 	.word	0xffffffff


	//   ....[3]....
        /*00ac*/ 	.word	0xffffffff


	//   ....[4]....
        /*00b0*/ 	.word	0xffffffff


	//   ....[5]....
        /*00b4*/ 	.word	0xffffffff


	//   ....[6]....
        /*00b8*/ 	.word	0xffffffff


	//   ....[7]....
        /*00bc*/ 	.word	0xffffffff


	//   ....[8]....
        /*00c0*/ 	.word	0xffffffff


	//   ....[9]....
        /*00c4*/ 	.word	0xffffffff


	//   ....[10]....
        /*00c8*/ 	.word	0xffffffff


	//   ....[11]....
        /*00cc*/ 	.word	0xffffffff


	//----- nvinfo : EIATTR_COOP_GROUP_INSTR_OFFSETS
	.align		4
.L_2603:
        /*00d0*/ 	.byte	0x04, 0x28
        /*00d2*/ 	.short	(.L_2605 - .L_2604)


	//   ....[0]....
.L_2604:
        /*00d4*/ 	.word	0x00000420


	//   ....[1]....
        /*00d8*/ 	.word	0x000004d0


	//   ....[2]....
        /*00dc*/ 	.word	0x00000540


	//   ....[3]....
        /*00e0*/ 	.word	0x00000580


	//   ....[4]....
        /*00e4*/ 	.word	0x000005c0


	//   ....[5]....
        /*00e8*/ 	.word	0x00000600


	//   ....[6]....
        /*00ec*/ 	.word	0x00000b80


	//   ....[7]....
        /*00f0*/ 	.word	0x00000bd0


	//   ....[8]....
        /*00f4*/ 	.word	0x00000c20


	//   ....[9]....
        /*00f8*/ 	.word	0x00000c70


	//   ....[10]....
        /*00fc*/ 	.word	0x00000cb0


	//   ....[11]....
        /*0100*/ 	.word	0x00002000


	//----- nvinfo : EIATTR_VRC_CTA_INIT_COUNT
	.align		4
.L_2605:
        /*0104*/ 	.byte	0x02, 0x4a
	.zero		1
	.zero		1


	//----- nvinfo : EIATTR_EXIT_INSTR_OFFSETS
	.align		4
        /*0108*/ 	.byte	0x04, 0x1c
        /*010a*/ 	.short	(.L_2607 - .L_2606)


	//   ....[0]....
.L_2606:
        /*010c*/ 	.word	0x00000080


	//   ....[1]....
        /*0110*/ 	.word	0x00002110


	//----- nvinfo : EIATTR_CRS_STACK_SIZE
	.align		4
.L_2607:
        /*0114*/ 	.byte	0x04, 0x1e
        /*0116*/ 	.short	(.L_2609 - .L_2608)
.L_2608:
        /*0118*/ 	.word	0x00000000


	//----- nvinfo : EIATTR_CBANK_PARAM_SIZE
	.align		4
.L_2609:
        /*011c*/ 	.byte	0x03, 0x19
        /*011e*/ 	.short	0x0030


	//----- nvinfo : EIATTR_PARAM_CBANK
	.align		4
        /*0120*/ 	.byte	0x04, 0x0a
        /*0122*/ 	.short	(.L_2611 - .L_2610)
	.align		4
.L_2610:
        /*0124*/ 	.word	index@(.nv.constant0._Z18kQuantizeBlockwiseI13__nv_bfloat16Li4096ELi4ELi0ELi2EEvPfPT_S1_PhS1_ii)
        /*0128*/ 	.short	0x0380
        /*012a*/ 	.short	0x0030


	//----- nvinfo : EIATTR_SW_WAR
	.align		4
.L_2611:
        /*012c*/ 	.byte	0x04, 0x36
        /*012e*/ 	.short	(.L_2613 - .L_2612)
.L_2612:
        /*0130*/ 	.word	0x00000008
.L_2613:


//--------------------- .nv.info._Z18kQuantizeBlockwiseI13__nv_bfloat16Li64ELi2ELi0ELi1EEvPfPT_S1_PhS1_ii --------------------------
	.section	.nv.info._Z18kQuantizeBlockwiseI13__nv_bfloat16Li64ELi2ELi0ELi1EEvPfPT_S1_PhS1_ii,"",@"SHT_CUDA_INFO"
	.sectionflags	@""
	.align	4


	//----- nvinfo : EIATTR_CUDA_API_VERSION
	.align		4
        /*0000*/ 	.byte	0x04, 0x37
        /*0002*/ 	.short	(.L_2615 - .L_2614)
.L_2614:
        /*0004*/ 	.word	0x00000082


	//----- nvinfo : EIATTR_KPARAM_INFO
	.align		4
.L_2615:
        /*0008*/ 	.byte	0x04, 0x17
        /*000a*/ 	.short	(.L_2617 - .L_2616)
.L_2616:
        /*000c*/ 	.word	0x00000000
        /*0010*/ 	.short	0x0006
        /*0012*/ 	.short	0x002c
        /*0014*/ 	.byte	0x00, 0xf0, 0x11, 0x00


	//----- nvinfo : EIATTR_KPARAM_INFO
	.align		4
.L_2617:
        /*0018*/ 	.byte	0x04, 0x17
        /*001a*/ 	.short	(.L_2619 - .L_2618)
.L_2618:
        /*001c*/ 	.word	0x00000000
        /*0020*/ 	.short	0x0005
        /*0022*/ 	.short	0x0028
        /*0024*/ 	.byte	0x00, 0xf0, 0x11, 0x00


	//----- nvinfo : EIATTR_KPARAM_INFO
	.align		4
.L_2619:
        /*0028*/ 	.byte	0x04, 0x17
        /*002a*/ 	.short	(.L_2621 - .L_2620)
.L_2620:
        /*002c*/ 	.word	0x00000000
        /*0030*/ 	.short	0x0004
        /*0032*/ 	.short	0x0020
        /*0034*/ 	.byte	0x00, 0xf5, 0x21, 0x00


	//----- nvinfo : EIATTR_KPARAM_INFO
	.align		4
.L_2621:
        /*0038*/ 	.byte	0x04, 0x17
        /*003a*/ 	.short	(.L_2623 - .L_2622)
.L_2622:
        /*003c*/ 	.word	0x00000000
        /*0040*/ 	.short	0x0003
        /*0042*/ 	.short	0x0018
        /*0044*/ 	.byte	0x00, 0xf5, 0x21, 0x00


	//----- nvinfo : EIATTR_KPARAM_INFO
	.align		4
.L_2623:
        /*0048*/ 	.byte	0x04, 0x17
        /*004a*/ 	.short	(.L_2625 - .L_2624)
.L_2624:
        /*004c*/ 	.word	0x00000000
        /*0050*/ 	.short	0x0002
        /*0052*/ 	.short	0x0010
        /*0054*/ 	.byte	0x00, 0xf5, 0x21, 0x00


	//----- nvinfo : EIATTR_KPARAM_INFO
	.align		4
.L_2625:
        /*0058*/ 	.byte	0x04, 0x17
        /*005a*/ 	.short	(.L_2627 - .L_2626)
.L_2626:
        /*005c*/ 	.word	0x00000000
        /*0060*/ 	.short	0x0001
        /*0062*/ 	.short	0x0008
        /*0064*/ 	.byte	0x00, 0xf5, 0x21, 0x00


	//----- nvinfo : EIATTR_KPARAM_INFO
	.align		4
.L_2627:
        /*0068*/ 	.byte	0x04, 0x17
        /*006a*/ 	.short	(.L_2629 - .L_2628)
.L_2628:
        /*006c*/ 	.word	0x00000000
        /*0070*/ 	.short	0x0000
        /*0072*/ 	.short	0x0000
        /*0074*/ 	.byte	0x00, 0xf5, 0x21, 0x00


	//----- nvinfo : EIATTR_SPARSE_MMA_MASK
	.align		4
.L_2629:
        /*0078*/ 	.byte	0x03, 0x50
        /*007a*/ 	.short	0x0000


	//----- nvinfo : EIATTR_MAXREG_COUNT
	.align		4
        /*007c*/ 	.byte	0x03, 0x1b
        /*007e*/ 	.short	0x00ff


	//----- nvinfo : EIATTR_NUM_BARRIERS
	.align		4
        /*0080*/ 	.byte	0x02, 0x4c
        /*0082*/ 	.byte	0x01
	.zero		1


	//----- nvinfo : EIATTR_MERCURY_ISA_VERSION
	.align		4
        /*0084*/ 	.byte	0x03, 0x5f
        /*0086*/ 	.short	0x0101


	//----- nvinfo : EIATTR_COOP_GROUP_MASK_REGIDS
	.align		4
        /*0088*/ 	.byte	0x04, 0x29
        /*008a*/ 	.short	(.L_2631 - .L_2630)


	//   ....[0]....
.L_2630:
        /*008c*/ 	.word	0xffffffff


	//   ....[1]....
        /*0090*/ 	.word	0xffffffff


	//   ....[2]....
        /*0094*/ 	.word	0xffffffff


	//   ....[3]....
        /*0098*/ 	.word	0xffffffff


	//   ....[4]....
        /*009c*/ 	.word	0xffffffff


	//   ....[5]....
        /*00a0*/ 	.word	0xffffffff


	//   ....[6]....
        /*00a4*/ 	.word	0xffffffff


	//   ....[7]....
        /*00a8*/ 	.word	0xffffffff


	//   ....[8]....
        /*00ac*/ 	.word	0xffffffff


	//   ....[9]....
        /*00b0*/ 	.word	0xffffffff


	//   ....[10]....
        /*00b4*/ 	.word	0xffffffff


	//   ....[11]....
        /*00b8*/ 	.word	0xffffffff


	//----- nvinfo : EIATTR_COOP_GROUP_INSTR_OFFSETS
	.align		4
.L_2631:
        /*00bc*/ 	.byte	0x04, 0x28
        /*00be*/ 	.short	(.L_2633 - .L_2632)


	//   ....[0]....
.L_2632:
        /*00c0*/ 	.word	0x000002b0


	//   ....[1]....
        /*00c4*/ 	.word	0x00000320


	//   ....[2]....
        /*00c8*/ 	.word	0x00000390


	//   ....[3]....
        /*00cc*/ 	.word	0x000003d0


	//   ....[4]....
        /*00d0*/ 	.word	0x00000410


	//   ....[5]....
        /*00d4*/ 	.word	0x00000450


	//   ....[6]....
        /*00d8*/ 	.word	0x000004e0


	//   ....[7]....
        /*00dc*/ 	.word	0x00000530


	//   ....[8]....
        /*00e0*/ 	.word	0x00000580


	//   ....[9]....
        /*00e4*/ 	.word	0x000005d0


	//   ....[10]....
        /*00e8*/ 	.word	0x00000610


	//   ....[11]....
        /*00ec*/ 	.word	0x00000b40


	//----- nvinfo : EIATTR_VRC_CTA_INIT_COUNT
	.align		4
.L_2633:
        /*00f0*/ 	.byte	0x02, 0x4a
	.zero		1
	.zero		1


	//----- nvinfo : EIATTR_EXIT_INSTR_OFFSETS
	.align		4
        /*00f4*/ 	.byte	0x04, 0x1c
        /*00f6*/ 	.short	(.L_2635 - .L_2634)


	//   ....[0]....
.L_2634:
        /*00f8*/ 	.word	0x00000080


	//   ....[1]....
        /*00fc*/ 	.word	0x00000c20


	//----- nvinfo : EIATTR_CRS_STACK_SIZE
	.align		4
.L_2635:
        /*0100*/ 	.byte	0x04, 0x1e
        /*0102*/ 	.short	(.L_2637 - .L_2636)
.L_2636:
        /*0104*/ 	.word	0x00000000


	//----- nvinfo : EIATTR_CBANK_PARAM_SIZE
	.align		4
.L_2637:
        /*0108*/ 	.byte	0x03, 0x19
        /*010a*/ 	.short	0x0030


	//----- nvinfo : EIATTR_PARAM_CBANK
	.align		4
        /*010c*/ 	.byte	0x04, 0x0a
        /*010e*/ 	.short	(.L_2639 - .L_2638)
	.align		4
.L_2638:
        /*0110*/ 	.word	index@(.nv.constant0._Z18kQuantizeBlockwiseI13__nv_bfloat16Li64ELi2ELi0ELi1EEvPfPT_S1_PhS1_ii)
        /*0114*/ 	.short	0x0380
        /*0116*/ 	.short	0x0030


	//----- nvinfo : EIATTR_SW_WAR
	.align		4
.L_2639:
        /*0118*/ 	.byte	0x04, 0x36
        /*011a*/ 	.short	(.L_2641 - .L_2640)
.L_2640:
        /*011c*/ 	.word	0x00000008
.L_2641:


//--------------------- .nv.info._Z18kQuantizeBlockwiseI13__nv_bfloat16Li128ELi2ELi0ELi1EEvPfPT_S1_PhS1_ii --------------------------
	.section	.nv.info._Z18kQuantizeBlockwiseI13__nv_bfloat16Li128ELi2ELi0ELi1EEvPfPT_S1_PhS1_ii,"",@"SHT_CUDA_INFO"
	.sectionflags	@""
	.align	4


	//----- nvinfo : EIATTR_CUDA_API_VERSION
	.align		4
        /*0000*/ 	.byte	0x04, 0x37
        /*0002*/ 	.short	(.L_2643 - .L_2642)
.L_2642:
        /*0004*/ 	.word	0x00000082


	//----- nvinfo : EIATTR_KPARAM_INFO
	.align		4
.L_2643:
        /*0008*/ 	.byte	0x04, 0x17
        /*000a*/ 	.short	(.L_2645 - .L_2644)
.L_2644:
        /*000c*/ 	.word	0x00000000
        /*0010*/ 	.short	0x0006
        /*0012*/ 	.short	0x002c
        /*0014*/ 	.byte	0x00, 0xf0, 0x11, 0x00


	//----- nvinfo : EIATTR_KPARAM_INFO
	.align		4
.L_2645:
        /*0018*/ 	.byte	0x04, 0x17
        /*001a*/ 	.short	(.L_2647 - .L_2646)
.L_2646:
        /*001c*/ 	.word	0x00000000
        /*0020*/ 	.short	0x0005
        /*0022*/ 	.short	0x0028
        /*0024*/ 	.byte	0x00, 0xf0, 0x11, 0x00


	//----- nvinfo : EIATTR_KPARAM_INFO
	.align		4
.L_2647:
        /*0028*/ 	.byte	0x04, 0x17
        /*002a*/ 	.short	(.L_2649 - .L_2648)
.L_2648:
        /*002c*/ 	.word	0x00000000
        /*0030*/ 	.short	0x0004
        /*0032*/ 	.short	0x0020
        /*0034*/ 	.byte	0x00, 0xf5, 0x21, 0x00


	//----- nvinfo : EIATTR_KPARAM_INFO
	.align		4
.L_2649:
        /*0038*/ 	.byte	0x04, 0x17
        /*003a*/ 	.short	(.L_2651 - .L_2650)
.L_2650:
        /*003c*/ 	.word	0x00000000
        /*0040*/ 	.short	0x0003
        /*0042*/ 	.short	0x0018
        /*0044*/ 	.byte	0x00, 0xf5, 0x21, 0x00


	//----- nvinfo : EIATTR_KPARAM_INFO
	.align		4
.L_2651:
        /*0048*/ 	.byte	0x04, 0x17
        /*004a*/ 	.short	(.L_2653 - .L_2652)
.L_2652:
        /*004c*/ 	.word	0x00000000
        /*0050*/ 	.short	0x0002
        /*0052*/ 	.short	0x0010
        /*0054*/ 	.byte	0x00, 0xf5, 0x21, 0x00


	//----- nvinfo : EIATTR_KPARAM_INFO
	.align		4
.L_2653:
        /*0058*/ 	.byte	0x04, 0x17
        /*005a*/ 	.short	(.L_2655 - .L_2654)
.L_2654:
        /*005c*/ 	.word	0x00000000
        /*0060*/ 	.short	0x0001
        /*0062*/ 	.short	0x0008
        /*0064*/ 	.byte	0x00, 0xf5, 0x21, 0x00


	//----- nvinfo : EIATTR_KPARAM_INFO
	.align		4
.L_2655:
        /*0068*/ 	.byte	0x04, 0x17
        /*006a*/ 	.short	(.L_2657 - .L_2656)
.L_2656:
        /*006c*/ 	.word	0x00000000
        /*0070*/ 	.short	0x0000
        /*0072*/ 	.short	0x0000
        /*0074*/ 	.byte	0x00, 0xf5, 0x21, 0x00


	//----- nvinfo : EIATTR_SPARSE_MMA_MASK
	.align		4
.L_2657:
        /*0078*/ 	.byte	0x03, 0x50
        /*007a*/ 	.short	0x0000


	//----- nvinfo : EIATTR_MAXREG_COUNT
	.align		4
        /*007c*/ 	.byte	0x03, 0x1b
        /*007e*/ 	.short	0x00ff


	//----- nvinfo : EIATTR_NUM_BARRIERS
	.align		4
        /*0080*/ 	.byte	0x02, 0x4c
        /*0082*/ 	.byte	0x01
	.zero		1


	//----- nvinfo : EIATTR_MERCURY_ISA_VERSION
	.align		4
        /*0084*/ 	.byte	0x03, 0x5f
        /*0086*/ 	.short	0x0101


	//----- nvinfo : EIATTR_COOP_GROUP_MASK_REGIDS
	.align		4
        /*0088*/ 	.byte	0x04, 0x29
        /*008a*/ 	.short	(.L_2659 - .L_2658)


	//   ....[0]....
.L_2658:
        /*008c*/ 	.word	0xffffffff


	//   ....[1]....
        /*0090*/ 	.word	0xffffffff


	//   ....[2]....
        /*0094*/ 	.word	0xffffffff


	//   ....[3]....
        /*0098*/ 	.word	0xffffffff


	//   ....[4]....
        /*009c*/ 	.word	0xffffffff


	//   ....[5]....
        /*00a0*/ 	.word	0xffffffff


	//   ....[6]....
        /*00a4*/ 	.word	0xffffffff


	//   ....[7]....
        /*00a8*/ 	.word	0xffffffff


	//   ....[8]....
        /*00ac*/ 	.word	0xffffffff


	//   ....[9]....
        /*00b0*/ 	.word	0xffffffff


	//   ....[10]....
        /*00b4*/ 	.word	0xffffffff


	//   ....[11]....
        /*00b8*/ 	.word	0xffffffff


	//----- nvinfo : EIATTR_COOP_GROUP_INSTR_OFFSETS
	.align		4
.L_2659:
        /*00bc*/ 	.byte	0x04, 0x28
        /*00be*/ 	.short	(.L_2661 - .L_2660)


	//   ....[0]....
.L_2660:
        /*00c0*/ 	.word	0x00000350


	//   ....[1]....
        /*00c4*/ 	.word	0x000003c0


	//   ....[2]....
        /*00c8*/ 	.word	0x00000430


	//   ....[3]....
        /*00cc*/ 	.word	0x00000470


	//   ....[4]....
        /*00d0*/ 	.word	0x000004b0


	//   ....[5]....
        /*00d4*/ 	.word	0x000004f0


	//   ....[6]....
        /*00d8*/ 	.word	0x00000660


	//   ....[7]....
        /*00dc*/ 	.word	0x000006b0


	//   ....[8]....
        /*00e0*/ 	.word	0x00000700


	//   ....[9]....
        /*00e4*/ 	.word	0x00000750


	//   ....[10]....
        /*00e8*/ 	.word	0x00000790


	//   ....[11]....
        /*00ec*/ 	.word	0x00000d50


	//----- nvinfo : EIATTR_VRC_CTA_INIT_COUNT
	.align		4
.L_2661:
        /*00f0*/ 	.byte	0x02, 0x4a
	.zero		1
	.zero		1


	//----- nvinfo : EIATTR_EXIT_INSTR_OFFSETS
	.align		4
        /*00f4*/ 	.byte	0x04, 0x1c
        /*00f6*/ 	.short	(.L_2663 - .L_2662)


	//   ....[0]....
.L_2662:
        /*00f8*/ 	.word	0x00000080


	//   ....[1]....
        /*00fc*/ 	.word	0x00000e30


	//----- nvinfo : EIATTR_CRS_STACK_SIZE
	.align		4
.L_2663:
        /*0100*/ 	.byte	0x04, 0x1e
        /*0102*/ 	.short	(.L_2665 - .L_2664)
.L_2664:
        /*0104*/ 	.word	0x00000000


	//----- nvinfo : EIATTR_CBANK_PARAM_SIZE
	.align		4
.L_2665:
        /*0108*/ 	.byte	0x03, 0x19
        /*010a*/ 	.short	0x0030


	//----- nvinfo : EIATTR_PARAM_CBANK
	.align		4
        /*010c*/ 	.byte	0x04, 0x0a
        /*010e*/ 	.short	(.L_2667 - .L_2666)
	.align		4
.L_2666:
        /*0110*/ 	.word	index@(.nv.constant0._Z18kQuantizeBlockwiseI13__nv_bfloat16Li128ELi2ELi0ELi1EEvPfPT_S1_PhS1_ii)
        /*0114*/ 	.short	0x0380
        /*0116*/ 	.short	0x0030


	//----- nvinfo : EIATTR_SW_WAR
	.align		4
.L_2667:
        /*0118*/ 	.byte	0x04, 0x36
        /*011a*/ 	.short	(.L_2669 - .L_2668)
.L_2668:
        /*011c*/ 	.word	0x00000008
.L_2669:


//--------------------- .nv.info._Z18kQuantizeBlockwiseI13__nv_bfloat16Li256ELi2ELi0ELi1EEvPfPT_S1_PhS1_ii --------------------------
	.section	.nv.info._Z18kQuantizeBlockwiseI13__nv_bfloat16Li256ELi2ELi0ELi1EEvPfPT_S1_PhS1_ii,"",@"SHT_CUDA_INFO"
	.sectionflags	@""
	.align	4


	//----- nvinfo : EIATTR_CUDA_API_VERSION
	.align		4
        /*0000*/ 	.byte	0x04, 0x37
        /*0002*/ 	.short	(.L_2671 - .L_2670)
.L_2670:
        /*0004*/ 	.word	0x00000082


	//----- nvinfo : EIATTR_KPARAM_INFO
	.align		4
.L_2671:
        /*0008*/ 	.byte	0x04, 0x17
        /*000a*/ 	.short	(.L_2673 - .L_2672)
.L_2672:
        /*000c*/ 	.word	0x00000000
        /*0010*/ 	.short	0x0006
        /*0012*/ 	.short	0x002c
        /*0014*/ 	.byte	0x00, 0xf0, 0x11, 0x00


	//----- nvinfo : EIATTR_KPARAM_INFO
	.align		4
.L_2673:
        /*0018*/ 	.byte	0x04, 0x17
        /*001a*/ 	.short	(.L_2675 - .L_2674)
.L_2674:
        /*001c*/ 	.word	0x00000000
        /*0020*/ 	.short	0x0005
        /*0022*/ 	.short	0x0028
        /*0024*/ 	.byte	0x00, 0xf0, 0x11, 0x00


	//----- nvinfo : EIATTR_KPARAM_INFO
	.align		4
.L_2675:
        /*0028*/ 	.byte	0x04, 0x17
        /*002a*/ 	.short	(.L_2677 - .L_2676)
.L_2676:
        /*002c*/ 	.word	0x00000000
        /*0030*/ 	.short	0x0004
        /*0032*/ 	.short	0x0020
        /*0034*/ 	.byte	0x00, 0xf5, 0x21, 0x00


	//----- nvinfo : EIATTR_KPARAM_INFO
	.align		4
.L_2677:
        /*0038*/ 	.byte	0x04, 0x17
        /*003a*/ 	.short	(.L_2679 - .L_2678)
.L_2678:
        /*003c*/ 	.word	0x00000000
        /*0040*/ 	.short	0x0003
        /*0042*/ 	.short	0x0018
        /*0044*/ 	.byte	0x00, 0xf5, 0x21, 0x00


	//----- nvinfo : EIATTR_KPARAM_INFO
	.align		4
.L_2679:
        /*0048*/ 	.byte	0x04, 0x17
        /*004a*/ 	.short	(.L_2681 - .L_2680)
.L_2680:
        /*004c*/ 	.word	0x00000000
        /*0050*/ 	.short	0x0002
        /*0052*/ 	.short	0x0010
        /*0054*/ 	.byte	0x00, 0xf5, 0x21, 0x00


	//----- nvinfo : EIATTR_KPARAM_INFO
	.align		4
.L_2681:
        /*0058*/ 	.byte	0x04, 0x17
        /*005a*/ 	.short	(.L_2683 - .L_2682)
.L_2682:
        /*005c*/ 	.word	0x00000000
        /*0060*/ 	.short	0x0001
        /*0062*/ 	.short	0x0008
        /*0064*/ 	.byte	0x00, 0xf5, 0x21, 0x00


	//----- nvinfo : EIATTR_KPARAM_INFO
	.align		4
.L_2683:
        /*0068*/ 	.byte	0x04, 0x17
        /*006a*/ 	.short	(.L_2685 - .L_2684)
.L_2684:
        /*006c*/ 	.word	0x00000000
        /*0070*/ 	.short	0x0000
        /*0072*/ 	.short	0x0000
        /*0074*/ 	.byte	0x00, 0xf5, 0x21, 0x00


	//----- nvinfo : EIATTR_SPARSE_MMA_MASK
	.align		4
.L_2685:
        /*0078*/ 	.byte	0x03, 0x50
        /*007a*/ 	.short	0x0000


	//----- nvinfo : EIATTR_MAXREG_COUNT
	.align		4
        /*007c*/ 	.byte	0x03, 0x1b
        /*007e*/ 	.short	0x00ff


	//----- nvinfo : EIATTR_NUM_BARRIERS
	.align		4
        /*0080*/ 	.byte	0x02, 0x4c
        /*0082*/ 	.byte	0x01
	.zero		1


	//----- nvinfo : EIATTR_MERCURY_ISA_VERSION
	.align		4
        /*0084*/ 	.byte	0x03, 0x5f
        /*0086*/ 	.short	0x0101


	//----- nvinfo : EIATTR_COOP_GROUP_MASK_REGIDS
	.align		4
        /*0088*/ 	.byte	0x04, 0x29
        /*008a*/ 	.short	(.L_2687 - .L_2686)


	//   ....[0]....
.L_2686:
        /*008c*/ 	.word	0xffffffff


	//   ....[1]....
        /*0090*/ 	.word	0xffffffff


	//   ....[2]....
        /*0094*/ 	.word	0xffffffff


	//   ....[3]....
        /*0098*/ 	.word	0xffffffff


	//   ....[4]....
        /*009c*/ 	.word	0xffffffff


	//   ....[5]....
        /*00a0*/ 	.word	0xffffffff


	//   ....[6]....
        /*00a4*/ 	.word	0xffffffff


	//   ....[7]....
        /*00a8*/ 	.word	0xffffffff


	//   ....[8]....
        /*00ac*/ 	.word	0xffffffff


	//   ....[9]....
        /*00b0*/ 	.word	0xffffffff


	//   ....[10]....
        /*00b4*/ 	.word	0xffffffff


	//   ....[11]....
        /*00b8*/ 	.word	0xffffffff


	//----- nvinfo : EIATTR_COOP_GROUP_INSTR_OFFSETS
	.align		4
.L_2687:
        /*00bc*/ 	.byte	0x04, 0x28
        /*00be*/ 	.short	(.L_2689 - .L_2688)


	//   ....[0]....
.L_2688:
        /*00c0*/ 	.word	0x00000350


	//   ....[1]....
        /*00c4*/ 	.word	0x000003c0


	//   ....[2]....
        /*00c8*/ 	.word	0x00000430


	//   ....[3]....
        /*00cc*/ 	.word	0x00000470


	//   ....[4]....
        /*00d0*/ 	.word	0x000004b0


	//   ....[5]....
        /*00d4*/ 	.word	0x000004f0


	//   ....[6]....
        /*00d8*/ 	.word	0x00000690


	//   ....[7]....
        /*00dc*/ 	.word	0x000006e0


	//   ....[8]....
        /*00e0*/ 	.word	0x00000730


	//   ....[9]....
        /*00e4*/ 	.word	0x00000780


	//   ....[10]....
        /*00e8*/ 	.word	0x000007c0


	//   ....[11]....
        /*00ec*/ 	.word	0x00000df0


	//----- nvinfo : EIATTR_VRC_CTA_INIT_COUNT
	.align		4
.L_2689:
        /*00f0*/ 	.byte	0x02, 0x4a
	.zero		1
	.zero		1


	//----- nvinfo : EIATTR_EXIT_INSTR_OFFSETS
	.align		4
        /*00f4*/ 	.byte	0x04, 0x1c
        /*00f6*/ 	.short	(.L_2691 - .L_2690)


	//   ....[0]....
.L_2690:
        /*00f8*/ 	.word	0x00000080


	//   ....[1]....
        /*00fc*/ 	.word	0x00000ed0


	//----- nvinfo : EIATTR_CRS_STACK_SIZE
	.align		4
.L_2691:
        /*0100*/ 	.byte	0x04, 0x1e
        /*0102*/ 	.short	(.L_2693 - .L_2692)
.L_2692:
        /*0104*/ 	.word	0x00000000


	//----- nvinfo : EIATTR_CBANK_PARAM_SIZE
	.align		4
.L_2693:
        /*0108*/ 	.byte	0x03, 0x19
        /*010a*/ 	.short	0x0030


	//----- nvinfo : EIATTR_PARAM_CBANK
	.align		4
        /*010c*/ 	.byte	0x04, 0x0a
        /*010e*/ 	.short	(.L_2695 - .L_2694)
	.align		4
.L_2694:
        /*0110*/ 	.word	index@(.nv.constant0._Z18kQuantizeBlockwiseI13__nv_bfloat16Li256ELi2ELi0ELi1EEvPfPT_S1_PhS1_ii)
        /*0114*/ 	.short	0x0380
        /*0116*/ 	.short	0x0030


	//----- nvinfo : EIATTR_SW_WAR
	.align		4
.L_2695:
        /*0118*/ 	.byte	0x04, 0x36
        /*011a*/ 	.short	(.L_2697 - .L_2696)
.L_2696:
        /*011c*/ 	.word	0x00000008
.L_2697:


//--------------------- .nv.info._Z18kQuantizeBlockwiseI13__nv_bfloat16Li512ELi2ELi0ELi1EEvPfPT_S1_PhS1_ii --------------------------
	.section	.nv.info._Z18kQuantizeBlockwiseI13__nv_bfloat16Li512ELi2ELi0ELi1EEvPfPT_S1_PhS1_ii,"",@"SHT_CUDA_INFO"
	.sectionflags	@""
	.align	4


	//----- nvinfo : EIATTR_CUDA_API_VERSION
	.align		4
        /*0000*/ 	.byte	0x04, 0x37
        /*0002*/ 	.short	(.L_2699 - .L_2698)
.L_2698:
        /*0004*/ 	.word	0x00000082


	//----- nvinfo : EIATTR_KPARAM_INFO
	.align		4
.L_2699:
        /*0008*/ 	.byte	0x04, 0x17
        /*000a*/ 	.short	(.L_2701 - .L_2700)
.L_2700:
        /*000c*/ 	.word	0x00000000
        /*0010*/ 	.short	0x0006
        /*0012*/ 	.short	0x002c
        /*0014*/ 	.byte	0x00, 0xf0, 0x11, 0x00


	//----- nvinfo : EIATTR_KPARAM_INFO
	.align		4
.L_2701:
        /*0018*/ 	.byte	0x04, 0x17
        /*001a*/ 	.short	(.L_2703 - .L_2702)
.L_2702:
        /*001c*/ 	.word	0x00000000
        /*0020*/ 	.short	0x0005
        /*0022*/ 	.short	0x0028
        /*0024*/ 	.byte	0x00, 0xf0, 0x11, 0x00


	//----- nvinfo : EIATTR_KPARAM_INFO
	.align		4
.L_2703:
        /*0028*/ 	.byte	0x04, 0x17
        /*002a*/ 	.short	(.L_2705 - .L_2704)
.L_2704:
        /*002c*/ 	.word	0x00000000
        /*0030*/ 	.short	0x0004
        /*0032*/ 	.short	0x0020
        /*0034*/ 	.byte	0x00, 0xf5, 0x21, 0x00


	//----- nvinfo : EIATTR_KPARAM_INFO
	.align		4
.L_2705:
        /*0038*/ 	.byte	0x04, 0x17
        /*003a*/ 	.short	(.L_2707 - .L_2706)
.L_2706:
        /*003c*/ 	.word	0x00000000
        /*0040*/ 	.short	0x0003
        /*0042*/ 	.short	0x0018
        /*0044*/ 	.byte	0x00, 0xf5, 0x21, 0x00


	//----- nvinfo : EIATTR_KPARAM_INFO
	.align		4
.L_2707:
        /*0048*/ 	.byte	0x04, 0x17
        /*004a*/ 	.short	(.L_2709 - .L_2708)
.L_2708:
        /*004c*/ 	.word	0x00000000
        /*0050*/ 	.short	0x0002
        /*0052*/ 	.short	0x0010
        /*0054*/ 	.byte	0x00, 0xf5, 0x21, 0x00


	//----- nvinfo : EIATTR_KPARAM_INFO
	.align		4
.L_2709:
        /*0058*/ 	.byte	0x04, 0x17
        /*005a*/ 	.short	(.L_2711 - .L_2710)
.L_2710:
        /*005c*/ 	.word	0x00000000
        /*0060*/ 	.short	0x0001
        /*0062*/ 	.short	0x0008
        /*0064*/ 	.byte	0x00, 0xf5, 0x21, 0x00


	//----- nvinfo : EIATTR_KPARAM_INFO
	.align		4
.L_2711:
        /*0068*/ 	.byte	0x04, 0x17
        /*006a*/ 	.short	(.L_2713 - .L_2712)
.L_2712:
        /*006c*/ 	.word	0x00000000
        /*0070*/ 	.short	0x0000
        /*0072*/ 	.short	0x0000
        /*0074*/ 	.byte	0x00, 0xf5, 0x21, 0x00


	//----- nvinfo : EIATTR_SPARSE_MMA_MASK
	.align		4
.L_2713:
        /*0078*/ 	.byte	0x03, 0x50
        /*007a*/ 	.short	0x0000


	//----- nvinfo : EIATTR_MAXREG_COUNT
	.align		4
        /*007c*/ 	.byte	0x03, 0x1b
        /*007e*/ 	.short	0x00ff


	//----- nvinfo : EIATTR_NUM_BARRIERS
	.align		4
        /*0080*/ 	.byte	0x02, 0x4c
        /*0082*/ 	.byte	0x01
	.zero		1


	//----- nvinfo : EIATTR_MERCURY_ISA_VERSION
	.align		4
        /*0084*/ 	.byte	0x03, 0x5f
        /*0086*/ 	.short	0x0101


	//----- nvinfo : EIATTR_COOP_GROUP_MASK_REGIDS
	.align		4
        /*0088*/ 	.byte	0x04, 0x29
        /*008a*/ 	.short	(.L_2715 - .L_2714)


	//   ....[0]....
.L_2714:
        /*008c*/ 	.word	0xffffffff


	//   ....[1]....
        /*0090*/ 	.word	0xffffffff


	//   ....[2]....
        /*0094*/ 	.word	0xffffffff


	//   ....[3]....
        /*0098*/ 	.word	0xffffffff


	//   ....[4]....
        /*009c*/ 	.word	0xffffffff


	//   ....[5]....
        /*00a0*/ 	.word	0xffffffff


	//   ....[6]....
        /*00a4*/ 	.word	0xffffffff


	//   ....[7]....
        /*00a8*/ 	.word	0xffffffff


	//   ....[8]....
        /*00ac*/ 	.word	0xffffffff


	//   ....[9]....
        /*00b0*/ 	.word	0xffffffff


	//   ....[10]....
        /*00b4*/ 	.word	0xffffffff


	//   ....[11]....
        /*00b8*/ 	.word	0xffffffff


	//----- nvinfo : EIATTR_COOP_GROUP_INSTR_OFFSETS
	.align		4
.L_2715:
        /*00bc*/ 	.byte	0x04, 0x28
        /*00be*/ 	.short	(.L_2717 - .L_2716)


	//   ....[0]....
.L_2716:
        /*00c0*/ 	.word	0x00000350


	//   ....[1]....
        /*00c4*/ 	.word	0x000003c0


	//   ....[2]....
        /*00c8*/ 	.word	0x00000430


	//   ....[3]....
        /*00cc*/ 	.word	0x00000470


	//   ....[4]....
        /*00d0*/ 	.word	0x000004b0


	//   ....[5]....
        /*00d4*/ 	.word	0x000004f0


	//   ....[6]....
        /*00d8*/ 	.word	0x00000720


	//   ....[7]....
        /*00dc*/ 	.word	0x00000770


	//   ....[8]....
        /*00e0*/ 	.word	0x000007c0


	//   ....[9]....
        /*00e4*/ 	.word	0x00000810


	//   ....[10]....
        /*00e8*/ 	.word	0x00000850


	//   ....[11]....
        /*00ec*/ 	.word	0x00000f60


	//----- nvinfo : EIATTR_VRC_CTA_INIT_COUNT
	.align		4
.L_2717:
        /*00f0*/ 	.byte	0x02, 0x4a
	.zero		1
	.zero		1


	//----- nvinfo : EIATTR_EXIT_INSTR_OFFSETS
	.align		4
        /*00f4*/ 	.byte	0x04, 0x1c
        /*00f6*/ 	.short	(.L_2719 - .L_2718)


	//   ....[0]....
.L_2718:
        /*00f8*/ 	.word	0x00000080


	//   ....[1]....
        /*00fc*/ 	.word	0x00001040


	//----- nvinfo : EIATTR_CRS_STACK_SIZE
	.align		4
.L_2719:
        /*0100*/ 	.byte	0x04, 0x1e
        /*0102*/ 	.short	(.L_2721 - .L_2720)
.L_2720:
        /*0104*/ 	.word	0x00000000


	//----- nvinfo : EIATTR_CBANK_PARAM_SIZE
	.align		4
.L_2721:
        /*0108*/ 	.byte	0x03, 0x19
        /*010a*/ 	.short	0x0030


	//----- nvinfo : EIATTR_PARAM_CBANK
	.align		4
        /*010c*/ 	.byte	0x04, 0x0a
        /*010e*/ 	.short	(.L_2723 - .L_2722)
	.align		4
.L_2722:
        /*0110*/ 	.word	index@(.nv.constant0._Z18kQuantizeBlockwiseI13__nv_bfloat16Li512ELi2ELi0ELi1EEvPfPT_S1_PhS1_ii)
        /*0114*/ 	.short	0x0380
        /*0116*/ 	.short	0x0030


	//----- nvinfo : EIATTR_SW_WAR
	.align		4
.L_2723:
        /*0118*/ 	.byte	0x04, 0x36
        /*011a*/ 	.short	(.L_2725 - .L_2724)
.L_2724:
        /*011c*/ 	.word	0x00000008
.L_2725:


//--------------------- .nv.info._Z18kQuantizeBlockwiseI13__nv_bfloat16Li1024ELi4ELi0ELi1EEvPfPT_S1_PhS1_ii --------------------------
	.section	.nv.info._Z18kQuantizeBlockwiseI13__nv_bfloat16Li1024ELi4ELi0ELi1EEvPfPT_S1_PhS1_ii,"",@"SHT_CUDA_INFO"
	.sectionflags	@""
	.align	4


	//----- nvinfo : EIATTR_CUDA_API_VERSION
	.align		4
        /*0000*/ 	.byte	0x04, 0x37
        /*0002*/ 	.short	(.L_2727 - .L_2726)
.L_2726:
        /*0004*/ 	.word	0x00000082


	//----- nvinfo : EIATTR_KPARAM_INFO
	.align		4
.L_2727:
        /*0008*/ 	.byte	0x04, 0x17
        /*000a*/ 	.short	(.L_2729 - .L_2728)
.L_2728:
        /*000c*/ 	.word	0x00000000
        /*0010*/ 	.short	0x0006
        /*0012*/ 	.short	0x002c
        /*0014*/ 	.byte	0x00, 0xf0, 0x11, 0x00


	//----- nvinfo : EIATTR_KPARAM_INFO
	.align		4
.L_2729:
        /*0018*/ 	.byte	0x04, 0x17
        /*001a*/ 	.short	(.L_2731 - .L_2730)
.L_2730:
        /*001c*/ 	.word	0x00000000
        /*0020*/ 	.short	0x0005
        /*0022*/ 	.short	0x0028
        /*0024*/ 	.byte	0x00, 0xf0, 0x11, 0x00


	//----- nvinfo : EIATTR_KPARAM_INFO
	.align		4
.L_2731:
        /*0028*/ 	.byte	0x04, 0x17
        /*002a*/ 	.short	(.L_2733 - .L_2732)
.L_2732:
        /*002c*/ 	.word	0x00000000
        /*0030*/ 	.short	0x0004
        /*0032*/ 	.short	0x0020
        /*0034*/ 	.byte	0x00, 0xf5, 0x21, 0x00


	//----- nvinfo : EIATTR_KPARAM_INFO
	.align		4
.L_2733:
        /*0038*/ 	.byte	0x04, 0x17
        /*003a*/ 	.short	(.L_2735 - .L_2734)
.L_2734:
        /*003c*/ 	.word	0x00000000
        /*0040*/ 	.short	0x0003
        /*0042*/ 	.short	0x0018
        /*0044*/ 	.byte	0x00, 0xf5, 0x21, 0x00


	//----- nvinfo : EIATTR_KPARAM_INFO
	.align		4
.L_2735:
        /*0048*/ 	.byte	0x04, 0x17
        /*004a*/ 	.short	(.L_2737 - .L_2736)
.L_2736:
        /*004c*/ 	.word	0x00000000
        /*0050*/ 	.short	0x0002
        /*0052*/ 	.short	0x0010
        /*0054*/ 	.byte	0x00, 0xf5, 0x21, 0x00


	//----- nvinfo : EIATTR_KPARAM_INFO
	.align		4
.L_2737:
        /*0058*/ 	.byte	0x04, 0x17
        /*005a*/ 	.short	(.L_2739 - .L_2738)
.L_2738:
        /*005c*/ 	.word	0x00000000
        /*0060*/ 	.short	0x0001
        /*0062*/ 	.short	0x0008
        /*0064*/ 	.byte	0x00, 0xf5, 0x21, 0x00


	//----- nvinfo : EIATTR_KPARAM_INFO
	.align		4
.L_2739:
        /*0068*/ 	.byte	0x04, 0x17
        /*006a*/ 	.short	(.L_2741 - .L_2740)
.L_2740:
        /*006c*/ 	.word	0x00000000
        /*0070*/ 	.short	0x0000
        /*0072*/ 	.short	0x0000
        /*0074*/ 	.byte	0x00, 0xf5, 0x21, 0x00


	//----- nvinfo : EIATTR_SPARSE_MMA_MASK
	.align		4
.L_2741:
        /*0078*/ 	.byte	0x03, 0x50
        /*007a*/ 	.short	0x0000


	//----- nvinfo : EIATTR_MAXREG_COUNT
	.align		4
        /*007c*/ 	.byte	0x03, 0x1b
        /*007e*/ 	.short	0x00ff


	//----- nvinfo : EIATTR_NUM_BARRIERS
	.align		4
        /*0080*/ 	.byte	0x02, 0x4c
        /*0082*/ 	.byte	0x01
	.zero		1


	//----- nvinfo : EIATTR_MERCURY_ISA_VERSION
	.align		4
        /*0084*/ 	.byte	0x03, 0x5f
        /*0086*/ 	.short	0x0101


	//----- nvinfo : EIATTR_COOP_GROUP_MASK_REGIDS
	.align		4
        /*0088*/ 	.byte	0x04, 0x29
        /*008a*/ 	.short	(.L_2743 - .L_2742)


	//   ....[0]....
.L_2742:
        /*008c*/ 	.word	0xffffffff


	//   ....[1]....
        /*0090*/ 	.word	0xffffffff


	//   ....[2]....
        /*0094*/ 	.word	0xffffffff


	//   ....[3]....
        /*0098*/ 	.word	0xffffffff


	//   ....[4]....
        /*009c*/ 	.word	0xffffffff


	//   ....[5]....
        /*00a0*/ 	.word	0xffffffff


	//   ....[6]....
        /*00a4*/ 	.word	0xffffffff


	//   ....[7]....
        /*00a8*/ 	.word	0xffffffff


	//   ....[8]....
        /*00ac*/ 	.word	0xffffffff


	//   ....[9]....
        /*00b0*/ 	.word	0xffffffff


	//   ....[10]....
        /*00b4*/ 	.word	0xffffffff


	//   ....[11]....
        /*00b8*/ 	.word	0xffffffff


	//----- nvinfo : EIATTR_COOP_GROUP_INSTR_OFFSETS
	.align		4
.L_2743:
        /*00bc*/ 	.byte	0x04, 0x28
        /*00be*/ 	.short	(.L_2745 - .L_2744)


	//   ....[0]....
.L_2744:
        /*00c0*/ 	.word	0x00000420


	//   ....[1]....
        /*00c4*/ 	.word	0x000004d0


	//   ....[2]....
        /*00c8*/ 	.word	0x00000540


	//   ....[3]....
        /*00cc*/ 	.word	0x00000580


	//   ....[4]....
        /*00d0*/ 	.word	0x000005c0


	//   ....[5]....
        /*00d4*/ 	.word	0x00000600


	//   ....[6]....
        /*00d8*/ 	.word	0x00000830


	//   ....[7]....
        /*00dc*/ 	.word	0x00000880


	//   ....[8]....
        /*00e0*/ 	.word	0x000008d0


	//   ....[9]....
        /*00e4*/ 	.word	0x00000920


	//   ....[10]....
        /*00e8*/ 	.word	0x00000960


	//   ....[11]....
        /*00ec*/ 	.word	0x00001480


	//----- nvinfo : EIATTR_VRC_CTA_INIT_COUNT
	.align		4
.L_2745:
        /*00f0*/ 	.byte	0x02, 0x4a
	.zero		1
	.zero		1


	//----- nvinfo : EIATTR_EXIT_INSTR_OFFSETS
	.align		4
        /*00f4*/ 	.byte	0x04, 0x1c
        /*00f6*/ 	.short	(.L_2747 - .L_2746)


	//   ....[0]....
.L_2746:
        /*00f8*/ 	.word	0x00000080


	//   ....[1]....
        /*00fc*/ 	.word	0x000015a0


	//----- nvinfo : EIATTR_CRS_STACK_SIZE
	.align		4
.L_2747:
        /*0100*/ 	.byte	0x04, 0x1e
        /*0102*/ 	.short	(.L_2749 - .L_2748)
.L_2748:
        /*0104*/ 	.word	0x00000000


	//----- nvinfo : EIATTR_CBANK_PARAM_SIZE
	.align		4
.L_2749:
        /*0108*/ 	.byte	0x03, 0x19
        /*010a*/ 	.short	0x0030


	//----- nvinfo : EIATTR_PARAM_CBANK
	.align		4
        /*010c*/ 	.byte	0x04, 0x0a
        /*010e*/ 	.short	(.L_2751 - .L_2750)
	.align		4
.L_2750:
        /*0110*/ 	.word	index@(.nv.constant0._Z18kQuantizeBlockwiseI13__nv_bfloat16Li1024ELi4ELi0ELi1EEvPfPT_S1_PhS1_ii)
        /*0114*/ 	.short	0x0380
        /*0116*/ 	.short	0x0030


	//----- nvinfo : EIATTR_SW_WAR
	.align		4
.L_2751:
        /*0118*/ 	.byte	0x04, 0x36
        /*011a*/ 	.short	(.L_2753 - .L_2752)
.L_2752:
        /*011c*/ 	.word	0x00000008
.L_2753:


//--------------------- .nv.info._Z18kQuantizeBlockwiseI13__nv_bfloat16Li2048ELi4ELi0ELi1EEvPfPT_S1_PhS1_ii --------------------------
	.section	.nv.info._Z18kQuantizeBlockwiseI13__nv_bfloat16Li2048ELi4ELi0ELi1EEvPfPT_S1_PhS1_ii,"",@"SHT_CUDA_INFO"
	.sectionflags	@""
	.align	4


	//----- nvinfo : EIATTR_CUDA_API_VERSION
	.align		4
        /*0000*/ 	.byte	0x04, 0x37
        /*0002*/ 	.short	(.L_2755 - .L_2754)
.L_2754:
        /*0004*/ 	.word	0x00000082


	//----- nvinfo : EIATTR_KPARAM_INFO
	.align		4
.L_2755:
        /*0008*/ 	.byte	0x04, 0x17
        /*000a*/ 	.short	(.L_2757 - .L_2756)
.L_2756:
        /*000c*/ 	.word	0x00000000
        /*0010*/ 	.short	0x0006
        /*0012*/ 	.short	0x002c
        /*0014*/ 	.byte	0x00, 0xf0, 0x11, 0x00


	//----- nvinfo : EIATTR_KPARAM_INFO
	.align		4
.L_2757:
        /*0018*/ 	.byte	0x04, 0x17
        /*001a*/ 	.short	(.L_2759 - .L_2758)
.L_2758:
        /*001c*/ 	.word	0x00000000
        /*0020*/ 	.short	0x0005
        /*0022*/ 	.short	0x0028
        /*0024*/ 	.byte	0x00, 0xf0, 0x11, 0x00


	//----- nvinfo : EIATTR_KPARAM_INFO
	.align		4
.L_2759:
        /*0028*/ 	.byte	0x04, 0x17
        /*002a*/ 	.short	(.L_2761 - .L_2760)
.L_2760:
        /*002c*/ 	.word	0x00000000
        /*0030*/ 	.short	0x0004
        /*0032*/ 	.short	0x0020
        /*0034*/ 	.byte	0x00, 0xf5, 0x21, 0x00


	//----- nvinfo : EIATTR_KPARAM_INFO
	.align		4
.L_2761:
        /*0038*/ 	.byte	0x04, 0x17
        /*003a*/ 	.short	(.L_2763 - .L_2762)
.L_2762:
        /*003c*/ 	.word	0x00000000
        /*0040*/ 	.short	0x0003
        /*0042*/ 	.short	0x0018
        /*0044*/ 	.byte	0x00, 0xf5, 0x21, 0x00


	//----- nvinfo : EIATTR_KPARAM_INFO
	.align		4
.L_2763:
        /*0048*/ 	.byte	0x04, 0x17
        /*004a*/ 	.short	(.L_2765 - .L_2764)
.L_2764:
        /*004c*/ 	.word	0x00000000
        /*0050*/ 	.short	0x0002
        /*0052*/ 	.short	0x0010
        /*0054*/ 	.byte	0x00, 0xf5, 0x21, 0x00


	//----- nvinfo : EIATTR_KPARAM_INFO
	.align		4
.L_2765:
        /*0058*/ 	.byte	0x04, 0x17
        /*005a*/ 	.short	(.L_2767 - .L_2766)
.L_2766:
        /*005c*/ 	.word	0x00000000
        /*0060*/ 	.short	0x0001
        /*0062*/ 	.short	0x0008
        /*0064*/ 	.byte	0x00, 0xf5, 0x21, 0x00


	//----- nvinfo : EIATTR_KPARAM_INFO
	.align		4
.L_2767:
        /*0068*/ 	.byte	0x04, 0x17
        /*006a*/ 	.short	(.L_2769 - .L_2768)
.L_2768:
        /*006c*/ 	.word	0x00000000
        /*0070*/ 	.short	0x0000
        /*0072*/ 	.short	0x0000
        /*0074*/ 	.byte	0x00, 0xf5, 0x21, 0x00


	//----- nvinfo : EIATTR_SPARSE_MMA_MASK
	.align		4
.L_2769:
        /*0078*/ 	.byte	0x03, 0x50
        /*007a*/ 	.short	0x0000


	//----- nvinfo : EIATTR_MAXREG_COUNT
	.align		4
        /*007c*/ 	.byte	0x03, 0x1b
        /*007e*/ 	.short	0x00ff


	//----- nvinfo : EIATTR_NUM_BARRIERS
	.align		4
        /*0080*/ 	.byte	0x02, 0x4c
        /*0082*/ 	.byte	0x01
	.zero		1


	//----- nvinfo : EIATTR_MERCURY_ISA_VERSION
	.align		4
        /*0084*/ 	.byte	0x03, 0x5f
        /*0086*/ 	.short	0x0101


	//----- nvinfo : EIATTR_UNUSED_LOAD_BYTE_OFFSET
	.align		4
        /*0088*/ 	.byte	0x04, 0x44
        /*008a*/ 	.short	(.L_2771 - .L_2770)


	//   ....[0]....
.L_2770:
        /*008c*/ 	.word	0x00000690
        /*0090*/ 	.word	0x0000fff0


	//   ....[1]....
        /*0094*/ 	.word	0x00000b00
        /*0098*/ 	.word	0x0000fff0


	//----- nvinfo : EIATTR_COOP_GROUP_MASK_REGIDS
	.align		4
.L_2771:
        /*009c*/ 	.byte	0x04, 0x29
        /*009e*/ 	.short	(.L_2773 - .L_2772)


	//   ....[0]....
.L_2772:
        /*00a0*/ 	.word	0xffffffff


	//   ....[1]....
        /*00a4*/ 	.word	0xffffffff


	//   ....[2]....
        /*00a8*/ 	.word	0xffffffff


	//   ....[3]....
        /*00ac*/ 	.word	0xffffffff


	//   ....[4]....
        /*00b0*/ 	.word	0xffffffff


	//   ....[5]....
        /*00b4*/ 	.word	0xffffffff


	//   ....[6]....
        /*00b8*/ 	.word	0xffffffff


	//   ....[7]....
        /*00bc*/ 	.word	0xffffffff


	//   ....[8]....
        /*00c0*/ 	.word	0xffffffff


	//   ....[9]....
        /*00c4*/ 	.word	0xffffffff


	//   ....[10]....
        /*00c8*/ 	.word	0xffffffff


	//   ....[11]....
        /*00cc*/ 	.word	0xffffffff


	//----- nvinfo : EIATTR_COOP_GROUP_INSTR_OFFSETS
	.align		4
.L_2773:
        /*00d0*/ 	.byte	0x04, 0x28
        /*00d2*/ 	.short	(.L_2775 - .L_2774)


	//   ....[0]....
.L_2774:
        /*00d4*/ 	.word	0x00000420


	//   ....[1]....
        /*00d8*/ 	.word	0x000004d0


	//   ....[2]....
        /*00dc*/ 	.word	0x00000540


	//   ....[3]....
        /*00e0*/ 	.word	0x00000580


	//   ....[4]....
        /*00e4*/ 	.word	0x000005c0


	//   ....[5]....
        /*00e8*/ 	.word	0x00000600


	//   ....[6]....
        /*00ec*/ 	.word	0x00000940


	//   ....[7]....
        /*00f0*/ 	.word	0x00000990


	//   ....[8]....
        /*00f4*/ 	.word	0x000009e0


	//   ....[9]....
        /*00f8*/ 	.word	0x00000a30


	//   ....[10]....
        /*00fc*/ 	.word	0x00000a70


	//   ....[11]....
        /*0100*/ 	.word	0x00001720


	//----- nvinfo : EIATTR_VRC_CTA_INIT_COUNT
	.align		4
.L_2775:
        /*0104*/ 	.byte	0x02, 0x4a
	.zero		1
	.zero		1


	//----- nvinfo : EIATTR_EXIT_INSTR_OFFSETS
	.align		4
        /*0108*/ 	.byte	0x04, 0x1c
        /*010a*/ 	.short	(.L_2777 - .L_2776)


	//   ....[0]....
.L_2776:
        /*010c*/ 	.word	0x00000080


	//   ....[1]....
        /*0110*/ 	.word	0x00001830


	//----- nvinfo : EIATTR_CRS_STACK_SIZE
	.align		4
.L_2777:
        /*0114*/ 	.byte	0x04, 0x1e
        /*0116*/ 	.short	(.L_2779 - .L_2778)
.L_2778:
        /*0118*/ 	.word	0x00000000


	//----- nvinfo : EIATTR_CBANK_PARAM_SIZE
	.align		4
.L_2779:
        /*011c*/ 	.byte	0x03, 0x19
        /*011e*/ 	.short	0x0030


	//----- nvinfo : EIATTR_PARAM_CBANK
	.align		4
        /*0120*/ 	.byte	0x04, 0x0a
        /*0122*/ 	.short	(.L_2781 - .L_2780)
	.align		4
.L_2780:
        /*0124*/ 	.word	index@(.nv.constant0._Z18kQuantizeBlockwiseI13__nv_bfloat16Li2048ELi4ELi0ELi1EEvPfPT_S1_PhS1_ii)
        /*0128*/ 	.short	0x0380
        /*012a*/ 	.short	0x0030


	//----- nvinfo : EIATTR_SW_WAR
	.align		4
.L_2781:
        /*012c*/ 	.byte	0x04, 0x36
        /*012e*/ 	.short	(.L_2783 - .L_2782)
.L_2782:
        /*0130*/ 	.word	0x00000008
.L_2783:


//--------------------- .nv.info._Z18kQuantizeBlockwiseI13__nv_bfloat16Li4096ELi4ELi0ELi1EEvPfPT_S1_PhS1_ii --------------------------
	.section	.nv.info._Z18kQuantizeBlockwiseI13__nv_bfloat16Li4096ELi4ELi0ELi1EEvPfPT_S1_PhS1_ii,"",@"SHT_CUDA_INFO"
	.sectionflags	@""
	.align	4


	//----- nvinfo : EIATTR_CUDA_API_VERSION
	.align		4
        /*0000*/ 	.byte	0x04, 0x37
        /*0002*/ 	.short	(.L_2785 - .L_2784)
.L_2784:
        /*0004*/ 	.word	0x00000082


	//----- nvinfo : EIATTR_KPARAM_INFO
	.align		4
.L_2785:
        /*0008*/ 	.byte	0x04, 0x17
        /*000a*/ 	.short	(.L_2787 - .L_2786)
.L_2786:
        /*000c*/ 	.word	0x00000000
        /*0010*/ 	.short	0x0006
        /*0012*/ 	.short	0x002c
        /*0014*/ 	.byte	0x00, 0xf0, 0x11, 0x00


	//----- nvinfo : EIATTR_KPARAM_INFO
	.align		4
.L_2787:
        /*0018*/ 	.byte	0x04, 0x17
        /*001a*/ 	.short	(.L_2789 - .L_2788)
.L_2788:
        /*001c*/ 	.word	0x00000000
        /*0020*/ 	.short	0x0005
        /*0022*/ 	.short	0x0028
        /*0024*/ 	.byte	0x00, 0xf0, 0x11, 0x00


	//----- nvinfo : EIATTR_KPARAM_INFO
	.align		4
.L_2789:
        /*0028*/ 	.byte	0x04, 0x17
        /*002a*/ 	.short	(.L_2791 - .L_2790)
.L_2790:
        /*002c*/ 	.word	0x00000000
        /*0030*/ 	.short	0x0004
        /*0032*/ 	.short	0x0020
        /*0034*/ 	.byte	0x00, 0xf5, 0x21, 0x00


	//----- nvinfo : EIATTR_KPARAM_INFO
	.align		4
.L_2791:
        /*0038*/ 	.byte	0x04, 0x17
        /*003a*/ 	.short	(.L_2793 - .L_2792)
.L_2792:
        /*003c*/ 	.word	0x00000000
        /*0040*/ 	.short	0x0003
        /*0042*/ 	.short	0x0018
        /*0044*/ 	.byte	0x00, 0xf5, 0x21, 0x00


	//----- nvinfo : EIATTR_KPARAM_INFO
	.align		4
.L_2793:
        /*0048*/ 	.byte	0x04, 0x17
        /*004a*/ 	.short	(.L_2795 - .L_2794)
.L_2794:
        /*004c*/ 	.word	0x00000000
        /*0050*/ 	.short	0x0002
        /*0052*/ 	.short	0x0010
        /*0054*/ 	.byte	0x00, 0xf5, 0x21, 0x00


	//----- nvinfo : EIATTR_KPARAM_INFO
	.align		4
.L_2795:
        /*0058*/ 	.byte	0x04, 0x17
        /*005a*/ 	.short	(.L_2797 - .L_2796)
.L_2796:
        /*005c*/ 	.word	0x00000000
        /*0060*/ 	.short	0x0001
        /*0062*/ 	.short	0x0008
        /*0064*/ 	.byte	0x00, 0xf5, 0x21, 0x00


	//----- nvinfo : EIATTR_KPARAM_INFO
	.align		4
.L_2797:
        /*0068*/ 	.byte	0x04, 0x17
        /*006a*/ 	.short	(.L_2799 - .L_2798)
.L_2798:
        /*006c*/ 	.word	0x00000000
        /*0070*/ 	.short	0x0000
        /*0072*/ 	.short	0x0000
        /*0074*/ 	.byte	0x00, 0xf5, 0x21, 0x00


	//----- nvinfo : EIATTR_SPARSE_MMA_MASK
	.align		4
.L_2799:
        /*0078*/ 	.byte	0x03, 0x50
        /*007a*/ 	.short	0x0000


	//----- nvinfo : EIATTR_MAXREG_COUNT
	.align		4
        /*007c*/ 	.byte	0x03, 0x1b
        /*007e*/ 	.short	0x00ff


	//----- nvinfo : EIATTR_NUM_BARRIERS
	.align		4
        /*0080*/ 	.byte	0x02, 0x4c
        /*0082*/ 	.byte	0x01
	.zero		1


	//----- nvinfo : EIATTR_MERCURY_ISA_VERSION
	.align		4
        /*0084*/ 	.byte	0x03, 0x5f
        /*0086*/ 	.short	0x0101


	//----- nvinfo : EIATTR_UNUSED_LOAD_BYTE_OFFSET
	.align		4
        /*0088*/ 	.byte	0x04, 0x44
        /*008a*/ 	.short	(.L_2801 - .L_2800)


	//   ....[0]....
.L_2800:
        /*008c*/ 	.word	0x00000690
        /*0090*/ 	.word	0x0000fff0


	//   ....[1]....
        /*0094*/ 	.word	0x00000d40
        /*0098*/ 	.word	0x0000fff0


	//----- nvinfo : EIATTR_COOP_GROUP_MASK_REGIDS
	.align		4
.L_2801:
        /*009c*/ 	.byte	0x04, 0x29
        /*009e*/ 	.short	(.L_2803 - .L_2802)


	//   ....[0]....
.L_2802:
        /*00a0*/ 	.word	0xffffffff


	//   ....[1]....
        /*00a4*/ 	.word	0xffffffff


	//   ....[2]....
        /*00a8*/ 	.word	0xffffffff


	//   ....[3]....
        /*00ac*/ 	.word	0xffffffff


	//   ....[4]....
        /*00b0*/ 	.word	0xffffffff


	//   ....[5]....
        /*00b4*/ 	.word	0xffffffff


	//   ....[6]....
        /*00b8*/ 	.word	0xffffffff


	//   ....[7]....
        /*00bc*/ 	.word	0xffffffff


	//   ....[8]....
        /*00c0*/ 	.word	0xffffffff


	//   ....[9]....
        /*00c4*/ 	.word	0xffffffff


	//   ....[10]....
        /*00c8*/ 	.word	0xffffffff


	//   ....[11]....
        /*00cc*/ 	.word	0xffffffff


	//----- nvinfo : EIATTR_COOP_GROUP_INSTR_OFFSETS
	.align		4
.L_2803:
        /*00d0*/ 	.byte	0x04, 0x28
        /*00d2*/ 	.short	(.L_2805 - .L_2804)


	//   ....[0]....
.L_2804:
        /*00d4*/ 	.word	0x00000420


	//   ....[1]....
        /*00d8*/ 	.word	0x000004d0


	//   ....[2]....
        /*00dc*/ 	.word	0x00000540


	//   ....[3]....
        /*00e0*/ 	.word	0x00000580


	//   ....[4]....
        /*00e4*/ 	.word	0x000005c0


	//   ....[5]....
        /*00e8*/ 	.word	0x00000600


	//   ....[6]....
        /*00ec*/ 	.word	0x00000b80


	//   ....[7]....
        /*00f0*/ 	.word	0x00000bd0


	//   ....[8]....
        /*00f4*/ 	.word	0x00000c20


	//   ....[9]....
        /*00f8*/ 	.word	0x00000c70


	//   ....[10]....
        /*00fc*/ 	.word	0x00000cb0


	//   ....[11]....
        /*0100*/ 	.word	0x00001ca0


	//----- nvinfo : EIATTR_VRC_CTA_INIT_COUNT
	.align		4
.L_2805:
        /*0104*/ 	.byte	0x02, 0x4a
	.zero		1
	.zero		1


	//----- nvinfo : EIATTR_EXIT_INSTR_OFFSETS
	.align		4
        /*0108*/ 	.byte	0x04, 0x1c
        /*010a*/ 	.short	(.L_2807 - .L_2806)


	//   ....[0]....
.L_2806:
        /*010c*/ 	.word	0x00000080


	//   ....[1]....
        /*0110*/ 	.word	0x00001db0


	//----- nvinfo : EIATTR_CRS_STACK_SIZE
	.align		4
.L_2807:
        /*0114*/ 	.byte	0x04, 0x1e
        /*0116*/ 	.short	(.L_2809 - .L_2808)
.L_2808:
        /*0118*/ 	.word	0x00000000


	//----- nvinfo : EIATTR_CBANK_PARAM_SIZE
	.align		4
.L_2809:
        /*011c*/ 	.byte	0x03, 0x19
        /*011e*/ 	.short	0x0030


	//----- nvinfo : EIATTR_PARAM_CBANK
	.align		4
        /*0120*/ 	.byte	0x04, 0x0a
        /*0122*/ 	.short	(.L_2811 - .L_2810)
	.align		4
.L_2810:
        /*0124*/ 	.word	index@(.nv.constant0._Z18kQuantizeBlockwiseI13__nv_bfloat16Li4096ELi4ELi0ELi1EEvPfPT_S1_PhS1_ii)
        /*0128*/ 	.short	0x0380
        /*012a*/ 	.short	0x0030


	//----- nvinfo : EIATTR_SW_WAR
	.align		4
.L_2811:
        /*012c*/ 	.byte	0x04, 0x36
        /*012e*/ 	.short	(.L_2813 - .L_2812)
.L_2812:
        /*0130*/ 	.word	0x00000008
.L_2813:


//--------------------- .nv.info._Z18kQuantizeBlockwiseI13__nv_bfloat16Li64ELi2ELi0ELi0EEvPfPT_S1_PhS1_ii --------------------------
	.section	.nv.info._Z18kQuantizeBlockwiseI13__nv_bfloat16Li64ELi2ELi0ELi0EEvPfPT_S1_PhS1_ii,"",@"SHT_CUDA_INFO"
	.sectionflags	@""
	.align	4


	//----- nvinfo : EIATTR_CUDA_API_VERSION
	.align		4
        /*0000*/ 	.byte	0x04, 0x37
        /*0002*/ 	.short	(.L_2815 - .L_2814)
.L_2814:
        /*0004*/ 	.word	0x00000082


	//----- nvinfo : EIATTR_KPARAM_INFO
	.align		4
.L_2815:
        /*0008*/ 	.byte	0x04, 0x17
        /*000a*/ 	.short	(.L_2817 - .L_2816)
.L_2816:
        /*000c*/ 	.word	0x00000000
        /*0010*/ 	.short	0x0006
        /*0012*/ 	.short	0x002c
        /*0014*/ 	.byte	0x00, 0xf0, 0x11, 0x00


	//----- nvinfo : EIATTR_KPARAM_INFO
	.align		4
.L_2817:
        /*0018*/ 	.byte	0x04, 0x17
        /*001a*/ 	.short	(.L_2819 - .L_2818)
.L_2818:
        /*001c*/ 	.word	0x00000000
        /*0020*/ 	.short	0x0005
        /*0022*/ 	.short	0x0028
        /*0024*/ 	.byte	0x00, 0xf0, 0x11, 0x00


	//----- nvinfo : EIATTR_KPARAM_INFO
	.align		4
.L_2819:
        /*0028*/ 	.byte	0x04, 0x17
        /*002a*/ 	.short	(.L_2821 - .L_2820)
.L_2820:
        /*002c*/ 	.word	0x00000000
        /*0030*/ 	.short	0x0004
        /*0032*/ 	.short	0x0020
        /*0034*/ 	.byte	0x00, 0xf5, 0x21, 0x00


	//----- nvinfo : EIATTR_KPARAM_INFO
	.align		4
.L_2821:
        /*0038*/ 	.byte	0x04, 0x17
        /*003a*/ 	.short	(.L_2823 - .L_2822)
.L_2822:
        /*003c*/ 	.word	0x00000000
        /*0040*/ 	.short	0x0003
        /*0042*/ 	.short	0x0018
        /*0044*/ 	.byte	0x00, 0xf5, 0x21, 0x00


	//----- nvinfo : EIATTR_KPARAM_INFO
	.align		4
.L_2823:
        /*0048*/ 	.byte	0x04, 0x17
        /*004a*/ 	.short	(.L_2825 - .L_2824)
.L_2824:
        /*004c*/ 	.word	0x00000000
        /*0050*/ 	.short	0x0002
        /*0052*/ 	.short	0x0010
        /*0054*/ 	.byte	0x00, 0xf5, 0x21, 0x00


	//----- nvinfo : EIATTR_KPARAM_INFO
	.align		4
.L_2825:
        /*0058*/ 	.byte	0x04, 0x17
        /*005a*/ 	.short	(.L_2827 - .L_2826)
.L_2826:
        /*005c*/ 	.word	0x00000000
        /*0060*/ 	.short	0x0001
        /*0062*/ 	.short	0x0008
        /*0064*/ 	.byte	0x00, 0xf5, 0x21, 0x00


	//----- nvinfo : EIATTR_KPARAM_INFO
	.align		4
.L_2827:
        /*0068*/ 	.byte	0x04, 0x17
        /*006a*/ 	.short	(.L_2829 - .L_2828)
.L_2828:
        /*006c*/ 	.word	0x00000000
        /*0070*/ 	.short	0x0000
        /*0072*/ 	.short	0x0000
        /*0074*/ 	.byte	0x00, 0xf5, 0x21, 0x00


	//----- nvinfo : EIATTR_SPARSE_MMA_MASK
	.align		4
.L_2829:
        /*0078*/ 	.byte	0x03, 0x50
        /*007a*/ 	.short	0x0000


	//----- nvinfo : EIATTR_MAXREG_COUNT
	.align		4
        /*007c*/ 	.byte	0x03, 0x1b
        /*007e*/ 	.short	0x00ff


	//----- nvinfo : EIATTR_NUM_BARRIERS
	.align		4
        /*0080*/ 	.byte	0x02, 0x4c
        /*0082*/ 	.byte	0x01
	.zero		1


	//----- nvinfo : EIATTR_MERCURY_ISA_VERSION
	.align		4
        /*0084*/ 	.byte	0x03, 0x5f
        /*0086*/ 	.short	0x0101


	//----- nvinfo : EIATTR_COOP_GROUP_MASK_REGIDS
	.align		4
        /*0088*/ 	.byte	0x04, 0x29
        /*008a*/ 	.short	(.L_2831 - .L_2830)


	//   ....[0]....
.L_2830:
        /*008c*/ 	.word	0xffffffff


	//   ....[1]....
        /*0090*/ 	.word	0xffffffff


	//   ....[2]....
        /*0094*/ 	.word	0xffffffff


	//   ....[3]....
        /*0098*/ 	.word	0xffffffff


	//   ....[4]....
        /*009c*/ 	.word	0xffffffff


	//   ....[5]....
        /*00a0*/ 	.word	0xffffffff


	//   ....[6]....
        /*00a4*/ 	.word	0xffffffff


	//   ....[7]....
        /*00a8*/ 	.word	0xffffffff


	//   ....[8]....
        /*00ac*/ 	.word	0xffffffff


	//   ....[9]....
        /*00b0*/ 	.word	0xffffffff


	//   ....[10]....
        /*00b4*/ 	.word	0xffffffff


	//   ....[11]....
        /*00b8*/ 	.word	0xffffffff


	//----- nvinfo : EIATTR_COOP_GROUP_INSTR_OFFSETS
	.align		4
.L_2831:
        /*00bc*/ 	.byte	0x04, 0x28
        /*00be*/ 	.short	(.L_2833 - .L_2832)


	//   ....[0]....
.L_2832:
        /*00c0*/ 	.word	0x00000800


	//   ....[1]....
        /*00c4*/ 	.word	0x00000870


	//   ....[2]....
        /*00c8*/ 	.word	0x000008e0


	//   ....[3]....
        /*00cc*/ 	.word	0x00000920


	//   ....[4]....
        /*00d0*/ 	.word	0x00000960


	//   ....[5]....
        /*00d4*/ 	.word	0x000009a0


	//   ....[6]....
        /*00d8*/ 	.word	0x00000a30


	//   ....[7]....
        /*00dc*/ 	.word	0x00000a80


	//   ....[8]....
        /*00e0*/ 	.word	0x00000ad0


	//   ....[9]....
        /*00e4*/ 	.word	0x00000b20


	//   ....[10]....
        /*00e8*/ 	.word	0x00000b60


	//   ....[11]....
        /*00ec*/ 	.word	0x00001730


	//----- nvinfo : EIATTR_VRC_CTA_INIT_COUNT
	.align		4
.L_2833:
        /*00f0*/ 	.byte	0x02, 0x4a
	.zero		1
	.zero		1


	//----- nvinfo : EIATTR_EXIT_INSTR_OFFSETS
	.align		4
        /*00f4*/ 	.byte	0x04, 0x1c
        /*00f6*/ 	.short	(.L_2835 - .L_2834)


	//   ....[0]....
.L_2834:
        /*00f8*/ 	.word	0x00000610


	//   ....[1]....
        /*00fc*/ 	.word	0x00001840


	//----- nvinfo : EIATTR_CRS_STACK_SIZE
	.align		4
.L_2835:
        /*0100*/ 	.byte	0x04, 0x1e
        /*0102*/ 	.short	(.L_2837 - .L_2836)
.L_2836:
        /*0104*/ 	.word	0x00000000


	//----- nvinfo : EIATTR_CBANK_PARAM_SIZE
	.align		4
.L_2837:
        /*0108*/ 	.byte	0x03, 0x19
        /*010a*/ 	.short	0x0030


	//----- nvinfo : EIATTR_PARAM_CBANK
	.align		4
        /*010c*/ 	.byte	0x04, 0x0a
        /*010e*/ 	.short	(.L_2839 - .L_2838)
	.align		4
.L_2838:
        /*0110*/ 	.word	index@(.nv.constant0._Z18kQuantizeBlockwiseI13__nv_bfloat16Li64ELi2ELi0ELi0EEvPfPT_S1_PhS1_ii)
        /*0114*/ 	.short	0x0380
        /*0116*/ 	.short	0x0030


	//----- nvinfo : EIATTR_SW_WAR
	.align		4
.L_2839:
        /*0118*/ 	.byte	0x04, 0x36
        /*011a*/ 	.short	(.L_2841 - .L_2840)
.L_2840:
        /*011c*/ 	.word	0x00000008
.L_2841:


//--------------------- .nv.info._Z18kQuantizeBlockwiseI13__nv_bfloat16Li128ELi2ELi0ELi0EEvPfPT_S1_PhS1_ii --------------------------
	.section	.nv.info._Z18kQuantizeBlockwiseI13__nv_bfloat16Li128ELi2ELi0ELi0EEvPfPT_S1_PhS1_ii,"",@"SHT_CUDA_INFO"
	.sectionflags	@""
	.align	4


	//----- nvinfo : EIATTR_CUDA_API_VERSION
	.align		4
        /*0000*/ 	.byte	0x04, 0x37
        /*0002*/ 	.short	(.L_2843 - .L_2842)
.L_2842:
        /*0004*/ 	.word	0x00000082


	//----- nvinfo : EIATTR_KPARAM_INFO
	.align		4
.L_2843:
        /*0008*/ 	.byte	0x04, 0x17
        /*000a*/ 	.short	(.L_2845 - .L_2844)
.L_2844:
        /*000c*/ 	.word	0x00000000
        /*0010*/ 	.short	0x0006
        /*0012*/ 	.short	0x002c
        /*0014*/ 	.byte	0x00, 0xf0, 0x11, 0x00


	//----- nvinfo : EIATTR_KPARAM_INFO
	.align		4
.L_2845:
        /*0018*/ 	.byte	0x04, 0x17
        /*001a*/ 	.short	(.L_2847 - .L_2846)
.L_2846:
        /*001c*/ 	.word	0x00000000
        /*0020*/ 	.short	0x0005
        /*0022*/ 	.short	0x0028
        /*0024*/ 	.byte	0x00, 0xf0, 0x11, 0x00


	//----- nvinfo : EIATTR_KPARAM_INFO
	.align		4
.L_2847:
        /*0028*/ 	.byte	0x04, 0x17
        /*002a*/ 	.short	(.L_2849 - .L_2848)
.L_2848:
        /*002c*/ 	.word	0x00000000
        /*0030*/ 	.short	0x0004
        /*0032*/ 	.short	0x0020
        /*0034*/ 	.byte	0x00, 0xf5, 0x21, 0x00


	//----- nvinfo : EIATTR_KPARAM_INFO
	.align		4
.L_2849:
        /*0038*/ 	.byte	0x04, 0x17
        /*003a*/ 	.short	(.L_2851 - .L_2850)
.L_2850:
        /*003c*/ 	.word	0x00000000
        /*0040*/ 	.short	0x0003
        /*0042*/ 	.short	0x0018
        /*0044*/ 	.byte	0x00, 0xf5, 0x21, 0x00


	//----- nvinfo : EIATTR_KPARAM_INFO
	.align		4
.L_2851:
        /*0048*/ 	.byte	0x04, 0x17
        /*004a*/ 	.short	(.L_2853 - .L_2852)
.L_2852:
        /*004c*/ 	.word	0x00000000
        /*0050*/ 	.short	0x0002
        /*0052*/ 	.short	0x0010
        /*0054*/ 	.byte	0x00, 0xf5, 0x21, 0x00


	//----- nvinfo : EIATTR_KPARAM_INFO
	.align		4
.L_2853:
        /*0058*/ 	.byte	0x04, 0x17
        /*005a*/ 	.short	(.L_2855 - .L_2854)
.L_2854:
        /*005c*/ 	.word	0x00000000
        /*0060*/ 	.short	0x0001
        /*0062*/ 	.short	0x0008
        /*0064*/ 	.byte	0x00, 0xf5, 0x21, 0x00


	//----- nvinfo : EIATTR_KPARAM_INFO
	.align		4
.L_2855:
        /*0068*/ 	.byte	0x04, 0x17
        /*006a*/ 	.short	(.L_2857 - .L_2856)
.L_2856:
        /*006c*/ 	.word	0x00000000
        /*0070*/ 	.short	0x0000
        /*0072*/ 	.short	0x0000
        /*0074*/ 	.byte	0x00, 0xf5, 0x21, 0x00


	//----- nvinfo : EIATTR_SPARSE_MMA_MASK
	.align		4
.L_2857:
        /*0078*/ 	.byte	0x03, 0x50
        /*007a*/ 	.short	0x0000


	//----- nvinfo : EIATTR_MAXREG_COUNT
	.align		4
        /*007c*/ 	.byte	0x03, 0x1b
        /*007e*/ 	.short	0x00ff


	//----- nvinfo : EIATTR_NUM_BARRIERS
	.align		4
        /*0080*/ 	.byte	0x02, 0x4c
        /*0082*/ 	.byte	0x01
	.zero		1


	//----- nvinfo : EIATTR_MERCURY_ISA_VERSION
	.align		4
        /*0084*/ 	.byte	0x03, 0x5f
        /*0086*/ 	.short	0x0101


	//----- nvinfo : EIATTR_COOP_GROUP_MASK_REGIDS
	.align		4
        /*0088*/ 	.byte	0x04, 0x29
        /*008a*/ 	.short	(.L_2859 - .L_2858)


	//   ....[0]....
.L_2858:
        /*008c*/ 	.word	0xffffffff


	//   ....[1]....
        /*0090*/ 	.word	0xffffffff


	//   ....[2]....
        /*0094*/ 	.word	0xffffffff


	//   ....[3]....
        /*0098*/ 	.word	0xffffffff


	//   ....[4]....
        /*009c*/ 	.word	0xffffffff


	//   ....[5]....
        /*00a0*/ 	.word	0xffffffff


	//   ....[6]....
        /*00a4*/ 	.word	0xffffffff


	//   ....[7]....
        /*00a8*/ 	.word	0xffffffff


	//   ....[8]....
        /*00ac*/ 	.word	0xffffffff


	//   ....[9]....
        /*00b0*/ 	.word	0xffffffff


	//   ....[10]....
        /*00b4*/ 	.word	0xffffffff


	//   ....[11]....
        /*00b8*/ 	.word	0xffffffff


	//----- nvinfo : EIATTR_COOP_GROUP_INSTR_OFFSETS
	.align		4
.L_2859:
        /*00bc*/ 	.byte	0x04, 0x28
        /*00be*/ 	.short	(.L_2861 - .L_2860)


	//   ....[0]....
.L_2860:
        /*00c0*/ 	.word	0x000008b0


	//   ....[1]....
        /*00c4*/ 	.word	0x00000920


	//   ....[2]....
        /*00c8*/ 	.word	0x00000990


	//   ....[3]....
        /*00cc*/ 	.word	0x000009d0


	//   ....[4]....
        /*00d0*/ 	.word	0x00000a10


	//   ....[5]....
        /*00d4*/ 	.word	0x00000a50


	//   ....[6]....
        /*00d8*/ 	.word	0x00000bb0


	//   ....[7]....
        /*00dc*/ 	.word	0x00000c00


	//   ....[8]....
        /*00e0*/ 	.word	0x00000c50


	//   ....[9]....
        /*00e4*/ 	.word	0x00000ca0


	//   ....[10]....
        /*00e8*/ 	.word	0x00000ce0


	//   ....[11]....
        /*00ec*/ 	.word	0x00001940


	//----- nvinfo : EIATTR_VRC_CTA_INIT_COUNT
	.align		4
.L_2861:
        /*00f0*/ 	.byte	0x02, 0x4a
	.zero		1
	.zero		1


	//----- nvinfo : EIATTR_EXIT_INSTR_OFFSETS
	.align		4
        /*00f4*/ 	.byte	0x04, 0x1c
        /*00f6*/ 	.short	(.L_2863 - .L_2862)


	//   ....[0]....
.L_2862:
        /*00f8*/ 	.word	0x00000610


	//   ....[1]....
        /*00fc*/ 	.word	0x00001a40


	//----- nvinfo : EIATTR_CRS_STACK_SIZE
	.align		4
.L_2863:
        /*0100*/ 	.byte	0x04, 0x1e
        /*0102*/ 	.short	(.L_2865 - .L_2864)
.L_2864:
        /*0104*/ 	.word	0x00000000


	//----- nvinfo : EIATTR_CBANK_PARAM_SIZE
	.align		4
.L_2865:
        /*0108*/ 	.byte	0x03, 0x19
        /*010a*/ 	.short	0x0030


	//----- nvinfo : EIATTR_PARAM_CBANK
	.align		4
        /*010c*/ 	.byte	0x04, 0x0a
        /*010e*/ 	.short	(.L_2867 - .L_2866)
	.align		4
.L_2866:
        /*0110*/ 	.word	index@(.nv.constant0._Z18kQuantizeBlockwiseI13__nv_bfloat16Li128ELi2ELi0ELi0EEvPfPT_S1_PhS1_ii)
        /*0114*/ 	.short	0x0380
        /*0116*/ 	.short	0x0030


	//----- nvinfo : EIATTR_SW_WAR
	.align		4
.L_2867:
        /*0118*/ 	.byte	0x04, 0x36
        /*011a*/ 	.short	(.L_2869 - .L_2868)
.L_2868:
        /*011c*/ 	.word	0x00000008
.L_2869:


//--------------------- .nv.info._Z18kQuantizeBlockwiseI13__nv_bfloat16Li256ELi2ELi0ELi0EEvPfPT_S1_PhS1_ii --------------------------
	.section	.nv.info._Z18kQuantizeBlockwiseI13__nv_bfloat16Li256ELi2ELi0ELi0EEvPfPT_S1_PhS1_ii,"",@"SHT_CUDA_INFO"
	.sectionflags	@""
	.align	4


	//----- nvinfo : EIATTR_CUDA_API_VERSION
	.align		4
        /*0000*/ 	.byte	0x04, 0x37
        /*0002*/ 	.short	(.L_2871 - .L_2870)
.L_2870:
        /*0004*/ 	.word	0x00000082


	//----- nvinfo : EIATTR_KPARAM_INFO
	.align		4
.L_2871:
        /*0008*/ 	.byte	0x04, 0x17
        /*000a*/ 	.short	(.L_2873 - .L_2872)
.L_2872:
        /*000c*/ 	.word	0x00000000
        /*0010*/ 	.short	0x0006
        /*0012*/ 	.short	0x002c
        /*0014*/ 	.byte	0x00, 0xf0, 0x11, 0x00


	//----- nvinfo : EIATTR_KPARAM_INFO
	.align		4
.L_2873:
        /*0018*/ 	.byte	0x04, 0x17
        /*001a*/ 	.short	(.L_2875 - .L_2874)
.L_2874:
        /*001c*/ 	.word	0x00000000
        /*0020*/ 	.short	0x0005
        /*0022*/ 	.short	0x0028
        /*0024*/ 	.byte	0x00, 0xf0, 0x11, 0x00


	//----- nvinfo : EIATTR_KPARAM_INFO
	.align		4
.L_2875:
        /*0028*/ 	.byte	0x04, 0x17
        /*002a*/ 	.short	(.L_2877 - .L_2876)
.L_2876:
        /*002c*/ 	.word	0x00000000
        /*0030*/ 	.short	0x0004
        /*0032*/ 	.short	0x0020
        /*0034*/ 	.byte	0x00, 0xf5, 0x21, 0x00


	//----- nvinfo : EIATTR_KPARAM_INFO
	.align		4
.L_2877:
        /*0038*/ 	.byte	0x04, 0x17
        /*003a*/ 	.short	(.L_2879 - .L_2878)
.L_2878:
        /*003c*/ 	.word	0x00000000
        /*0040*/ 	.short	0x0003
        /*0042*/ 	.short	0x0018
        /*0044*/ 	.byte	0x00, 0xf5, 0x21, 0x00


	//----- nvinfo : EIATTR_KPARAM_INFO
	.align		4
.L_2879:
        /*0048*/ 	.byte	0x04, 0x17
        /*004a*/ 	.short	(.L_2881 - .L_2880)
.L_2880:
        /*004c*/ 	.word	0x00000000
        /*0050*/ 	.short	0x0002
        /*0052*/ 	.short	0x0010
        /*0054*/ 	.byte	0x00, 0xf5, 0x21, 0x00


	//----- nvinfo : EIATTR_KPARAM_INFO
	.align		4
.L_2881:
        /*0058*/ 	.byte	0x04, 0x17
        /*005a*/ 	.short	(.L_2883 - .L_2882)
.L_2882:
        /*005c*/ 	.word	0x00000000
        /*0060*/ 	.short	0x0001
        /*0062*/ 	.short	0x0008
        /*0064*/ 	.byte	0x00, 0xf5, 0x21, 0x00


	//----- nvinfo : EIATTR_KPARAM_INFO
	.align		4
.L_2883:
        /*0068*/ 	.byte	0x04, 0x17
        /*006a*/ 	.short	(.L_2885 - .L_2884)
.L_2884:
        /*006c*/ 	.word	0x00000000
        /*0070*/ 	.short	0x0000
        /*0072*/ 	.short	0x0000
        /*0074*/ 	.byte	0x00, 0xf5, 0x21, 0x00


	//----- nvinfo : EIATTR_SPARSE_MMA_MASK
	.align		4
.L_2885:
        /*0078*/ 	.byte	0x03, 0x50
        /*007a*/ 	.short	0x0000


	//----- nvinfo : EIATTR_MAXREG_COUNT
	.align		4
        /*007c*/ 	.byte	0x03, 0x1b
        /*007e*/ 	.short	0x00ff


	//----- nvinfo : EIATTR_NUM_BARRIERS
	.align		4
        /*0080*/ 	.byte	0x02, 0x4c
        /*0082*/ 	.byte	0x01
	.zero		1


	//----- nvinfo : EIATTR_MERCURY_ISA_VERSION
	.align		4
        /*0084*/ 	.byte	0x03, 0x5f
        /*0086*/ 	.short	0x0101


	//----- nvinfo : EIATTR_COOP_GROUP_MASK_REGIDS
	.align		4
        /*0088*/ 	.byte	0x04, 0x29
        /*008a*/ 	.short	(.L_2887 - .L_2886)


	//   ....[0]....
.L_2886:
        /*008c*/ 	.word	0xffffffff


	//   ....[1]....
        /*0090*/ 	.word	0xffffffff


	//   ....[2]....
        /*0094*/ 	.word	0xffffffff


	//   ....[3]....
        /*0098*/ 	.word	0xffffffff


	//   ....[4]....
        /*009c*/ 	.word	0xffffffff


	//   ....[5]....
        /*00a0*/ 	.word	0xffffffff


	//   ....[6]....
        /*00a4*/ 	.word	0xffffffff


	//   ....[7]....
        /*00a8*/ 	.word	0xffffffff


	//   ....[8]....
        /*00ac*/ 	.word	0xffffffff


	//   ....[9]....
        /*00b0*/ 	.word	0xffffffff


	//   ....[10]....
        /*00b4*/ 	.word	0xffffffff


	//   ....[11]....
        /*00b8*/ 	.word	0xffffffff


	//----- nvinfo : EIATTR_COOP_GROUP_INSTR_OFFSETS
	.align		4
.L_2887:
        /*00bc*/ 	.byte	0x04, 0x28
        /*00be*/ 	.short	(.L_2889 - .L_2888)


	//   ....[0]....
.L_2888:
        /*00c0*/ 	.word	0x000008b0


	//   ....[1]....
        /*00c4*/ 	.word	0x00000920


	//   ....[2]....
        /*00c8*/ 	.word	0x00000990


	//   ....[3]....
        /*00cc*/ 	.word	0x000009d0


	//   ....[4]....
        /*00d0*/ 	.word	0x00000a10


	//   ....[5]....
        /*00d4*/ 	.word	0x00000a50


	//   ....[6]....
        /*00d8*/ 	.word	0x00000bf0


	//   ....[7]....
        /*00dc*/ 	.word	0x00000c40


	//   ....[8]....
        /*00e0*/ 	.word	0x00000c90


	//   ....[9]....
        /*00e4*/ 	.word	0x00000ce0


	//   ....[10]....
        /*00e8*/ 	.word	0x00000d20


	//   ....[11]....
        /*00ec*/ 	.word	0x000019e0


	//----- nvinfo : EIATTR_VRC_CTA_INIT_COUNT
	.align		4
.L_2889:
        /*00f0*/ 	.byte	0x02, 0x4a
	.zero		1
	.zero		1


	//----- nvinfo : EIATTR_EXIT_INSTR_OFFSETS
	.align		4
        /*00f4*/ 	.byte	0x04, 0x1c
        /*00f6*/ 	.short	(.L_2891 - .L_2890)


	//   ....[0]....
.L_2890:
        /*00f8*/ 	.word	0x00000610


	//   ....[1]....
        /*00fc*/ 	.word	0x00001af0


	//----- nvinfo : EIATTR_CRS_STACK_SIZE
	.align		4
.L_2891:
        /*0100*/ 	.byte	0x04, 0x1e
        /*0102*/ 	.short	(.L_2893 - .L_2892)
.L_2892:
        /*0104*/ 	.word	0x00000000


	//----- nvinfo : EIATTR_CBANK_PARAM_SIZE
	.align		4
.L_2893:
        /*0108*/ 	.byte	0x03, 0x19
        /*010a*/ 	.short	0x0030


	//----- nvinfo : EIATTR_PARAM_CBANK
	.align		4
        /*010c*/ 	.byte	0x04, 0x0a
        /*010e*/ 	.short	(.L_2895 - .L_2894)
	.align		4
.L_2894:
        /*0110*/ 	.word	index@(.nv.constant0._Z18kQuantizeBlockwiseI13__nv_bfloat16Li256ELi2ELi0ELi0EEvPfPT_S1_PhS1_ii)
        /*0114*/ 	.short	0x0380
        /*0116*/ 	.short	0x0030


	//----- nvinfo : EIATTR_SW_WAR
	.align		4
.L_2895:
        /*0118*/ 	.byte	0x04, 0x36
        /*011a*/ 	.short	(.L_2897 - .L_2896)
.L_2896:
        /*011c*/ 	.word	0x00000008
.L_2897:


//--------------------- .nv.info._Z18kQuantizeBlockwiseI13__nv_bfloat16Li512ELi2ELi0ELi0EEvPfPT_S1_PhS1_ii --------------------------
	.section	.nv.info._Z18kQuantizeBlockwiseI13__nv_bfloat16Li512ELi2ELi0ELi0EEvPfPT_S1_PhS1_ii,"",@"SHT_CUDA_INFO"
	.sectionflags	@""
	.align	4


	//----- nvinfo : EIATTR_CUDA_API_VERSION
	.align		4
        /*0000*/ 	.byte	0x04, 0x37
        /*0002*/ 	.short	(.L_2899 - .L_2898)
.L_2898:
        /*0004*/ 	.word	0x00000082


	//----- nvinfo : EIATTR_KPARAM_INFO
	.align		4
.L_2899:
        /*0008*/ 	.byte	0x04, 0x17
        /*000a*/ 	.short	(.L_2901 - .L_2900)
.L_2900:
        /*000c*/ 	.word	0x00000000
        /*0010*/ 	.short	0x0006
        /*0012*/ 	.short	0x002c
        /*0014*/ 	.byte	0x00, 0xf0, 0x11, 0x00


	//----- nvinfo : EIATTR_KPARAM_INFO
	.align		4
.L_2901:
        /*0018*/ 	.byte	0x04, 0x17
        /*001a*/ 	.short	(.L_2903 - .L_2902)
.L_2902:
        /*001c*/ 	.word	0x00000000
        /*0020*/ 	.short	0x0005
        /*0022*/ 	.short	0x0028
        /*0024*/ 	.byte	0x00, 0xf0, 0x11, 0x00


	//----- nvinfo : EIATTR_KPARAM_INFO
	.align		4
.L_2903:
        /*0028*/ 	.byte	0x04, 0x17
        /*002a*/ 	.short	(.L_2905 - .L_2904)
.L_2904:
        /*002c*/ 	.word	0x00000000
        /*0030*/ 	.short	0x0004
        /*0032*/ 	.short	0x0020
        /*0034*/ 	.byte	0x00, 0xf5, 0x21, 0x00


	//----- nvinfo : EIATTR_KPARAM_INFO
	.align		4
.L_2905:
        /*0038*/ 	.byte	0x04, 0x17
        /*003a*/ 	.short	(.L_2907 - .L_2906)
.L_2906:
        /*003c*/ 	.word	0x00000000
        /*0040*/ 	.short	0x0003
        /*0042*/ 	.short	0x0018
        /*0044*/ 	.byte	0x00, 0xf5, 0x21, 0x00


	//----- nvinfo : EIATTR_KPARAM_INFO
	.align		4
.L_2907:
        /*0048*/ 	.byte	0x04, 0x17
        /*004a*/ 	.short	(.L_2909 - .L_2908)
.L_2908:
        /*004c*/ 	.word	0x00000000
        /*0050*/ 	.short	0x0002
        /*0052*/ 	.short	0x0010
        /*0054*/ 	.byte	0x00, 0xf5, 0x21, 0x00


	//----- nvinfo : EIATTR_KPARAM_INFO
	.align		4
.L_2909:
        /*0058*/ 	.byte	0x04, 0x17
        /*005a*/ 	.short	(.L_2911 - .L_2910)
.L_2910:
        /*005c*/ 	.word	0x00000000
        /*0060*/ 	.short	0x0001
        /*0062*/ 	.short	0x0008
        /*0064*/ 	.byte	0x00, 0xf5, 0x21, 0x00


	//----- nvinfo : EIATTR_KPARAM_INFO
	.align		4
.L_2911:
        /*0068*/ 	.byte	0x04, 0x17
        /*006a*/ 	.short	(.L_2913 - .L_2912)
.L_2912:
        /*006c*/ 	.word	0x00000000
        /*0070*/ 	.short	0x0000
        /*0072*/ 	.short	0x0000
        /*0074*/ 	.byte	0x00, 0xf5, 0x21, 0x00


	//----- nvinfo : EIATTR_SPARSE_MMA_MASK
	.align		4
.L_2913:
        /*0078*/ 	.byte	0x03, 0x50
        /*007a*/ 	.short	0x0000


	//----- nvinfo : EIATTR_MAXREG_COUNT
	.align		4
        /*007c*/ 	.byte	0x03, 0x1b
        /*007e*/ 	.short	0x00ff


	//----- nvinfo : EIATTR_NUM_BARRIERS
	.align		4
        /*0080*/ 	.byte	0x02, 0x4c
        /*0082*/ 	.byte	0x01
	.zero		1


	//----- nvinfo : EIATTR_MERCURY_ISA_VERSION
	.align		4
        /*0084*/ 	.byte	0x03, 0x5f
        /*0086*/ 	.short	0x0101


	//----- nvinfo : EIATTR_COOP_GROUP_MASK_REGIDS
	.align		4
        /*0088*/ 	.byte	0x04, 0x29
        /*008a*/ 	.short	(.L_2915 - .L_2914)


	//   ....[0]....
.L_2914:
        /*008c*/ 	.word	0xffffffff


	//   ....[1]....
        /*0090*/ 	.word	0xffffffff


	//   ....[2]....
        /*0094*/ 	.word	0xffffffff


	//   ....[3]....
        /*0098*/ 	.word	0xffffffff


	//   ....[4]....
        /*009c*/ 	.word	0xffffffff


	//   ....[5]....
        /*00a0*/ 	.word	0xffffffff


	//   ....[6]....
        /*00a4*/ 	.word	0xffffffff


	//   ....[7]....
        /*00a8*/ 	.word	0xffffffff


	//   ....[8]....
        /*00ac*/ 	.word	0xffffffff


	//   ....[9]....
        /*00b0*/ 	.word	0xffffffff


	//   ....[10]....
        /*00b4*/ 	.word	0xffffffff


	//   ....[11]....
        /*00b8*/ 	.word	0xffffffff


	//----- nvinfo : EIATTR_COOP_GROUP_INSTR_OFFSETS
	.align		4
.L_2915:
        /*00bc*/ 	.byte	0x04, 0x28
        /*00be*/ 	.short	(.L_2917 - .L_2916)


	//   ....[0]....
.L_2916:
        /*00c0*/ 	.word	0x000008b0


	//   ....[1]....
        /*00c4*/ 	.word	0x00000920


	//   ....[2]....
        /*00c8*/ 	.word	0x00000990


	//   ....[3]....
        /*00cc*/ 	.word	0x000009d0


	//   ....[4]....
        /*00d0*/ 	.word	0x00000a10


	//   ....[5]....
        /*00d4*/ 	.word	0x00000a50


	//   ....[6]....
        /*00d8*/ 	.word	0x00000c80


	//   ....[7]....
        /*00dc*/ 	.word	0x00000cd0


	//   ....[8]....
        /*00e0*/ 	.word	0x00000d20


	//   ....[9]....
        /*00e4*/ 	.word	0x00000d70


	//   ....[10]....
        /*00e8*/ 	.word	0x00000db0


	//   ....[11]....
        /*00ec*/ 	.word	0x00001b60


	//----- nvinfo : EIATTR_VRC_CTA_INIT_COUNT
	.align		4
.L_2917:
        /*00f0*/ 	.byte	0x02, 0x4a
	.zero		1
	.zero		1


	//----- nvinfo : EIATTR_EXIT_INSTR_OFFSETS
	.align		4
        /*00f4*/ 	.byte	0x04, 0x1c
        /*00f6*/ 	.short	(.L_2919 - .L_2918)


	//   ....[0]....
.L_2918:
        /*00f8*/ 	.word	0x00000610


	//   ....[1]....
        /*00fc*/ 	.word	0x00001c50


	//----- nvinfo : EIATTR_CRS_STACK_SIZE
	.align		4
.L_2919:
        /*0100*/ 	.byte	0x04, 0x1e
        /*0102*/ 	.short	(.L_2921 - .L_2920)
.L_2920:
        /*0104*/ 	.word	0x00000000


	//----- nvinfo : EIATTR_CBANK_PARAM_SIZE
	.align		4
.L_2921:
        /*0108*/ 	.byte	0x03, 0x19
        /*010a*/ 	.short	0x0030


	//----- nvinfo : EIATTR_PARAM_CBANK
	.align		4
        /*010c*/ 	.byte	0x04, 0x0a
        /*010e*/ 	.short	(.L_2923 - .L_2922)
	.align		4
.L_2922:
        /*0110*/ 	.word	index@(.nv.constant0._Z18kQuantizeBlockwiseI13__nv_bfloat16Li512ELi2ELi0ELi0EEvPfPT_S1_PhS1_ii)
        /*0114*/ 	.short	0x0380
        /*0116*/ 	.short	0x0030


	//----- nvinfo : EIATTR_SW_WAR
	.align		4
.L_2923:
        /*0118*/ 	.byte	0x04, 0x36
        /*011a*/ 	.short	(.L_2925 - .L_2924)
.L_2924:
        /*011c*/ 	.word	0x00000008
.L_2925:


//--------------------- .nv.info._Z18kQuantizeBlockwiseI13__nv_bfloat16Li1024ELi4ELi0ELi0EEvPfPT_S1_PhS1_ii --------------------------
	.section	.nv.info._Z18kQuantizeBlockwiseI13__nv_bfloat16Li1024ELi4ELi0ELi0EEvPfPT_S1_PhS1_ii,"",@"SHT_CUDA_INFO"
	.sectionflags	@""
	.align	4


	//----- nvinfo : EIATTR_CUDA_API_VERSION
	.align		4
        /*0000*/ 	.byte	0x04, 0x37
        /*0002*/ 	.short	(.L_2927 - .L_2926)
.L_2926:
        /*0004*/ 	.word	0x00000082


	//----- nvinfo : EIATTR_KPARAM_INFO
	.align		4
.L_2927:
        /*0008*/ 	.byte	0x04, 0x17
        /*000a*/ 	.short	(.L_2929 - .L_2928)
.L_2928:
        /*000c*/ 	.word	0x00000000
        /*0010*/ 	.short	0x0006
        /*0012*/ 	.short	0x002c
        /*0014*/ 	.byte	0x00, 0xf0, 0x11, 0x00


	//----- nvinfo : EIATTR_KPARAM_INFO
	.align		4
.L_2929:
        /*0018*/ 	.byte	0x04, 0x17
        /*001a*/ 	.short	(.L_2931 - .L_2930)
.L_2930:
        /*001c*/ 	.word	0x00000000
        /*0020*/ 	.short	0x0005
        /*0022*/ 	.short	0x0028
        /*0024*/ 	.byte	0x00, 0xf0, 0x11, 0x00


	//----- nvinfo : EIATTR_KPARAM_INFO
	.align		4
.L_2931:
        /*0028*/ 	.byte	0x04, 0x17
        /*002a*/ 	.short	(.L_2933 - .L_2932)
.L_2932:
        /*002c*/ 	.word	0x00000000
        /*0030*/ 	.short	0x0004
        /*0032*/ 	.short	0x0020
        /*0034*/ 	.byte	0x00, 0xf5, 0x21, 0x00


	//----- nvinfo : EIATTR_KPARAM_INFO
	.align		4
.L_2933:
        /*0038*/ 	.byte	0x04, 0x17
        /*003a*/ 	.short	(.L_2935 - .L_2934)
.L_2934:
        /*003c*/ 	.word	0x00000000
        /*0040*/ 	.short	0x0003
        /*0042*/ 	.short	0x0018
        /*0044*/ 	.byte	0x00, 0xf5, 0x21, 0x00


	//----- nvinfo : EIATTR_KPARAM_INFO
	.align		4
.L_2935:
        /*0048*/ 	.byte	0x04, 0x17
        /*004a*/ 	.short	(.L_2937 - .L_2936)
.L_2936:
        /*004c*/ 	.word	0x00000000
        /*0050*/ 	.short	0x0002
        /*0052*/ 	.short	0x0010
        /*0054*/ 	.byte	0x00, 0xf5, 0x21, 0x00


	//----- nvinfo : EIATTR_KPARAM_INFO
	.align		4
.L_2937:
        /*0058*/ 	.byte	0x04, 0x17
        /*005a*/ 	.short	(.L_2939 - .L_2938)
.L_2938:
        /*005c*/ 	.word	0x00000000
        /*0060*/ 	.short	0x0001
        /*0062*/ 	.short	0x0008
        /*0064*/ 	.byte	0x00, 0xf5, 0x21, 0x00


	//----- nvinfo : EIATTR_KPARAM_INFO
	.align		4
.L_2939:
        /*0068*/ 	.byte	0x04, 0x17
        /*006a*/ 	.short	(.L_2941 - .L_2940)
.L_2940:
        /*006c*/ 	.word	0x00000000
        /*0070*/ 	.short	0x0000
        /*0072*/ 	.short	0x0000
        /*0074*/ 	.byte	0x00, 0xf5, 0x21, 0x00


	//----- nvinfo : EIATTR_SPARSE_MMA_MASK
	.align		4
.L_2941:
        /*0078*/ 	.byte	0x03, 0x50
        /*007a*/ 	.short	0x0000


	//----- nvinfo : EIATTR_MAXREG_COUNT
	.align		4
        /*007c*/ 	.byte	0x03, 0x1b
        /*007e*/ 	.short	0x00ff


	//----- nvinfo : EIATTR_NUM_BARRIERS
	.align		4
        /*0080*/ 	.byte	0x02, 0x4c
        /*0082*/ 	.byte	0x01
	.zero		1


	//----- nvinfo : EIATTR_MERCURY_ISA_VERSION
	.align		4
        /*0084*/ 	.byte	0x03, 0x5f
        /*0086*/ 	.short	0x0101


	//----- nvinfo : EIATTR_COOP_GROUP_MASK_REGIDS
	.align		4
        /*0088*/ 	.byte	0x04, 0x29
        /*008a*/ 	.short	(.L_2943 - .L_2942)


	//   ....[0]....
.L_2942:
        /*008c*/ 	.word	0xffffffff


	//   ....[1]....
        /*0090*/ 	.word	0xffffffff


	//   ....[2]....
        /*0094*/ 	.word	0xffffffff


	//   ....[3]....
        /*0098*/ 	.word	0xffffffff


	//   ....[4]....
        /*009c*/ 	.word	0xffffffff


	//   ....[5]....
        /*00a0*/ 	.word	0xffffffff


	//   ....[6]....
        /*00a4*/ 	.word	0xffffffff


	//   ....[7]....
        /*00a8*/ 	.word	0xffffffff


	//   ....[8]....
        /*00ac*/ 	.word	0xffffffff


	//   ....[9]....
        /*00b0*/ 	.word	0xffffffff


	//   ....[10]....
        /*00b4*/ 	.word	0xffffffff


	//   ....[11]....
        /*00b8*/ 	.word	0xffffffff


	//----- nvinfo : EIATTR_COOP_GROUP_INSTR_OFFSETS
	.align		4
.L_2943:
        /*00bc*/ 	.byte	0x04, 0x28
        /*00be*/ 	.short	(.L_2945 - .L_2944)


	//   ....[0]....
.L_2944:
        /*00c0*/ 	.word	0x00000960


	//   ....[1]....
        /*00c4*/ 	.word	0x00000a10


	//   ....[2]....
        /*00c8*/ 	.word	0x00000a80


	//   ....[3]....
        /*00cc*/ 	.word	0x00000ac0


	//   ....[4]....
        /*00d0*/ 	.word	0x00000b00


	//   ....[5]....
        /*00d4*/ 	.word	0x00000b40


	//   ....[6]....
        /*00d8*/ 	.word	0x00000d70


	//   ....[7]....
        /*00dc*/ 	.word	0x00000dc0


	//   ....[8]....
        /*00e0*/ 	.word	0x00000e10


	//   ....[9]....
        /*00e4*/ 	.word	0x00000e60


	//   ....[10]....
        /*00e8*/ 	.word	0x00000ea0


	//   ....[11]....
        /*00ec*/ 	.word	0x000026c0


	//----- nvinfo : EIATTR_VRC_CTA_INIT_COUNT
	.align		4
.L_2945:
        /*00f0*/ 	.byte	0x02, 0x4a
	.zero		1
	.zero		1


	//----- nvinfo : EIATTR_EXIT_INSTR_OFFSETS
	.align		4
        /*00f4*/ 	.byte	0x04, 0x1c
        /*00f6*/ 	.short	(.L_2947 - .L_2946)


	//   ....[0]....
.L_2946:
        /*00f8*/ 	.word	0x00000610


	//   ....[1]....
        /*00fc*/ 	.word	0x00002860


	//----- nvinfo : EIATTR_CRS_STACK_SIZE
	.align		4
.L_2947:
        /*0100*/ 	.byte	0x04, 0x1e
        /*0102*/ 	.short	(.L_2949 - .L_2948)
.L_2948:
        /*0104*/ 	.word	0x00000000


	//----- nvinfo : EIATTR_CBANK_PARAM_SIZE
	.align		4
.L_2949:
        /*0108*/ 	.byte	0x03, 0x19
        /*010a*/ 	.short	0x0030


	//----- nvinfo : EIATTR_PARAM_CBANK
	.align		4
        /*010c*/ 	.byte	0x04, 0x0a
        /*010e*/ 	.short	(.L_2951 - .L_2950)
	.align		4
.L_2950:
        /*0110*/ 	.word	index@(.nv.constant0._Z18kQuantizeBlockwiseI13__nv_bfloat16Li1024ELi4ELi0ELi0EEvPfPT_S1_PhS1_ii)
        /*0114*/ 	.short	0x0380
        /*0116*/ 	.short	0x0030


	//----- nvinfo : EIATTR_SW_WAR
	.align		4
.L_2951:
        /*0118*/ 	.byte	0x04, 0x36
        /*011a*/ 	.short	(.L_2953 - .L_2952)
.L_2952:
        /*011c*/ 	.word	0x00000008
.L_2953:


//--------------------- .nv.info._Z18kQuantizeBlockwiseI13__nv_bfloat16Li2048ELi4ELi0ELi0EEvPfPT_S1_PhS1_ii --------------------------
	.section	.nv.info._Z18kQuantizeBlockwiseI13__nv_bfloat16Li2048ELi4ELi0ELi0EEvPfPT_S1_PhS1_ii,"",@"SHT_CUDA_INFO"
	.sectionflags	@""
	.align	4


	//----- nvinfo : EIATTR_CUDA_API_VERSION
	.align		4
        /*0000*/ 	.byte	0x04, 0x37
        /*0002*/ 	.short	(.L_2955 - .L_2954)
.L_2954:
        /*0004*/ 	.word	0x00000082


	//----- nvinfo : EIATTR_KPARAM_INFO
	.align		4
.L_2955:
        /*0008*/ 	.byte	0x04, 0x17
        /*000a*/ 	.short	(.L_2957 - .L_2956)
.L_2956:
        /*000c*/ 	.word	0x00000000
        /*0010*/ 	.short	0x0006
        /*0012*/ 	.short	0x002c
        /*0014*/ 	.byte	0x00, 0xf0, 0x11, 0x00


	//----- nvinfo : EIATTR_KPARAM_INFO
	.align		4
.L_2957:
        /*0018*/ 	.byte	0x04, 0x17
        /*001a*/ 	.short	(.L_2959 - .L_2958)
.L_2958:
        /*001c*/ 	.word	0x00000000
        /*0020*/ 	.short	0x0005
        /*0022*/ 	.short	0x0028
        /*0024*/ 	.byte	0x00, 0xf0, 0x11, 0x00


	//----- nvinfo : EIATTR_KPARAM_INFO
	.align		4
.L_2959:
        /*0028*/ 	.byte	0x04, 0x17
        /*002a*/ 	.short	(.L_2961 - .L_2960)
.L_2960:
        /*002c*/ 	.word	0x00000000
        /*0030*/ 	.short	0x0004
        /*0032*/ 	.short	0x0020
        /*0034*/ 	.byte	0x00, 0xf5, 0x21, 0x00


	//----- nvinfo : EIATTR_KPARAM_INFO
	.align		4
.L_2961:
        /*0038*/ 	.byte	0x04, 0x17
        /*003a*/ 	.short	(.L_2963 - .L_2962)
.L_2962:
        /*003c*/ 	.word	0x00000000
        /*0040*/ 	.short	0x0003
        /*0042*/ 	.short	0x0018
        /*0044*/ 	.byte	0x00, 0xf5, 0x21, 0x00


	//----- nvinfo : EIATTR_KPARAM_INFO
	.align		4
.L_2963:
        /*0048*/ 	.byte	0x04, 0x17
        /*004a*/ 	.short	(.L_2965 - .L_2964)
.L_2964:
        /*004c*/ 	.word	0x00000000
        /*0050*/ 	.short	0x0002
        /*0052*/ 	.short	0x0010
        /*0054*/ 	.byte	0x00, 0xf5, 0x21, 0x00


	//----- nvinfo : EIATTR_KPARAM_INFO
	.align		4
.L_2965:
        /*0058*/ 	.byte	0x04, 0x17
        /*005a*/ 	.short	(.L_2967 - .L_2966)
.L_2966:
        /*005c*/ 	.word	0x00000000
        /*0060*/ 	.short	0x0001
        /*0062*/ 	.short	0x0008
        /*0064*/ 	.byte	0x00, 0xf5, 0x21, 0x00


	//----- nvinfo : EIATTR_KPARAM_INFO
	.align		4
.L_2967:
        /*0068*/ 	.byte	0x04, 0x17
        /*006a*/ 	.short	(.L_2969 - .L_2968)
.L_2968:
        /*006c*/ 	.word	0x00000000
        /*0070*/ 	.short	0x0000
        /*0072*/ 	.short	0x0000
        /*0074*/ 	.byte	0x00, 0xf5, 0x21, 0x00


	//----- nvinfo : EIATTR_SPARSE_MMA_MASK
	.align		4
.L_2969:
        /*0078*/ 	.byte	0x03, 0x50
        /*007a*/ 	.short	0x0000


	//----- nvinfo : EIATTR_MAXREG_COUNT
	.align		4
        /*007c*/ 	.byte	0x03, 0x1b
        /*007e*/ 	.short	0x00ff


	//----- nvinfo : EIATTR_NUM_BARRIERS
	.align		4
        /*0080*/ 	.byte	0x02, 0x4c
        /*0082*/ 	.byte	0x01
	.zero		1


	//----- nvinfo : EIATTR_MERCURY_ISA_VERSION
	.align		4
        /*0084*/ 	.byte	0x03, 0x5f
        /*0086*/ 	.short	0x0101


	//----- nvinfo : EIATTR_UNUSED_LOAD_BYTE_OFFSET
	.align		4
        /*0088*/ 	.byte	0x04, 0x44
        /*008a*/ 	.short	(.L_2971 - .L_2970)


	//   ....[0]....
.L_2970:
        /*008c*/ 	.word	0x00000bd0
        /*0090*/ 	.word	0x0000fff0


	//   ....[1]....
        /*0094*/ 	.word	0x00001040
        /*0098*/ 	.word	0x0000fff0


	//----- nvinfo : EIATTR_COOP_GROUP_MASK_REGIDS
	.align		4
.L_2971:
        /*009c*/ 	.byte	0x04, 0x29
        /*009e*/ 	.short	(.L_2973 - .L_2972)


	//   ....[0]....
.L_2972:
        /*00a0*/ 	.word	0xffffffff


	//   ....[1]....
        /*00a4*/ 	.word	0xffffffff


	//   ....[2]....
        /*00a8*/ 	.word	0xffffffff


	//   ....[3]....
        /*00ac*/ 	.word	0xffffffff


	//   ....[4]....
        /*00b0*/ 	.word	0xffffffff


	//   ....[5]....
        /*00b4*/ 	.word	0xffffffff


	//   ....[6]....
        /*00b8*/ 	.word	0xffffffff


	//   ....[7]....
        /*00bc*/ 	.word	0xffffffff


	//   ....[8]....
        /*00c0*/ 	.word	0xffffffff


	//   ....[9]....
        /*00c4*/ 	.word	0xffffffff


	//   ....[10]....
        /*00c8*/ 	.word	0xffffffff


	//   ....[11]....
        /*00cc*/ 	.word	0xffffffff


	//----- nvinfo : EIATTR_COOP_GROUP_INSTR_OFFSETS
	.align		4
.L_2973:
        /*00d0*/ 	.byte	0x04, 0x28
        /*00d2*/ 	.short	(.L_2975 - .L_2974)


	//   ....[0]....
.L_2974:
        /*00d4*/ 	.word	0x00000960


	//   ....[1]....
        /*00d8*/ 	.word	0x00000a10


	//   ....[2]....
        /*00dc*/ 	.word	0x00000a80


	//   ....[3]....
        /*00e0*/ 	.word	0x00000ac0


	//   ....[4]....
        /*00e4*/ 	.word	0x00000b00


	//   ....[5]....
        /*00e8*/ 	.word	0x00000b40


	//   ....[6]....
        /*00ec*/ 	.word	0x00000e80


	//   ....[7]....
        /*00f0*/ 	.word	0x00000ed0


	//   ....[8]....
        /*00f4*/ 	.word	0x00000f20


	//   ....[9]....
        /*00f8*/ 	.word	0x00000f70


	//   ....[10]....
        /*00fc*/ 	.word	0x00000fb0


	//   ....[11]....
        /*0100*/ 	.word	0x00002960


	//----- nvinfo : EIATTR_VRC_CTA_INIT_COUNT
	.align		4
.L_2975:
        /*0104*/ 	.byte	0x02, 0x4a
	.zero		1
	.zero		1


	//----- nvinfo : EIATTR_EXIT_INSTR_OFFSETS
	.align		4
        /*0108*/ 	.byte	0x04, 0x1c
        /*010a*/ 	.short	(.L_2977 - .L_2976)


	//   ....[0]....
.L_2976:
        /*010c*/ 	.word	0x00000610


	//   ....[1]....
        /*0110*/ 	.word	0x00002af0


	//----- nvinfo : EIATTR_CRS_STACK_SIZE
	.align		4
.L_2977:
        /*0114*/ 	.byte	0x04, 0x1e
        /*0116*/ 	.short	(.L_2979 - .L_2978)
.L_2978:
        /*0118*/ 	.word	0x00000000


	//----- nvinfo : EIATTR_CBANK_PARAM_SIZE
	.align		4
.L_2979:
        /*011c*/ 	.byte	0x03, 0x19
        /*011e*/ 	.short	0x0030


	//----- nvinfo : EIATTR_PARAM_CBANK
	.align		4
        /*0120*/ 	.byte	0x04, 0x0a
        /*0122*/ 	.short	(.L_2981 - .L_2980)
	.align		4
.L_2980:
        /*0124*/ 	.word	index@(.nv.constant0._Z18kQuantizeBlockwiseI13__nv_bfloat16Li2048ELi4ELi0ELi0EEvPfPT_S1_PhS1_ii)
        /*0128*/ 	.short	0x0380
        /*012a*/ 	.short	0x0030


	//----- nvinfo : EIATTR_SW_WAR
	.align		4
.L_2981:
        /*012c*/ 	.byte	0x04, 0x36
        /*012e*/ 	.short	(.L_2983 - .L_2982)
.L_2982:
        /*0130*/ 	.word	0x00000008
.L_2983:


//--------------------- .nv.info._Z18kQuantizeBlockwiseI13__nv_bfloat16Li4096ELi4ELi1ELi0EEvPfPT_S1_PhS1_ii --------------------------
	.section	.nv.info._Z18kQuantizeBlockwiseI13__nv_bfloat16Li4096ELi4ELi1ELi0EEvPfPT_S1_PhS1_ii,"",@"SHT_CUDA_INFO"
	.sectionflags	@""
	.align	4


	//----- nvinfo : EIATTR_CUDA_API_VERSION
	.align		4
        /*0000*/ 	.byte	0x04, 0x37
        /*0002*/ 	.short	(.L_2985 - .L_2984)
.L_2984:
        /*0004*/ 	.word	0x00000082


	//----- nvinfo : EIATTR_KPARAM_INFO
	.align		4
.L_2985:
        /*0008*/ 	.byte	0x04, 0x17
        /*000a*/ 	.short	(.L_2987 - .L_2986)
.L_2986:
        /*000c*/ 	.word	0x00000000
        /*0010*/ 	.short	0x0006
        /*0012*/ 	.short	0x002c
        /*0014*/ 	.byte	0x00, 0xf0, 0x11, 0x00


	//----- nvinfo : EIATTR_KPARAM_INFO
	.align		4
.L_2987:
        /*0018*/ 	.byte	0x04, 0x17
        /*001a*/ 	.short	(.L_2989 - .L_2988)
.L_2988:
        /*001c*/ 	.word	0x00000000
        /*0020*/ 	.short	0x0005
        /*0022*/ 	.short	0x0028
        /*0024*/ 	.byte	0x00, 0xf0, 0x11, 0x00


	//----- nvinfo : EIATTR_KPARAM_INFO
	.align		4
.L_2989:
        /*0028*/ 	.byte	0x04, 0x17
        /*002a*/ 	.short	(.L_2991 - .L_2990)
.L_2990:
        /*002c*/ 	.word	0x00000000
        /*0030*/ 	.short	0x0004
        /*0032*/ 	.short	0x0020
        /*0034*/ 	.byte	0x00, 0xf5, 0x21, 0x00


	//----- nvinfo : EIATTR_KPARAM_INFO
	.align		4
.L_2991:
        /*0038*/ 	.byte	0x04, 0x17
        /*003a*/ 	.short	(.L_2993 - .L_2992)
.L_2992:
        /*003c*/ 	.word	0x00000000
        /*0040*/ 	.short	0x0003
        /*0042*/ 	.short	0x0018
        /*0044*/ 	.byte	0x00, 0xf5, 0x21, 0x00


	//----- nvinfo : EIATTR_KPARAM_INFO
	.align		4
.L_2993:
        /*0048*/ 	.byte	0x04, 0x17
        /*004a*/ 	.short	(.L_2995 - .L_2994)
.L_2994:
        /*004c*/ 	.word	0x00000000
        /*0050*/ 	.short	0x0002
        /*0052*/ 	.short	0x0010
        /*0054*/ 	.byte	0x00, 0xf5, 0x21, 0x00


	//----- nvinfo : EIATTR_KPARAM_INFO
	.align		4
.L_2995:
        /*0058*/ 	.byte	0x04, 0x17
        /*005a*/ 	.short	(.L_2997 - .L_2996)
.L_2996:
        /*005c*/ 	.word	0x00000000
        /*0060*/ 	.short	0x0001
        /*0062*/ 	.short	0x0008
        /*0064*/ 	.byte	0x00, 0xf5, 0x21, 0x00


	//----- nvinfo : EIATTR_KPARAM_INFO
	.align		4
.L_2997:
        /*0068*/ 	.byte	0x04, 0x17
        /*006a*/ 	.short	(.L_2999 - .L_2998)
.L_2998:
        /*006c*/ 	.word	0x00000000
        /*0070*/ 	.short	0x0000
        /*0072*/ 	.short	0x0000
        /*0074*/ 	.byte	0x00, 0xf5, 0x21, 0x00


	//----- nvinfo : EIATTR_SPARSE_MMA_MASK
	.align		4
.L_2999:
        /*0078*/ 	.byte	0x03, 0x50
        /*007a*/ 	.short	0x0000


	//----- nvinfo : EIATTR_MAXREG_COUNT
	.align		4
        /*007c*/ 	.byte	0x03, 0x1b
        /*007e*/ 	.short	0x00ff


	//----- nvinfo : EIATTR_NUM_BARRIERS
	.align		4
        /*0080*/ 	.byte	0x02, 0x4c
        /*0082*/ 	.byte	0x01
	.zero		1


	//----- nvinfo : EIATTR_MERCURY_ISA_VERSION
	.align		4
        /*0084*/ 	.byte	0x03, 0x5f
        /*0086*/ 	.short	0x0101


	//----- nvinfo : EIATTR_UNUSED_LOAD_BYTE_OFFSET
	.align		4
        /*0088*/ 	.byte	0x04, 0x44
        /*008a*/ 	.short	(.L_3001 - .L_3000)


	//   ....[0]....
.L_3000:
        /*008c*/ 	.word	0x00000c30
        /*0090*/ 	.word	0x0000fff0


	//   ....[1]....
        /*0094*/ 	.word	0x000012f0
        /*0098*/ 	.word	0x0000fff0


	//----- nvinfo : EIATTR_COOP_GROUP_MASK_REGIDS
	.align		4
.L_3001:
        /*009c*/ 	.byte	0x04, 0x29
        /*009e*/ 	.short	(.L_3003 - .L_3002)


	//   ....[0]....
.L_3002:
        /*00a0*/ 	.word	0xffffffff


	//   ....[1]....
        /*00a4*/ 	.word	0xffffffff


	//   ....[2]....
        /*00a8*/ 	.word	0xffffffff


	//   ....[3]....
        /*00ac*/ 	.word	0xffffffff


	//   ....[4]....
        /*00b0*/ 	.word	0xffffffff


	//   ....[5]....
        /*00b4*/ 	.word	0xffffffff


	//   ....[6]....
        /*00b8*/ 	.word	0xffffffff


	//   ....[7]....
        /*00bc*/ 	.word	0xffffffff


	//   ....[8]....
        /*00c0*/ 	.word	0xffffffff


	//   ....[9]....
        /*00c4*/ 	.word	0xffffffff


	//   ....[10]....
        /*00c8*/ 	.word	0xffffffff


	//   ....[11]....
        /*00cc*/ 	.word	0xffffffff


	//   ....[12]....
        /*00d0*/ 	.word	0xffffffff


	//----- nvinfo : EIATTR_COOP_GROUP_INSTR_OFFSETS
	.align		4
.L_3003:
        /*00d4*/ 	.byte	0x04, 0x28
        /*00d6*/ 	.short	(.L_3005 - .L_3004)


	//   ....[0]....
.L_3004:
        /*00d8*/ 	.word	0x000009c0


	//   ....[1]....
        /*00dc*/ 	.word	0x00000a70


	//   ....[2]....
        /*00e0*/ 	.word	0x00000ae0


	//   ....[3]....
        /*00e4*/ 	.word	0x00000b20


	//   ....[4]....
        /*00e8*/ 	.word	0x00000b60


	//   ....[5]....
        /*00ec*/ 	.word	0x00000ba0


	//   ....[6]....
        /*00f0*/ 	.word	0x00001130


	//   ....[7]....
        /*00f4*/ 	.word	0x00001180


	//   ....[8]....
        /*00f8*/ 	.word	0x000011d0


	//   ....[9]....
        /*00fc*/ 	.word	0x00001220


	//   ....[10]....
        /*0100*/ 	.word	0x00001260


	//   ....[11]....
        /*0104*/ 	.word	0x00001b30


	//   ....[12]....
        /*0108*/ 	.word	0x00003070


	//----- nvinfo : EIATTR_VRC_CTA_INIT_COUNT
	.align		4
.L_3005:
        /*010c*/ 	.byte	0x02, 0x4a
	.zero		1
	.zero		1


	//----- nvinfo : EIATTR_EXIT_INSTR_OFFSETS
	.align		4
        /*0110*/ 	.byte	0x04, 0x1c
        /*0112*/ 	.short	(.L_3007 - .L_3006)


	//   ....[0]....
.L_3006:
        /*0114*/ 	.word	0x00000610


	//   ....[1]....
        /*0118*/ 	.word	0x00003210


	//----- nvinfo : EIATTR_CRS_STACK_SIZE
	.align		4
.L_3007:
        /*011c*/ 	.byte	0x04, 0x1e
        /*011e*/ 	.short	(.L_3009 - .L_3008)
.L_3008:
        /*0120*/ 	.word	0x00000000


	//----- nvinfo : EIATTR_CBANK_PARAM_SIZE
	.align		4
.L_3009:
        /*0124*/ 	.byte	0x03, 0x19
        /*0126*/ 	.short	0x0030


	//----- nvinfo : EIATTR_PARAM_CBANK
	.align		4
        /*0128*/ 	.byte	0x04, 0x0a
        /*012a*/ 	.short	(.L_3011 - .L_3010)
	.align		4
.L_3010:
        /*012c*/ 	.word	index@(.nv.constant0._Z18kQuantizeBlockwiseI13__nv_bfloat16Li4096ELi4ELi1ELi0EEvPfPT_S1_PhS1_ii)
        /*0130*/ 	.short	0x0380
        /*0132*/ 	.short	0x0030


	//----- nvinfo : EIATTR_SW_WAR
	.align		4
.L_3011:
        /*0134*/ 	.byte	0x04, 0x36
        /*0136*/ 	.short	(.L_3013 - .L_3012)
.L_3012:
        /*0138*/ 	.word	0x00000008
.L_3013:


//--------------------- .nv.info._Z18kQuantizeBlockwiseI13__nv_bfloat16Li4096ELi4ELi0ELi0EEvPfPT_S1_PhS1_ii --------------------------
	.section	.nv.info._Z18kQuantizeBlockwiseI13__nv_bfloat16Li4096ELi4ELi0ELi0EEvPfPT_S1_PhS1_ii,"",@"SHT_CUDA_INFO"
	.sectionflags	@""
	.align	4


	//----- nvinfo : EIATTR_CUDA_API_VERSION
	.align		4
        /*0000*/ 	.byte	0x04, 0x37
        /*0002*/ 	.short	(.L_3015 - .L_3014)
.L_3014:
        /*0004*/ 	.word	0x00000082


	//----- nvinfo : EIATTR_KPARAM_INFO
	.align		4
.L_3015:
        /*0008*/ 	.byte	0x04, 0x17
        /*000a*/ 	.short	(.L_3017 - .L_3016)
.L_3016:
        /*000c*/ 	.word	0x00000000
        /*0010*/ 	.short	0x0006
        /*0012*/ 	.short	0x002c
        /*0014*/ 	.byte	0x00, 0xf0, 0x11, 0x00


	//----- nvinfo : EIATTR_KPARAM_INFO
	.align		4
.L_3017:
        /*0018*/ 	.byte	0x04, 0x17
        /*001a*/ 	.short	(.L_3019 - .L_3018)
.L_3018:
        /*001c*/ 	.word	0x00000000
        /*0020*/ 	.short	0x0005
        /*0022*/ 	.short	0x0028
        /*0024*/ 	.byte	0x00, 0xf0, 0x11, 0x00


	//----- nvinfo : EIATTR_KPARAM_INFO
	.align		4
.L_3019:
        /*0028*/ 	.byte	0x04, 0x17
        /*002a*/ 	.short	(.L_3021 - .L_3020)
.L_3020:
        /*002c*/ 	.word	0x00000000
        /*0030*/ 	.short	0x0004
        /*0032*/ 	.short	0x0020
        /*0034*/ 	.byte	0x00, 0xf5, 0x21, 0x00


	//----- nvinfo : EIATTR_KPARAM_INFO
	.align		4
.L_3021:
        /*0038*/ 	.byte	0x04, 0x17
        /*003a*/ 	.short	(.L_3023 - .L_3022)
.L_3022:
        /*003c*/ 	.word	0x00000000
        /*0040*/ 	.short	0x0003
        /*0042*/ 	.short	0x0018
        /*0044*/ 	.byte	0x00, 0xf5, 0x21, 0x00


	//----- nvinfo : EIATTR_KPARAM_INFO
	.align		4
.L_3023:
        /*0048*/ 	.byte	0x04, 0x17
        /*004a*/ 	.short	(.L_3025 - .L_3024)
.L_3024:
        /*004c*/ 	.word	0x00000000
        /*0050*/ 	.short	0x0002
        /*0052*/ 	.short	0x0010
        /*0054*/ 	.byte	0x00, 0xf5, 0x21, 0x00


	//----- nvinfo : EIATTR_KPARAM_INFO
	.align		4
.L_3025:
        /*0058*/ 	.byte	0x04, 0x17
        /*005a*/ 	.short	(.L_3027 - .L_3026)
.L_3026:
        /*005c*/ 	.word	0x00000000
        /*0060*/ 	.short	0x0001
        /*0062*/ 	.short	0x0008
        /*0064*/ 	.byte	0x00, 0xf5, 0x21, 0x00


	//----- nvinfo : EIATTR_KPARAM_INFO
	.align		4
.L_3027:
        /*0068*/ 	.byte	0x04, 0x17
        /*006a*/ 	.short	(.L_3029 - .L_3028)
.L_3028:
        /*006c*/ 	.word	0x00000000
        /*0070*/ 	.short	0x0000
        /*0072*/ 	.short	0x0000
        /*0074*/ 	.byte	0x00, 0xf5, 0x21, 0x00


	//----- nvinfo : EIATTR_SPARSE_MMA_MASK
	.align		4
.L_3029:
        /*0078*/ 	.byte	0x03, 0x50
        /*007a*/ 	.short	0x0000


	//----- nvinfo : EIATTR_MAXREG_COUNT
	.align		4
        /*007c*/ 	.byte	0x03, 0x1b
        /*007e*/ 	.short	0x00ff


	//----- nvinfo : EIATTR_NUM_BARRIERS
	.align		4
        /*0080*/ 	.byte	0x02, 0x4c
        /*0082*/ 	.byte	0x01
	.zero		1


	//----- nvinfo : EIATTR_MERCURY_ISA_VERSION
	.align		4
        /*0084*/ 	.byte	0x03, 0x5f
        /*0086*/ 	.short	0x0101


	//----- nvinfo : EIATTR_UNUSED_LOAD_BYTE_OFFSET
	.align		4
        /*0088*/ 	.byte	0x04, 0x44
        /*008a*/ 	.short	(.L_3031 - .L_3030)


	//   ....[0]....
.L_3030:
        /*008c*/ 	.word	0x00000bd0
        /*0090*/ 	.word	0x0000fff0


	//   ....[1]....
        /*0094*/ 	.word	0x00001280
        /*0098*/ 	.word	0x0000fff0


	//----- nvinfo : EIATTR_COOP_GROUP_MASK_REGIDS
	.align		4
.L_3031:
        /*009c*/ 	.byte	0x04, 0x29
        /*009e*/ 	.short	(.L_3033 - .L_3032)


	//   ....[0]....
.L_3032:
        /*00a0*/ 	.word	0xffffffff


	//   ....[1]....
        /*00a4*/ 	.word	0xffffffff


	//   ....[2]....
        /*00a8*/ 	.word	0xffffffff


	//   ....[3]....
        /*00ac*/ 	.word	0xffffffff


	//   ....[4]....
        /*00b0*/ 	.word	0xffffffff


	//   ....[5]....
        /*00b4*/ 	.word	0xffffffff


	//   ....[6]....
        /*00b8*/ 	.word	0xffffffff


	//   ....[7]....
        /*00bc*/ 	.word	0xffffffff


	//   ....[8]....
        /*00c0*/ 	.word	0xffffffff


	//   ....[9]....
        /*00c4*/ 	.word	0xffffffff


	//   ....[10]....
        /*00c8*/ 	.word	0xffffffff


	//   ....[11]....
        /*00cc*/ 	.word	0xffffffff


	//----- nvinfo : EIATTR_COOP_GROUP_INSTR_OFFSETS
	.align		4
.L_3033:
        /*00d0*/ 	.byte	0x04, 0x28
        /*00d2*/ 	.short	(.L_3035 - .L_3034)


	//   ....[0]....
.L_3034:
        /*00d4*/ 	.word	0x00000960


	//   ....[1]....
        /*00d8*/ 	.word	0x00000a10


	//   ....[2]....
        /*00dc*/ 	.word	0x00000a80


	//   ....[3]....
        /*00e0*/ 	.word	0x00000ac0


	//   ....[4]....
        /*00e4*/ 	.word	0x00000b00


	//   ....[5]....
        /*00e8*/ 	.word	0x00000b40


	//   ....[6]....
        /*00ec*/ 	.word	0x000010c0


	//   ....[7]....
        /*00f0*/ 	.word	0x00001110


	//   ....[8]....
        /*00f4*/ 	.word	0x00001160


	//   ....[9]....
        /*00f8*/ 	.word	0x000011b0


	//   ....[10]....
        /*00fc*/ 	.word	0x000011f0


	//   ....[11]....
        /*0100*/ 	.word	0x00002ed0


	//----- nvinfo : EIATTR_VRC_CTA_INIT_COUNT
	.align		4
.L_3035:
        /*0104*/ 	.byte	0x02, 0x4a
	.zero		1
	.zero		1


	//----- nvinfo : EIATTR_EXIT_INSTR_OFFSETS
	.align		4
        /*0108*/ 	.byte	0x04, 0x1c
        /*010a*/ 	.short	(.L_3037 - .L_3036)


	//   ....[0]....
.L_3036:
        /*010c*/ 	.word	0x00000610


	//   ....[1]....
        /*0110*/ 	.word	0x00003070


	//----- nvinfo : EIATTR_CRS_STACK_SIZE
	.align		4
.L_3037:
        /*0114*/ 	.byte	0x04, 0x1e
        /*0116*/ 	.short	(.L_3039 - .L_3038)
.L_3038:
        /*0118*/ 	.word	0x00000000


	//----- nvinfo : EIATTR_CBANK_PARAM_SIZE
	.align		4
.L_3039:
        /*011c*/ 	.byte	0x03, 0x19
        /*011e*/ 	.short	0x0030


	//----- nvinfo : EIATTR_PARAM_CBANK
	.align		4
        /*0120*/ 	.byte	0x04, 0x0a
        /*0122*/ 	.short	(.L_3041 - .L_3040)
	.align		4
.L_3040:
        /*0124*/ 	.word	index@(.nv.constant0._Z18kQuantizeBlockwiseI13__nv_bfloat16Li4096ELi4ELi0ELi0EEvPfPT_S1_PhS1_ii)
        /*0128*/ 	.short	0x0380
        /*012a*/ 	.short	0x0030


	//----- nvinfo : EIATTR_SW_WAR
	.align		4
.L_3041:
        /*012c*/ 	.byte	0x04, 0x36
        /*012e*/ 	.short	(.L_3043 - .L_3042)
.L_3042:
        /*0130*/ 	.word	0x00000008
.L_3043:


//--------------------- .nv.info._Z18kQuantizeBlockwiseIfLi64ELi2ELi0ELi2EEvPfPT_S0_PhS0_ii --------------------------
	.section	.nv.info._Z18kQuantizeBlockwiseIfLi64ELi2ELi0ELi2EEvPfPT_S0_PhS0_ii,"",@"SHT_CUDA_INFO"
	.sectionflags	@""
	.align	4


	//----- nvinfo : EIATTR_CUDA_API_VERSION
	.align		4
        /*0000*/ 	.byte	0x04, 0x37
        /*0002*/ 	.short	(.L_3045 - .L_3044)
.L_3044:
        /*0004*/ 	.word	0x00000082


	//----- nvinfo : EIATTR_KPARAM_INFO
	.align		4
.L_3045:
        /*0008*/ 	.byte	0x04, 0x17
        /*000a*/ 	.short	(.L_3047 - .L_3046)
.L_3046:
        /*000c*/ 	.word	0x00000000
        /*0010*/ 	.short	0x0006
        /*0012*/ 	.short	0x002c
        /*0014*/ 	.byte	0x00, 0xf0, 0x11, 0x00


	//----- nvinfo : EIATTR_KPARAM_INFO
	.align		4
.L_3047:
        /*0018*/ 	.byte	0x04, 0x17
        /*001a*/ 	.short	(.L_3049 - .L_3048)
.L_3048:
        /*001c*/ 	.word	0x00000000
        /*0020*/ 	.short	0x0005
        /*0022*/ 	.short	0x0028
        /*0024*/ 	.byte	0x00, 0xf0, 0x11, 0x00


	//----- nvinfo : EIATTR_KPARAM_INFO
	.align		4
.L_3049:
        /*0028*/ 	.byte	0x04, 0x17
        /*002a*/ 	.short	(.L_3051 - .L_3050)
.L_3050:
        /*002c*/ 	.word	0x00000000
        /*0030*/ 	.short	0x0004
        /*0032*/ 	.short	0x0020
        /*0034*/ 	.byte	0x00, 0xf5, 0x21, 0x00


	//----- nvinfo : EIATTR_KPARAM_INFO
	.align		4
.L_3051:
        /*0038*/ 	.byte	0x04, 0x17
        /*003a*/ 	.short	(.L_3053 - .L_3052)
.L_3052:
        /*003c*/ 	.word	0x00000000
        /*0040*/ 	.short	0x0003
        /*0042*/ 	.short	0x0018
        /*0044*/ 	.byte	0x00, 0xf5, 0x21, 0x00


	//----- nvinfo : EIATTR_KPARAM_INFO
	.align		4
.L_3053:
        /*0048*/ 	.byte	0x04, 0x17
        /*004a*/ 	.short	(.L_3055 - .L_3054)
.L_3054:
        /*004c*/ 	.word	0x00000000
        /*0050*/ 	.short	0x0002
        /*0052*/ 	.short	0x0010
        /*0054*/ 	.byte	0x00, 0xf5, 0x21, 0x00


	//----- nvinfo : EIATTR_KPARAM_INFO
	.align		4
.L_3055:
        /*0058*/ 	.byte	0x04, 0x17
        /*005a*/ 	.short	(.L_3057 - .L_3056)
.L_3056:
        /*005c*/ 	.word	0x00000000
        /*0060*/ 	.short	0x0001
        /*0062*/ 	.short	0x0008
        /*0064*/ 	.byte	0x00, 0xf5, 0x21, 0x00


	//----- nvinfo : EIATTR_KPARAM_INFO
	.align		4
.L_3057:
        /*0068*/ 	.byte	0x04, 0x17
        /*006a*/ 	.short	(.L_3059 - .L_3058)
.L_3058:
        /*006c*/ 	.word	0x00000000
        /*0070*/ 	.short	0x0000
        /*0072*/ 	.short	0x0000
        /*0074*/ 	.byte	0x00, 0xf5, 0x21, 0x00


	//----- nvinfo : EIATTR_SPARSE_MMA_MASK
	.align		4
.L_3059:
        /*0078*/ 	.byte	0x03, 0x50
        /*007a*/ 	.short	0x0000


	//----- nvinfo : EIATTR_MAXREG_COUNT
	.align		4
        /*007c*/ 	.byte	0x03, 0x1b
        /*007e*/ 	.short	0x00ff


	//----- nvinfo : EIATTR_NUM_BARRIERS
	.align		4
        /*0080*/ 	.byte	0x02, 0x4c
        /*0082*/ 	.byte	0x01
	.zero		1


	//----- nvinfo : EIATTR_MERCURY_ISA_VERSION
	.align		4
        /*0084*/ 	.byte	0x03, 0x5f
        /*0086*/ 	.short	0x0101


	//----- nvinfo : EIATTR_COOP_GROUP_MASK_REGIDS
	.align		4
        /*0088*/ 	.byte	0x04, 0x29
        /*008a*/ 	.short	(.L_3061 - .L_3060)


	//   ....[0]....
.L_3060:
        /*008c*/ 	.word	0xffffffff


	//   ....[1]....
        /*0090*/ 	.word	0xffffffff


	//   ....[2]....
        /*0094*/ 	.word	0xffffffff


	//   ....[3]....
        /*0098*/ 	.word	0xffffffff


	//   ....[4]....
        /*009c*/ 	.word	0xffffffff


	//   ....[5]....
        /*00a0*/ 	.word	0xffffffff


	//   ....[6]....
        /*00a4*/ 	.word	0xffffffff


	//   ....[7]....
        /*00a8*/ 	.word	0xffffffff


	//   ....[8]....
        /*00ac*/ 	.word	0xffffffff


	//   ....[9]....
        /*00b0*/ 	.word	0xffffffff


	//   ....[10]....
        /*00b4*/ 	.word	0xffffffff


	//   ....[11]....
        /*00b8*/ 	.word	0xffffffff


	//----- nvinfo : EIATTR_COOP_GROUP_INSTR_OFFSETS
	.align		4
.L_3061:
        /*00bc*/ 	.byte	0x04, 0x28
        /*00be*/ 	.short	(.L_3063 - .L_3062)


	//   ....[0]....
.L_3062:
        /*00c0*/ 	.word	0x000002b0


	//   ....[1]....
        /*00c4*/ 	.word	0x000002f0


	//   ....[2]....
        /*00c8*/ 	.word	0x00000360


	//   ....[3]....
        /*00cc*/ 	.word	0x000003a0


	//   ....[4]....
        /*00d0*/ 	.word	0x000003e0


	//   ....[5]....
        /*00d4*/ 	.word	0x00000420


	//   ....[6]....
        /*00d8*/ 	.word	0x000004b0


	//   ....[7]....
        /*00dc*/ 	.word	0x00000500


	//   ....[8]....
        /*00e0*/ 	.word	0x00000550


	//   ....[9]....
        /*00e4*/ 	.word	0x000005a0


	//   ....[10]....
        /*00e8*/ 	.word	0x000005e0


	//   ....[11]....
        /*00ec*/ 	.word	0x00000cd0


	//----- nvinfo : EIATTR_VRC_CTA_INIT_COUNT
	.align		4
.L_3063:
        /*00f0*/ 	.byte	0x02, 0x4a
	.zero		1
	.zero		1


	//----- nvinfo : EIATTR_EXIT_INSTR_OFFSETS
	.align		4
        /*00f4*/ 	.byte	0x04, 0x1c
        /*00f6*/ 	.short	(.L_3065 - .L_3064)


	//   ....[0]....
.L_3064:
        /*00f8*/ 	.word	0x00000080


	//   ....[1]....
        /*00fc*/ 	.word	0x00000db0


	//----- nvinfo : EIATTR_CRS_STACK_SIZE
	.align		4
.L_3065:
        /*0100*/ 	.byte	0x04, 0x1e
        /*0102*/ 	.short	(.L_3067 - .L_3066)
.L_3066:
        /*0104*/ 	.word	0x00000000


	//----- nvinfo : EIATTR_CBANK_PARAM_SIZE
	.align		4
.L_3067:
        /*0108*/ 	.byte	0x03, 0x19
        /*010a*/ 	.short	0x0030


	//----- nvinfo : EIATTR_PARAM_CBANK
	.align		4
        /*010c*/ 	.byte	0x04, 0x0a
        /*010e*/ 	.short	(.L_3069 - .L_3068)
	.align		4
.L_3068:
        /*0110*/ 	.word	index@(.nv.constant0._Z18kQuantizeBlockwiseIfLi64ELi2ELi0ELi2EEvPfPT_S0_PhS0_ii)
        /*0114*/ 	.short	0x0380
        /*0116*/ 	.short	0x0030


	//----- nvinfo : EIATTR_SW_WAR
	.align		4
.L_3069:
        /*0118*/ 	.byte	0x04, 0x36
        /*011a*/ 	.short	(.L_3071 - .L_3070)
.L_3070:
        /*011c*/ 	.word	0x00000008
.L_3071:


//--------------------- .nv.info._Z18kQuantizeBlockwiseIfLi128ELi2ELi0ELi2EEvPfPT_S0_PhS0_ii --------------------------
	.section	.nv.info._Z18kQuantizeBlockwiseIfLi128ELi2ELi0ELi2EEvPfPT_S0_PhS0_ii,"",@"SHT_CUDA_INFO"
	.sectionflags	@""
	.align	4


	//----- nvinfo : EIATTR_CUDA_API_VERSION
	.align		4
        /*0000*/ 	.byte	0x04, 0x37
        /*0002*/ 	.short	(.L_3073 - .L_3072)
.L_3072:
        /*0004*/ 	.word	0x00000082


	//----- nvinfo : EIATTR_KPARAM_INFO
	.align		4
.L_3073:
        /*0008*/ 	.byte	0x04, 0x17
        /*000a*/ 	.short	(.L_3075 - .L_3074)
.L_3074:
        /*000c*/ 	.word	0x00000000
        /*0010*/ 	.short	0x0006
        /*0012*/ 	.short	0x002c
        /*0014*/ 	.byte	0x00, 0xf0, 0x11, 0x00


	//----- nvinfo : EIATTR_KPARAM_INFO
	.align		4
.L_3075:
        /*0018*/ 	.byte	0x04, 0x17
        /*001a*/ 	.short	(.L_3077 - .L_3076)
.L_3076:
        /*001c*/ 	.word	0x00000000
        /*0020*/ 	.short	0x0005
        /*0022*/ 	.short	0x0028
        /*0024*/ 	.byte	0x00, 0xf0, 0x11, 0x00


	//----- nvinfo : EIATTR_KPARAM_INFO
	.align		4
.L_3077:
        /*0028*/ 	.byte	0x04, 0x17
        /*002a*/ 	.short	(.L_3079 - .L_3078)
.L_3078:
        /*002c*/ 	.word	0x00000000
        /*0030*/ 	.short	0x0004
        /*0032*/ 	.short	0x0020
        /*0034*/ 	.byte	0x00, 0xf5, 0x21, 0x00


	//----- nvinfo : EIATTR_KPARAM_INFO
	.align		4
.L_3079:
        /*0038*/ 	.byte	0x04, 0x17
        /*003a*/ 	.short	(.L_3081 - .L_3080)
.L_3080:
        /*003c*/ 	.word	0x00000000
        /*0040*/ 	.short	0x0003
        /*0042*/ 	.short	0x0018
        /*0044*/ 	.byte	0x00, 0xf5, 0x21, 0x00


	//----- nvinfo : EIATTR_KPARAM_INFO
	.align		4
.L_3081:
        /*0048*/ 	.byte	0x04, 0x17
        /*004a*/ 	.short	(.L_3083 - .L_3082)
.L_3082:
        /*004c*/ 	.word	0x00000000
        /*0050*/ 	.short	0x0002
        /*0052*/ 	.short	0x0010
        /*0054*/ 	.byte	0x00, 0xf5, 0x21, 0x00


	//----- nvinfo : EIATTR_KPARAM_INFO
	.align		4
.L_3083:
        /*0058*/ 	.byte	0x04, 0x17
        /*005a*/ 	.short	(.L_3085 - .L_3084)
.L_3084:
        /*005c*/ 	.word	0x00000000
        /*0060*/ 	.short	0x0001
        /*0062*/ 	.short	0x0008
        /*0064*/ 	.byte	0x00, 0xf5, 0x21, 0x00


	//----- nvinfo : EIATTR_KPARAM_INFO
	.align		4
.L_3085:
        /*0068*/ 	.byte	0x04, 0x17
        /*006a*/ 	.short	(.L_3087 - .L_3086)
.L_3086:
        /*006c*/ 	.word	0x00000000
        /*0070*/ 	.short	0x0000
        /*0072*/ 	.short	0x0000
        /*0074*/ 	.byte	0x00, 0xf5, 0x21, 0x00


	//----- nvinfo : EIATTR_SPARSE_MMA_MASK
	.align		4
.L_3087:
        /*0078*/ 	.byte	0x03, 0x50
        /*007a*/ 	.short	0x0000


	//----- nvinfo : EIATTR_MAXREG_COUNT
	.align		4
        /*007c*/ 	.byte	0x03, 0x1b
        /*007e*/ 	.short	0x00ff


	//----- nvinfo : EIATTR_NUM_BARRIERS
	.align		4
        /*0080*/ 	.byte	0x02, 0x4c
        /*0082*/ 	.byte	0x01
	.zero		1


	//----- nvinfo : EIATTR_MERCURY_ISA_VERSION
	.align		4
        /*0084*/ 	.byte	0x03, 0x5f
        /*0086*/ 	.short	0x0101


	//----- nvinfo : EIATTR_COOP_GROUP_MASK_REGIDS
	.align		4
        /*0088*/ 	.byte	0x04, 0x29
        /*008a*/ 	.short	(.L_3089 - .L_3088)


	//   ....[0]....
.L_3088:
        /*008c*/ 	.word	0xffffffff


	//   ....[1]....
        /*0090*/ 	.word	0xffffffff


	//   ....[2]....
        /*0094*/ 	.word	0xffffffff


	//   ....[3]....
        /*0098*/ 	.word	0xffffffff


	//   ....[4]....
        /*009c*/ 	.word	0xffffffff


	//   ....[5]....
        /*00a0*/ 	.word	0xffffffff


	//   ....[6]....
        /*00a4*/ 	.word	0xffffffff


	//   ....[7]....
        /*00a8*/ 	.word	0xffffffff


	//   ....[8]....
        /*00ac*/ 	.word	0xffffffff


	//   ....[9]....
        /*00b0*/ 	.word	0xffffffff


	//   ....[10]....
        /*00b4*/ 	.word	0xffffffff


	//   ....[11]....
        /*00b8*/ 	.word	0xffffffff


	//----- nvinfo : EIATTR_COOP_GROUP_INSTR_OFFSETS
	.align		4
.L_3089:
        /*00bc*/ 	.byte	0x04, 0x28
        /*00be*/ 	.short	(.L_3091 - .L_3090)


	//   ....[0]....
.L_3090:
        /*00c0*/ 	.word	0x00000340


	//   ....[1]....
        /*00c4*/ 	.word	0x00000380


	//   ....[2]....
        /*00c8*/ 	.word	0x000003f0


	//   ....[3]....
        /*00cc*/ 	.word	0x00000430


	//   ....[4]....
        /*00d0*/ 	.word	0x00000470


	//   ....[5]....
        /*00d4*/ 	.word	0x000004b0


	//   ....[6]....
        /*00d8*/ 	.word	0x00000620


	//   ....[7]....
        /*00dc*/ 	.word	0x00000670


	//   ....[8]....
        /*00e0*/ 	.word	0x000006c0


	//   ....[9]....
        /*00e4*/ 	.word	0x00000710


	//   ....[10]....
        /*00e8*/ 	.word	0x00000750


	//   ....[11]....
        /*00ec*/ 	.word	0x00000ed0


	//----- nvinfo : EIATTR_VRC_CTA_INIT_COUNT
	.align		4
.L_3091:
        /*00f0*/ 	.byte	0x02, 0x4a
	.zero		1
	.zero		1


	//----- nvinfo : EIATTR_EXIT_INSTR_OFFSETS
	.align		4
        /*00f4*/ 	.byte	0x04, 0x1c
        /*00f6*/ 	.short	(.L_3093 - .L_3092)


	//   ....[0]....
.L_3092:
        /*00f8*/ 	.word	0x00000080


	//   ....[1]....
        /*00fc*/ 	.word	0x00000fb0


	//----- nvinfo : EIATTR_CRS_STACK_SIZE
	.align		4
.L_3093:
        /*0100*/ 	.byte	0x04, 0x1e
        /*0102*/ 	.short	(.L_3095 - .L_3094)
.L_3094:
        /*0104*/ 	.word	0x00000000


	//----- nvinfo : EIATTR_CBANK_PARAM_SIZE
	.align		4
.L_3095:
        /*0108*/ 	.byte	0x03, 0x19
        /*010a*/ 	.short	0x0030


	//----- nvinfo : EIATTR_PARAM_CBANK
	.align		4
        /*010c*/ 	.byte	0x04, 0x0a
        /*010e*/ 	.short	(.L_3097 - .L_3096)
	.align		4
.L_3096:
        /*0110*/ 	.word	index@(.nv.constant0._Z18kQuantizeBlockwiseIfLi128ELi2ELi0ELi2EEvPfPT_S0_PhS0_ii)
        /*0114*/ 	.short	0x0380
        /*0116*/ 	.short	0x0030


	//----- nvinfo : EIATTR_SW_WAR
	.align		4
.L_3097:
        /*0118*/ 	.byte	0x04, 0x36
        /*011a*/ 	.short	(.L_3099 - .L_3098)
.L_3098:
        /*011c*/ 	.word	0x00000008
.L_3099:


//--------------------- .nv.info._Z18kQuantizeBlockwiseIfLi256ELi2ELi0ELi2EEvPfPT_S0_PhS0_ii --------------------------
	.section	.nv.info._Z18kQuantizeBlockwiseIfLi256ELi2ELi0ELi2EEvPfPT_S0_PhS0_ii,"",@"SHT_CUDA_INFO"
	.sectionflags	@""
	.align	4


	//----- nvinfo : EIATTR_CUDA_API_VERSION
	.align		4
        /*0000*/ 	.byte	0x04, 0x37
        /*0002*/ 	.short	(.L_3101 - .L_3100)
.L_3100:
        /*0004*/ 	.word	0x00000082


	//----- nvinfo : EIATTR_KPARAM_INFO
	.align		4
.L_3101:
        /*0008*/ 	.byte	0x04, 0x17
        /*000a*/ 	.short	(.L_3103 - .L_3102)
.L_3102:
        /*000c*/ 	.word	0x00000000
        /*0010*/ 	.short	0x0006
        /*0012*/ 	.short	0x002c
        /*0014*/ 	.byte	0x00, 0xf0, 0x11, 0x00


	//----- nvinfo : EIATTR_KPARAM_INFO
	.align		4
.L_3103:
        /*0018*/ 	.byte	0x04, 0x17
        /*001a*/ 	.short	(.L_3105 - .L_3104)
.L_3104:
        /*001c*/ 	.word	0x00000000
        /*0020*/ 	.short	0x0005
        /*0022*/ 	.short	0x0028
        /*0024*/ 	.byte	0x00, 0xf0, 0x11, 0x00


	//----- nvinfo : EIATTR_KPARAM_INFO
	.align		4
.L_3105:
        /*0028*/ 	.byte	0x04, 0x17
        /*002a*/ 	.short	(.L_3107 - .L_3106)
.L_3106:
        /*002c*/ 	.word	0x00000000
        /*0030*/ 	.short	0x0004
        /*0032*/ 	.short	0x0020
        /*0034*/ 	.byte	0x00, 0xf5, 0x21, 0x00


	//----- nvinfo : EIATTR_KPARAM_INFO
	.align		4
.L_3107:
        /*0038*/ 	.byte	0x04, 0x17
        /*003a*/ 	.short	(.L_3109 - .L_3108)
.L_3108:
        /*003c*/ 	.word	0x00000000
        /*0040*/ 	.short	0x0003
        /*0042*/ 	.short	0x0018
        /*0044*/ 	.byte	0x00, 0xf5, 0x21, 0x00


	//----- nvinfo : EIATTR_KPARAM_INFO
	.align		4
.L_3109:
        /*0048*/ 	.byte	0x04, 0x17
        /*004a*/ 	.short	(.L_3111 - .L_3110)
.L_3110:
        /*004c*/ 	.word	0x00000000
        /*0050*/ 	.short	0x0002
        /*0052*/ 	.short	0x0010
        /*0054*/ 	.byte	0x00, 0xf5, 0x21, 0x00


	//----- nvinfo : EIATTR_KPARAM_INFO
	.align		4
.L_3111:
        /*0058*/ 	.byte	0x04, 0x17
        /*005a*/ 	.short	(.L_3113 - .L_3112)
.L_3112:
        /*005c*/ 	.word	0x00000000
        /*0060*/ 	.short	0x0001
        /*0062*/ 	.short	0x0008
        /*0064*/ 	.byte	0x00, 0xf5, 0x21, 0x00


	//----- nvinfo : EIATTR_KPARAM_INFO
	.align		4
.L_3113:
        /*0068*/ 	.byte	0x04, 0x17
        /*006a*/ 	.short	(.L_3115 - .L_3114)
.L_3114:
        /*006c*/ 	.word	0x00000000
        /*0070*/ 	.short	0x0000
        /*0072*/ 	.short	0x0000
        /*0074*/ 	.byte	0x00, 0xf5, 0x21, 0x00


	//----- nvinfo : EIATTR_SPARSE_MMA_MASK
	.align		4
.L_3115:
        /*0078*/ 	.byte	0x03, 0x50
        /*007a*/ 	.short	0x0000


	//----- nvinfo : EIATTR_MAXREG_COUNT
	.align		4
        /*007c*/ 	.byte	0x03, 0x1b
        /*007e*/ 	.short	0x00ff


	//----- nvinfo : EIATTR_NUM_BARRIERS
	.align		4
        /*0080*/ 	.byte	0x02, 0x4c
        /*0082*/ 	.byte	0x01
	.zero		1


	//----- nvinfo : EIATTR_MERCURY_ISA_VERSION
	.align		4
        /*0084*/ 	.byte	0x03, 0x5f
        /*0086*/ 	.short	0x0101


	//----- nvinfo : EIATTR_COOP_GROUP_MASK_REGIDS
	.align		4
        /*0088*/ 	.byte	0x04, 0x29
        /*008a*/ 	.short	(.L_3117 - .L_3116)


	//   ....[0]....
.L_3116:
        /*008c*/ 	.word	0xffffffff


	//   ....[1]....
        /*0090*/ 	.word	0xffffffff


	//   ....[2]....
        /*0094*/ 	.word	0xffffffff


	//   ....[3]....
        /*0098*/ 	.word	0xffffffff


	//   ....[4]....
        /*009c*/ 	.word	0xffffffff


	//   ....[5]....
        /*00a0*/ 	.word	0xffffffff


	//   ....[6]....
        /*00a4*/ 	.word	0xffffffff


	//   ....[7]....
        /*00a8*/ 	.word	0xffffffff


	//   ....[8]....
        /*00ac*/ 	.word	0xffffffff


	//   ....[9]....
        /*00b0*/ 	.word	0xffffffff


	//   ....[10]....
        /*00b4*/ 	.word	0xffffffff


	//   ....[11]....
        /*00b8*/ 	.word	0xffffffff


	//----- nvinfo : EIATTR_COOP_GROUP_INSTR_OFFSETS
	.align		4
.L_3117:
        /*00bc*/ 	.byte	0x04, 0x28
        /*00be*/ 	.short	(.L_3119 - .L_3118)


	//   ....[0]....
.L_3118:
        /*00c0*/ 	.word	0x00000340


	//   ....[1]....
        /*00c4*/ 	.word	0x00000380


	//   ....[2]....
        /*00c8*/ 	.word	0x000003f0


	//   ....[3]....
        /*00cc*/ 	.word	0x00000430


	//   ....[4]....
        /*00d0*/ 	.word	0x00000470


	//   ....[5]....
        /*00d4*/ 	.word	0x000004b0


	//   ....[6]....
        /*00d8*/ 	.word	0x00000650


	//   ....[7]....
        /*00dc*/ 	.word	0x000006a0


	//   ....[8]....
        /*00e0*/ 	.word	0x000006f0


	//   ....[9]....
        /*00e4*/ 	.word	0x00000740


	//   ....[10]....
        /*00e8*/ 	.word	0x00000780


	//   ....[11]....
        /*00ec*/ 	.word	0x00000f70


	//----- nvinfo : EIATTR_VRC_CTA_INIT_COUNT
	.align		4
.L_3119:
        /*00f0*/ 	.byte	0x02, 0x4a
	.zero		1
	.zero		1


	//----- nvinfo : EIATTR_EXIT_INSTR_OFFSETS
	.align		4
        /*00f4*/ 	.byte	0x04, 0x1c
        /*00f6*/ 	.short	(.L_3121 - .L_3120)


	//   ....[0]....
.L_3120:
        /*00f8*/ 	.word	0x00000080


	//   ....[1]....
        /*00fc*/ 	.word	0x00001050


	//----- nvinfo : EIATTR_CRS_STACK_SIZE
	.align		4
.L_3121:
        /*0100*/ 	.byte	0x04, 0x1e
        /*0102*/ 	.short	(.L_3123 - .L_3122)
.L_3122:
        /*0104*/ 	.word	0x00000000


	//----- nvinfo : EIATTR_CBANK_PARAM_SIZE
	.align		4
.L_3123:
        /*0108*/ 	.byte	0x03, 0x19
        /*010a*/ 	.short	0x0030


	//----- nvinfo : EIATTR_PARAM_CBANK
	.align		4
        /*010c*/ 	.byte	0x04, 0x0a
        /*010e*/ 	.short	(.L_3125 - .L_3124)
	.align		4
.L_3124:
        /*0110*/ 	.word	index@(.nv.constant0._Z18kQuantizeBlockwiseIfLi256ELi2ELi0ELi2EEvPfPT_S0_PhS0_ii)
        /*0114*/ 	.short	0x0380
        /*0116*/ 	.short	0x0030


	//----- nvinfo : EIATTR_SW_WAR
	.align		4
.L_3125:
        /*0118*/ 	.byte	0x04, 0x36
        /*011a*/ 	.short	(.L_3127 - .L_3126)
.L_3126:
        /*011c*/ 	.word	0x00000008
.L_3127:


//--------------------- .nv.info._Z18kQuantizeBlockwiseIfLi512ELi2ELi0ELi2EEvPfPT_S0_PhS0_ii --------------------------
	.section	.nv.info._Z18kQuantizeBlockwiseIfLi512ELi2ELi0ELi2EEvPfPT_S0_PhS0_ii,"",@"SHT_CUDA_INFO"
	.sectionflags	@""
	.align	4


	//----- nvinfo : EIATTR_CUDA_API_VERSION
	.align		4
        /*0000*/ 	.byte	0x04, 0x37
        /*0002*/ 	.short	(.L_3129 - .L_3128)
.L_3128:
        /*0004*/ 	.word	0x00000082


	//----- nvinfo : EIATTR_KPARAM_INFO
	.align		4
.L_3129:
        /*0008*/ 	.byte	0x04, 0x17
        /*000a*/ 	.short	(.L_3131 - .L_3130)
.L_3130:
        /*000c*/ 	.word	0x00000000
        /*0010*/ 	.short	0x0006
        /*0012*/ 	.short	0x002c
        /*0014*/ 	.byte	0x00, 0xf0, 0x11, 0x00


	//----- nvinfo : EIATTR_KPARAM_INFO
	.align		4
.L_3131:
        /*0018*/ 	.byte	0x04, 0x17
        /*001a*/ 	.short	(.L_3133 - .L_3132)
.L_3132:
        /*001c*/ 	.word	0x00000000
        /*0020*/ 	.short	0x0005
        /*0022*/ 	.short	0x0028
        /*0024*/ 	.byte	0x00, 0xf0, 0x11, 0x00


	//----- nvinfo : EIATTR_KPARAM_INFO
	.align		4
.L_3133:
        /*0028*/ 	.byte	0x04, 0x17
        /*002a*/ 	.short	(.L_3135 - .L_3134)
.L_3134:
        /*002c*/ 	.word	0x00000000
        /*0030*/ 	.short	0x0004
        /*0032*/ 	.short	0x0020
        /*0034*/ 	.byte	0x00, 0xf5, 0x21, 0x00


	//----- nvinfo : EIATTR_KPARAM_INFO
	.align		4
.L_3135:
        /*0038*/ 	.byte	0x04, 0x17
        /*003a*/ 	.short	(.L_3137 - .L_3136)
.L_3136:
        /*003c*/ 	.word	0x00000000
        /*0040*/ 	.short	0x0003
        /*0042*/ 	.short	0x0018
        /*0044*/ 	.byte	0x00, 0xf5, 0x21, 0x00


	//----- nvinfo : EIATTR_KPARAM_INFO
	.align		4
.L_3137:
        /*0048*/ 	.byte	0x04, 0x17
        /*004a*/ 	.short	(.L_3139 - .L_3138)
.L_3138:
        /*004c*/ 	.word	0x00000000
        /*0050*/ 	.short	0x0002
        /*0052*/ 	.short	0x0010
        /*0054*/ 	.byte	0x00, 0xf5, 0x21, 0x00


	//----- nvinfo : EIATTR_KPARAM_INFO
	.align		4
.L_3139:
        /*0058*/ 	.byte	0x04, 0x17
        /*005a*/ 	.short	(.L_3141 - .L_3140)
.L_3140:
        /*005c*/ 	.word	0x00000000
        /*0060*/ 	.short	0x0001
        /*0062*/ 	.short	0x0008
        /*0064*/ 	.byte	0x00, 0xf5, 0x21, 0x00


	//----- nvinfo : EIATTR_KPARAM_INFO
	.align		4
.L_3141:
        /*0068*/ 	.byte	0x04, 0x17
        /*006a*/ 	.short	(.L_3143 - .L_3142)
.L_3142:
        /*006c*/ 	.word	0x00000000
        /*0070*/ 	.short	0x0000
        /*0072*/ 	.short	0x0000
        /*0074*/ 	.byte	0x00, 0xf5, 0x21, 0x00


	//----- nvinfo : EIATTR_SPARSE_MMA_MASK
	.align		4
.L_3143:
        /*0078*/ 	.byte	0x03, 0x50
        /*007a*/ 	.short	0x0000


	//----- nvinfo : EIATTR_MAXREG_COUNT
	.align		4
        /*007c*/ 	.byte	0x03, 0x1b
        /*007e*/ 	.short	0x00ff


	//----- nvinfo : EIATTR_NUM_BARRIERS
	.align		4
        /*0080*/ 	.byte	0x02, 0x4c
        /*0082*/ 	.byte	0x01
	.zero		1


	//----- nvinfo : EIATTR_MERCURY_ISA_VERSION
	.align		4
        /*0084*/ 	.byte	0x03, 0x5f
        /*0086*/ 	.short	0x0101


	//----- nvinfo : EIATTR_COOP_GROUP_MASK_REGIDS
	.align		4
        /*0088*/ 	.byte	0x04, 0x29
        /*008a*/ 	.short	(.L_3145 - .L_3144)


	//   ....[0]....
.L_3144:
        /*008c*/ 	.word	0xffffffff


	//   ....[1]....
        /*0090*/ 	.word	0xffffffff


	//   ....[2]....
        /*0094*/ 	.word	0xffffffff


	//   ....[3]....
        /*0098*/ 	.word	0xffffffff


	//   ....[4]....
        /*009c*/ 	.word	0xffffffff


	//   ....[5]....
        /*00a0*/ 	.word	0xffffffff


	//   ....[6]....
        /*00a4*/ 	.word	0xffffffff


	//   ....[7]....
        /*00a8*/ 	.word	0xffffffff


	//   ....[8]....
        /*00ac*/ 	.word	0xffffffff


	//   ....[9]....
        /*00b0*/ 	.word	0xffffffff


	//   ....[10]....
        /*00b4*/ 	.word	0xffffffff


	//   ....[11]....
        /*00b8*/ 	.word	0xffffffff


	//----- nvinfo : EIATTR_COOP_GROUP_INSTR_OFFSETS
	.align		4
.L_3145:
        /*00bc*/ 	.byte	0x04, 0x28
        /*00be*/ 	.short	(.L_3147 - .L_3146)


	//   ....[0]....
.L_3146:
        /*00c0*/ 	.word	0x00000350


	//   ....[1]....
        /*00c4*/ 	.word	0x00000390


	//   ....[2]....
        /*00c8*/ 	.word	0x00000400


	//   ....[3]....
        /*00cc*/ 	.word	0x00000440


	//   ....[4]....
        /*00d0*/ 	.word	0x00000480


	//   ....[5]....
        /*00d4*/ 	.word	0x000004c0


	//   ....[6]....
        /*00d8*/ 	.word	0x000006f0


	//   ....[7]....
        /*00dc*/ 	.word	0x00000740


	//   ....[8]....
        /*00e0*/ 	.word	0x00000790


	//   ....[9]....
        /*00e4*/ 	.word	0x000007e0


	//   ....[10]....
        /*00e8*/ 	.word	0x00000820


	//   ....[11]....
        /*00ec*/ 	.word	0x000010f0


	//----- nvinfo : EIATTR_VRC_CTA_INIT_COUNT
	.align		4
.L_3147:
        /*00f0*/ 	.byte	0x02, 0x4a
	.zero		1
	.zero		1


	//----- nvinfo : EIATTR_EXIT_INSTR_OFFSETS
	.align		4
        /*00f4*/ 	.byte	0x04, 0x1c
        /*00f6*/ 	.short	(.L_3149 - .L_3148)


	//   ....[0]....
.L_3148:
        /*00f8*/ 	.word	0x00000080


	//   ....[1]....
        /*00fc*/ 	.word	0x000011d0


	//----- nvinfo : EIATTR_CRS_STACK_SIZE
	.align		4
.L_3149:
        /*0100*/ 	.byte	0x04, 0x1e
        /*0102*/ 	.short	(.L_3151 - .L_3150)
.L_3150:
        /*0104*/ 	.word	0x00000000


	//----- nvinfo : EIATTR_CBANK_PARAM_SIZE
	.align		4
.L_3151:
        /*0108*/ 	.byte	0x03, 0x19
        /*010a*/ 	.short	0x0030


	//----- nvinfo : EIATTR_PARAM_CBANK
	.align		4
        /*010c*/ 	.byte	0x04, 0x0a
        /*010e*/ 	.short	(.L_3153 - .L_3152)
	.align		4
.L_3152:
        /*0110*/ 	.word	index@(.nv.constant0._Z18kQuantizeBlockwiseIfLi512ELi2ELi0ELi2EEvPfPT_S0_PhS0_ii)
        /*0114*/ 	.short	0x0380
        /*0116*/ 	.short	0x0030


	//----- nvinfo : EIATTR_SW_WAR
	.align		4
.L_3153:
        /*0118*/ 	.byte	0x04, 0x36
        /*011a*/ 	.short	(.L_3155 - .L_3154)
.L_3154:
        /*011c*/ 	.word	0x00000008
.L_3155:


//--------------------- .nv.info._Z18kQuantizeBlockwiseIfLi1024ELi4ELi0ELi2EEvPfPT_S0_PhS0_ii --------------------------
	.section	.nv.info._Z18kQuantizeBlockwiseIfLi1024ELi4ELi0ELi2EEvPfPT_S0_PhS0_ii,"",@"SHT_CUDA_INFO"
	.sectionflags	@""
	.align	4


	//----- nvinfo : EIATTR_CUDA_API_VERSION
	.align		4
        /*0000*/ 	.byte	0x04, 0x37
        /*0002*/ 	.short	(.L_3157 - .L_3156)
.L_3156:
        /*0004*/ 	.word	0x00000082


	//----- nvinfo : EIATTR_KPARAM_INFO
	.align		4
.L_3157:
        /*0008*/ 	.byte	0x04, 0x17
        /*000a*/ 	.short	(.L_3159 - .L_3158)
.L_3158:
        /*000c*/ 	.word	0x00000000
        /*0010*/ 	.short	0x0006
        /*0012*/ 	.short	0x002c
        /*0014*/ 	.byte	0x00, 0xf0, 0x11, 0x00


	//----- nvinfo : EIATTR_KPARAM_INFO
	.align		4
.L_3159:
        /*0018*/ 	.byte	0x04, 0x17
        /*001a*/ 	.short	(.L_3161 - .L_3160)
.L_3160:
        /*001c*/ 	.word	0x00000000
        /*0020*/ 	.short	0x0005
        /*0022*/ 	.short	0x0028
        /*0024*/ 	.byte	0x00, 0xf0, 0x11, 0x00


	//----- nvinfo : EIATTR_KPARAM_INFO
	.align		4
.L_3161:
        /*0028*/ 	.byte	0x04, 0x17
        /*002a*/ 	.short	(.L_3163 - .L_3162)
.L_3162:
        /*002c*/ 	.word	0x00000000
        /*0030*/ 	.short	0x0004
        /*0032*/ 	.short	0x0020
        /*0034*/ 	.byte	0x00, 0xf5, 0x21, 0x00


	//----- nvinfo : EIATTR_KPARAM_INFO
	.align		4
.L_3163:
        /*0038*/ 	.byte	0x04, 0x17
        /*003a*/ 	.short	(.L_3165 - .L_3164)
.L_3164:
        /*003c*/ 	.word	0x00000000
        /*0040*/ 	.short	0x0003
        /*0042*/ 	.short	0x0018
        /*0044*/ 	.byte	0x00, 0xf5, 0x21, 0x00


	//----- nvinfo : EIATTR_KPARAM_INFO
	.align		4
.L_3165:
        /*0048*/ 	.byte	0x04, 0x17
        /*004a*/ 	.short	(.L_3167 - .L_3166)
.L_3166:
        /*004c*/ 	.word	0x00000000
        /*0050*/ 	.short	0x0002
        /*0052*/ 	.short	0x0010
        /*0054*/ 	.byte	0x00, 0xf5, 0x21, 0x00


	//----- nvinfo : EIATTR_KPARAM_INFO
	.align		4
.L_3167:
        /*0058*/ 	.byte	0x04, 0x17
        /*005a*/ 	.short	(.L_3169 - .L_3168)
.L_3168:
        /*005c*/ 	.word	0x00000000
        /*0060*/ 	.short	0x0001
        /*0062*/ 	.short	0x0008
        /*0064*/ 	.byte	0x00, 0xf5, 0x21, 0x00


	//----- nvinfo : EIATTR_KPARAM_INFO
	.align		4
.L_3169:
        /*0068*/ 	.byte	0x04, 0x17
        /*006a*/ 	.short	(.L_3171 - .L_3170)
.L_3170:
        /*006c*/ 	.word	0x00000000
        /*0070*/ 	.short	0x0000
        /*0072*/ 	.short	0x0000
        /*0074*/ 	.byte	0x00, 0xf5, 0x21, 0x00


	//----- nvinfo : EIATTR_SPARSE_MMA_MASK
	.align		4
.L_3171:
        /*0078*/ 	.byte	0x03, 0x50
        /*007a*/ 	.short	0x0000


	//----- nvinfo : EIATTR_MAXREG_COUNT
	.align		4
        /*007c*/ 	.byte	0x03, 0x1b
        /*007e*/ 	.short	0x00ff


	//----- nvinfo : EIATTR_NUM_BARRIERS
	.align		4
        /*0080*/ 	.byte	0x02, 0x4c
        /*0082*/ 	.byte	0x01
	.zero		1


	//----- nvinfo : EIATTR_MERCURY_ISA_VERSION
	.align		4
        /*0084*/ 	.byte	0x03, 0x5f
        /*0086*/ 	.short	0x0101


	//----- nvinfo : EIATTR_COOP_GROUP_MASK_REGIDS
	.align		4
        /*0088*/ 	.byte	0x04, 0x29
        /*008a*/ 	.short	(.L_3173 - .L_3172)


	//   ....[0]....
.L_3172:
        /*008c*/ 	.word	0xffffffff


	//   ....[1]....
        /*0090*/ 	.word	0xffffffff


	//   ....[2]....
        /*0094*/ 	.word	0xffffffff


	//   ....[3]....
        /*0098*/ 	.word	0xffffffff


	//   ....[4]....
        /*009c*/ 	.word	0xffffffff


	//   ....[5]....
        /*00a0*/ 	.word	0xffffffff


	//   ....[6]....
        /*00a4*/ 	.word	0xffffffff


	//   ....[7]....
        /*00a8*/ 	.word	0xffffffff


	//   ....[8]....
        /*00ac*/ 	.word	0xffffffff


	//   ....[9]....
        /*00b0*/ 	.word	0xffffffff


	//   ....[10]....
        /*00b4*/ 	.word	0xffffffff


	//   ....[11]....
        /*00b8*/ 	.word	0xffffffff


	//----- nvinfo : EIATTR_COOP_GROUP_INSTR_OFFSETS
	.align		4
.L_3173:
        /*00bc*/ 	.byte	0x04, 0x28
        /*00be*/ 	.short	(.L_3175 - .L_3174)


	//   ....[0]....
.L_3174:
        /*00c0*/ 	.word	0x00000410


	//   ....[1]....
        /*00c4*/ 	.word	0x00000460


	//   ....[2]....
        /*00c8*/ 	.word	0x000004d0


	//   ....[3]....
        /*00cc*/ 	.word	0x00000510


	//   ....[4]....
        /*00d0*/ 	.word	0x00000550


	//   ....[5]....
        /*00d4*/ 	.word	0x00000590


	//   ....[6]....
        /*00d8*/ 	.word	0x000007c0


	//   ....[7]....
        /*00dc*/ 	.word	0x00000810


	//   ....[8]....
        /*00e0*/ 	.word	0x00000860


	//   ....[9]....
        /*00e4*/ 	.word	0x000008b0


	//   ....[10]....
        /*00e8*/ 	.word	0x000008f0


	//   ....[11]....
        /*00ec*/ 	.word	0x00001770


	//----- nvinfo : EIATTR_VRC_CTA_INIT_COUNT
	.align		4
.L_3175:
        /*00f0*/ 	.byte	0x02, 0x4a
	.zero		1
	.zero		1


	//----- nvinfo : EIATTR_EXIT_INSTR_OFFSETS
	.align		4
        /*00f4*/ 	.byte	0x04, 0x1c
        /*00f6*/ 	.short	(.L_3177 - .L_3176)


	//   ....[0]....
.L_3176:
        /*00f8*/ 	.word	0x00000080


	//   ....[1]....
        /*00fc*/ 	.word	0x00001890


	//----- nvinfo : EIATTR_CRS_STACK_SIZE
	.align		4
.L_3177:
        /*0100*/ 	.byte	0x04, 0x1e
        /*0102*/ 	.short	(.L_3179 - .L_3178)
.L_3178:
        /*0104*/ 	.word	0x00000000


	//----- nvinfo : EIATTR_CBANK_PARAM_SIZE
	.align		4
.L_3179:
        /*0108*/ 	.byte	0x03, 0x19
        /*010a*/ 	.short	0x0030


	//----- nvinfo : EIATTR_PARAM_CBANK
	.align		4
        /*010c*/ 	.byte	0x04, 0x0a
        /*010e*/ 	.short	(.L_3181 - .L_3180)
	.align		4
.L_3180:
        /*0110*/ 	.word	index@(.nv.constant0._Z18kQuantizeBlockwiseIfLi1024ELi4ELi0ELi2EEvPfPT_S0_PhS0_ii)
        /*0114*/ 	.short	0x0380
        /*0116*/ 	.short	0x0030


	//----- nvinfo : EIATTR_SW_WAR
	.align		4
.L_3181:
        /*0118*/ 	.byte	0x04, 0x36
        /*011a*/ 	.short	(.L_3183 - .L_3182)
.L_3182:
        /*011c*/ 	.word	0x00000008
.L_3183:


//--------------------- .nv.info._Z18kQuantizeBlockwiseIfLi2048ELi4ELi0ELi2EEvPfPT_S0_PhS0_ii --------------------------
	.section	.nv.info._Z18kQuantizeBlockwiseIfLi2048ELi4ELi0ELi2EEvPfPT_S0_PhS0_ii,"",@"SHT_CUDA_INFO"
	.sectionflags	@""
	.align	4


	//----- nvinfo : EIATTR_CUDA_API_VERSION
	.align		4
        /*0000*/ 	.byte	0x04, 0x37
        /*0002*/ 	.short	(.L_3185 - .L_3184)
.L_3184:
        /*0004*/ 	.word	0x00000082


	//----- nvinfo : EIATTR_KPARAM_INFO
	.align		4
.L_3185:
        /*0008*/ 	.byte	0x04, 0x17
        /*000a*/ 	.short	(.L_3187 - .L_3186)
.L_3186:
        /*000c*/ 	.word	0x00000000
        /*0010*/ 	.short	0x0006
        /*0012*/ 	.short	0x002c
        /*0014*/ 	.byte	0x00, 0xf0, 0x11, 0x00


	//----- nvinfo : EIATTR_KPARAM_INFO
	.align		4
.L_3187:
        /*0018*/ 	.byte	0x04, 0x17
        /*001a*/ 	.short	(.L_3189 - .L_3188)
.L_3188:
        /*001c*/ 	.word	0x00000000
        /*0020*/ 	.short	0x0005
        /*0022*/ 	.short	0x0028
        /*0024*/ 	.byte	0x00, 0xf0, 0x11, 0x00


	//----- nvinfo : EIATTR_KPARAM_INFO
	.align		4
.L_3189:
        /*0028*/ 	.byte	0x04, 0x17
        /*002a*/ 	.short	(.L_3191 - .L_3190)
.L_3190:
        /*002c*/ 	.word	0x00000000
        /*0030*/ 	.short	0x0004
        /*0032*/ 	.short	0x0020
        /*0034*/ 	.byte	0x00, 0xf5, 0x21, 0x00


	//----- nvinfo : EIATTR_KPARAM_INFO
	.align		4
.L_3191:
        /*0038*/ 	.byte	0x04, 0x17
        /*003a*/ 	.short	(.L_3193 - .L_3192)
.L_3192:
        /*003c*/ 	.word	0x00000000
        /*0040*/ 	.short	0x0003
        /*0042*/ 	.short	0x0018
        /*0044*/ 	.byte	0x00, 0xf5, 0x21, 0x00


	//----- nvinfo : EIATTR_KPARAM_INFO
	.align		4
.L_3193:
        /*0048*/ 	.byte	0x04, 0x17
        /*004a*/ 	.short	(.L_3195 - .L_3194)
.L_3194:
        /*004c*/ 	.word	0x00000000
        /*0050*/ 	.short	0x0002
        /*0052*/ 	.short	0x0010
        /*0054*/ 	.byte	0x00, 0xf5, 0x21, 0x00


	//----- nvinfo : EIATTR_KPARAM_INFO
	.align		4
.L_3195:
        /*0058*/ 	.byte	0x04, 0x17
        /*005a*/ 	.short	(.L_3197 - .L_3196)
.L_3196:
        /*005c*/ 	.word	0x00000000
        /*0060*/ 	.short	0x0001
        /*0062*/ 	.short	0x0008
        /*0064*/ 	.byte	0x00, 0xf5, 0x21, 0x00


	//----- nvinfo : EIATTR_KPARAM_INFO
	.align		4
.L_3197:
        /*0068*/ 	.byte	0x04, 0x17
        /*006a*/ 	.short	(.L_3199 - .L_3198)
.L_3198:
        /*006c*/ 	.word	0x00000000
        /*0070*/ 	.short	0x0000
        /*0072*/ 	.short	0x0000
        /*0074*/ 	.byte	0x00, 0xf5, 0x21, 0x00


	//----- nvinfo : EIATTR_SPARSE_MMA_MASK
	.align		4
.L_3199:
        /*0078*/ 	.byte	0x03, 0x50
        /*007a*/ 	.short	0x0000


	//----- nvinfo : EIATTR_MAXREG_COUNT
	.align		4
        /*007c*/ 	.byte	0x03, 0x1b
        /*007e*/ 	.short	0x00ff


	//----- nvinfo : EIATTR_NUM_BARRIERS
	.align		4
        /*0080*/ 	.byte	0x02, 0x4c
        /*0082*/ 	.byte	0x01
	.zero		1


	//----- nvinfo : EIATTR_MERCURY_ISA_VERSION
	.align		4
        /*0084*/ 	.byte	0x03, 0x5f
        /*0086*/ 	.short	0x0101


	//----- nvinfo : EIATTR_UNUSED_LOAD_BYTE_OFFSET
	.align		4
        /*0088*/ 	.byte	0x04, 0x44
        /*008a*/ 	.short	(.L_3201 - .L_3200)


	//   ....[0]....
.L_3200:
        /*008c*/ 	.word	0x00000620
        /*0090*/ 	.word	0x0000fff0


	//   ....[1]....
        /*0094*/ 	.word	0x00000a90
        /*0098*/ 	.word	0x0000fff0


	//----- nvinfo : EIATTR_COOP_GROUP_MASK_REGIDS
	.align		4
.L_3201:
        /*009c*/ 	.byte	0x04, 0x29
        /*009e*/ 	.short	(.L_3203 - .L_3202)


	//   ....[0]....
.L_3202:
        /*00a0*/ 	.word	0xffffffff


	//   ....[1]....
        /*00a4*/ 	.word	0xffffffff


	//   ....[2]....
        /*00a8*/ 	.word	0xffffffff


	//   ....[3]....
        /*00ac*/ 	.word	0xffffffff


	//   ....[4]....
        /*00b0*/ 	.word	0xffffffff


	//   ....[5]....
        /*00b4*/ 	.word	0xffffffff


	//   ....[6]....
        /*00b8*/ 	.word	0xffffffff


	//   ....[7]....
        /*00bc*/ 	.word	0xffffffff


	//   ....[8]....
        /*00c0*/ 	.word	0xffffffff


	//   ....[9]....
        /*00c4*/ 	.word	0xffffffff


	//   ....[10]....
        /*00c8*/ 	.word	0xffffffff


	//   ....[11]....
        /*00cc*/ 	.word	0xffffffff


	//----- nvinfo : EIATTR_COOP_GROUP_INSTR_OFFSETS
	.align		4
.L_3203:
        /*00d0*/ 	.byte	0x04, 0x28
        /*00d2*/ 	.short	(.L_3205 - .L_3204)


	//   ....[0]....
.L_3204:
        /*00d4*/ 	.word	0x00000410


	//   ....[1]....
        /*00d8*/ 	.word	0x00000460


	//   ....[2]....
        /*00dc*/ 	.word	0x000004d0


	//   ....[3]....
        /*00e0*/ 	.word	0x00000510


	//   ....[4]....
        /*00e4*/ 	.word	0x00000550


	//   ....[5]....
        /*00e8*/ 	.word	0x00000590


	//   ....[6]....
        /*00ec*/ 	.word	0x000008d0


	//   ....[7]....
        /*00f0*/ 	.word	0x00000920


	//   ....[8]....
        /*00f4*/ 	.word	0x00000970


	//   ....[9]....
        /*00f8*/ 	.word	0x000009c0


	//   ....[10]....
        /*00fc*/ 	.word	0x00000a00


	//   ....[11]....
        /*0100*/ 	.word	0x00001a10


	//----- nvinfo : EIATTR_VRC_CTA_INIT_COUNT
	.align		4
.L_3205:
        /*0104*/ 	.byte	0x02, 0x4a
	.zero		1
	.zero		1


	//----- nvinfo : EIATTR_EXIT_INSTR_OFFSETS
	.align		4
        /*0108*/ 	.byte	0x04, 0x1c
        /*010a*/ 	.short	(.L_3207 - .L_3206)


	//   ....[0]....
.L_3206:
        /*010c*/ 	.word	0x00000080


	//   ....[1]....
        /*0110*/ 	.word	0x00001b20


	//----- nvinfo : EIATTR_CRS_STACK_SIZE
	.align		4
.L_3207:
        /*0114*/ 	.byte	0x04, 0x1e
        /*0116*/ 	.short	(.L_3209 - .L_3208)
.L_3208:
        /*0118*/ 	.word	0x00000000


	//----- nvinfo : EIATTR_CBANK_PARAM_SIZE
	.align		4
.L_3209:
        /*011c*/ 	.byte	0x03, 0x19
        /*011e*/ 	.short	0x0030


	//----- nvinfo : EIATTR_PARAM_CBANK
	.align		4
        /*0120*/ 	.byte	0x04, 0x0a
        /*0122*/ 	.short	(.L_3211 - .L_3210)
	.align		4
.L_3210:
        /*0124*/ 	.word	index@(.nv.constant0._Z18kQuantizeBlockwiseIfLi2048ELi4ELi0ELi2EEvPfPT_S0_PhS0_ii)
        /*0128*/ 	.short	0x0380
        /*012a*/ 	.short	0x0030


	//----- nvinfo : EIATTR_SW_WAR
	.align		4
.L_3211:
        /*012c*/ 	.byte	0x04, 0x36
        /*012e*/ 	.short	(.L_3213 - .L_3212)
.L_3212:
        /*0130*/ 	.word	0x00000008
.L_3213:


//--------------------- .nv.info._Z18kQuantizeBlockwiseIfLi4096ELi4ELi0ELi2EEvPfPT_S0_PhS0_ii --------------------------
	.section	.nv.info._Z18kQuantizeBlockwiseIfLi4096ELi4ELi0ELi2EEvPfPT_S0_PhS0_ii,"",@"SHT_CUDA_INFO"
	.sectionflags	@""
	.align	4


	//----- nvinfo : EIATTR_CUDA_API_VERSION
	.align		4
        /*0000*/ 	.byte	0x04, 0x37
        /*0002*/ 	.short	(.L_3215 - .L_3214)
.L_3214:
        /*0004*/ 	.word	0x00000082


	//----- nvinfo : EIATTR_KPARAM_INFO
	.align		4
.L_3215:
        /*0008*/ 	.byte	0x04, 0x17
        /*000a*/ 	.short	(.L_3217 - .L_3216)
.L_3216:
        /*000c*/ 	.word	0x00000000
        /*0010*/ 	.short	0x0006
        /*0012*/ 	.short	0x002c
        /*0014*/ 	.byte	0x00, 0xf0, 0x11, 0x00


	//----- nvinfo : EIATTR_KPARAM_INFO
	.align		4
.L_3217:
        /*0018*/ 	.byte	0x04, 0x17
        /*001a*/ 	.short	(.L_3219 - .L_3218)
.L_3218:
        /*001c*/ 	.word	0x00000000
        /*0020*/ 	.short	0x0005
        /*0022*/ 	.short	0x0028
        /*0024*/ 	.byte	0x00, 0xf0, 0x11, 0x00


	//----- nvinfo : EIATTR_KPARAM_INFO
	.align		4
.L_3219:
        /*0028*/ 	.byte	0x04, 0x17
        /*002a*/ 	.short	(.L_3221 - .L_3220)
.L_3220:
        /*002c*/ 	.word	0x00000000
        /*0030*/ 	.short	0x0004
        /*0032*/ 	.short	0x0020
        /*0034*/ 	.byte	0x00, 0xf5, 0x21, 0x00


	//----- nvinfo : EIATTR_KPARAM_INFO
	.align		4
.L_3221:
        /*0038*/ 	.byte	0x04, 0x17
        /*003a*/ 	.short	(.L_3223 - .L_3222)
.L_3222:
        /*003c*/ 	.word	0x00000000
        /*0040*/ 	.short	0x0003
        /*0042*/ 	.short	0x0018
        /*0044*/ 	.byte	0x00, 0xf5, 0x21, 0x00


	//----- nvinfo : EIATTR_KPARAM_INFO
	.align		4
.L_3223:
        /*0048*/ 	.byte	0x04, 0x17
        /*004a*/ 	.short	(.L_3225 - .L_3224)
.L_3224:
        /*004c*/ 	.word	0x00000000
        /*0050*/ 	.short	0x0002
        /*0052*/ 	.short	0x0010
        /*0054*/ 	.byte	0x00, 0xf5, 0x21, 0x00


	//----- nvinfo : EIATTR_KPARAM_INFO
	.align		4
.L_3225:
        /*0058*/ 	.byte	0x04, 0x17
        /*005a*/ 	.short	(.L_3227 - .L_3226)
.L_3226:
        /*005c*/ 	.word	0x00000000
        /*0060*/ 	.short	0x0001
        /*0062*/ 	.short	0x0008
        /*0064*/ 	.byte	0x00, 0xf5, 0x21, 0x00


	//----- nvinfo : EIATTR_KPARAM_INFO
	.align		4
.L_3227:
        /*0068*/ 	.byte	0x04, 0x17
        /*006a*/ 	.short	(.L_3229 - .L_3228)
.L_3228:
        /*006c*/ 	.word	0x00000000
        /*0070*/ 	.short	0x0000
        /*0072*/ 	.short	0x0000
        /*0074*/ 	.byte	0x00, 0xf5, 0x21, 0x00


	//----- nvinfo : EIATTR_SPARSE_MMA_MASK
	.align		4
.L_3229:
        /*0078*/ 	.byte	0x03, 0x50
        /*007a*/ 	.short	0x0000


	//----- nvinfo : EIATTR_MAXREG_COUNT
	.align		4
        /*007c*/ 	.byte	0x03, 0x1b
        /*007e*/ 	.short	0x00ff


	//----- nvinfo : EIATTR_NUM_BARRIERS
	.align		4
        /*0080*/ 	.byte	0x02, 0x4c
        /*0082*/ 	.byte	0x01
	.zero		1


	//----- nvinfo : EIATTR_MERCURY_ISA_VERSION
	.align		4
        /*0084*/ 	.byte	0x03, 0x5f
        /*0086*/ 	.short	0x0101


	//----- nvinfo : EIATTR_UNUSED_LOAD_BYTE_OFFSET
	.align		4
        /*0088*/ 	.byte	0x04, 0x44
        /*008a*/ 	.short	(.L_3231 - .L_3230)


	//   ....[0]....
.L_3230:
        /*008c*/ 	.word	0x00000620
        /*0090*/ 	.word	0x0000fff0


	//   ....[1]....
        /*0094*/ 	.word	0x00000cd0
        /*0098*/ 	.word	0x0000fff0


	//----- nvinfo : EIATTR_COOP_GROUP_MASK_REGIDS
	.align		4
.L_3231:
        /*009c*/ 	.byte	0x04, 0x29
        /*009e*/ 	.short	(.L_3233 - .L_3232)


	//   ....[0]....
.L_3232:
        /*00a0*/ 	.word	0xffffffff


	//   ....[1]....
        /*00a4*/ 	.word	0xffffffff


	//   ....[2]....
        /*00a8*/ 	.word	0xffffffff


	//   ....[3]....
        /*00ac*/ 	.word	0xffffffff


	//   ....[4]....
        /*00b0*/ 	.word	0xffffffff


	//   ....[5]....
        /*00b4*/ 	.word	0xffffffff


	//   ....[6]....
        /*00b8*/ 	.word	0xffffffff


	//   ....[7]....
        /*00bc*/ 	.word	0xffffffff


	//   ....[8]....
        /*00c0*/ 	.word	0xffffffff


	//   ....[9]....
        /*00c4*/ 	.word	0xffffffff


	//   ....[10]....
        /*00c8*/ 	.word	0xffffffff


	//   ....[11]....
        /*00cc*/ 	.word	0xffffffff


	//----- nvinfo : EIATTR_COOP_GROUP_INSTR_OFFSETS
	.align		4
.L_3233:
        /*00d0*/ 	.byte	0x04, 0x28
        /*00d2*/ 	.short	(.L_3235 - .L_3234)


	//   ....[0]....
.L_3234:
        /*00d4*/ 	.word	0x00000410


	//   ....[1]....
        /*00d8*/ 	.word	0x00000460


	//   ....[2]....
        /*00dc*/ 	.word	0x000004d0


	//   ....[3]....
        /*00e0*/ 	.word	0x00000510


	//   ....[4]....
        /*00e4*/ 	.word	0x00000550


	//   ....[5]....
        /*00e8*/ 	.word	0x00000590


	//   ....[6]....
        /*00ec*/ 	.word	0x00000b10


	//   ....[7]....
        /*00f0*/ 	.word	0x00000b60


	//   ....[8]....
        /*00f4*/ 	.word	0x00000bb0


	//   ....[9]....
        /*00f8*/ 	.word	0x00000c00


	//   ....[10]....
        /*00fc*/ 	.word	0x00000c40


	//   ....[11]....
        /*0100*/ 	.word	0x00001f90


	//----- nvinfo : EIATTR_VRC_CTA_INIT_COUNT
	.align		4
.L_3235:
        /*0104*/ 	.byte	0x02, 0x4a
	.zero		1
	.zero		1


	//----- nvinfo : EIATTR_EXIT_INSTR_OFFSETS
	.align		4
        /*0108*/ 	.byte	0x04, 0x1c
        /*010a*/ 	.short	(.L_3237 - .L_3236)


	//   ....[0]....
.L_3236:
        /*010c*/ 	.word	0x00000080


	//   ....[1]....
        /*0110*/ 	.word	0x000020a0


	//----- nvinfo : EIATTR_CRS_STACK_SIZE
	.align		4
.L_3237:
        /*0114*/ 	.byte	0x04, 0x1e
        /*0116*/ 	.short	(.L_3239 - .L_3238)
.L_3238:
        /*0118*/ 	.word	0x00000000


	//----- nvinfo : EIATTR_CBANK_PARAM_SIZE
	.align		4
.L_3239:
        /*011c*/ 	.byte	0x03, 0x19
        /*011e*/ 	.short	0x0030


	//----- nvinfo : EIATTR_PARAM_CBANK
	.align		4
        /*0120*/ 	.byte	0x04, 0x0a
        /*0122*/ 	.short	(.L_3241 - .L_3240)
	.align		4
.L_3240:
        /*0124*/ 	.word	index@(.nv.constant0._Z18kQuantizeBlockwiseIfLi4096ELi4ELi0ELi2EEvPfPT_S0_PhS0_ii)
        /*0128*/ 	.short	0x0380
        /*012a*/ 	.short	0x0030


	//----- nvinfo : EIATTR_SW_WAR
	.align		4
.L_3241:
        /*012c*/ 	.byte	0x04, 0x36
        /*012e*/ 	.short	(.L_3243 - .L_3242)
.L_3242:
        /*0130*/ 	.word	0x00000008
.L_3243:


//--------------------- .nv.info._Z18kQuantizeBlockwiseIfLi64ELi2ELi0ELi1EEvPfPT_S0_PhS0_ii --------------------------
	.section	.nv.info._Z18kQuantizeBlockwiseIfLi64ELi2ELi0ELi1EEvPfPT_S0_PhS0_ii,"",@"SHT_CUDA_INFO"
	.sectionflags	@""
	.align	4


	//----- nvinfo : EIATTR_CUDA_API_VERSION
	.align		4
        /*0000*/ 	.byte	0x04, 0x37
        /*0002*/ 	.short	(.L_3245 - .L_3244)
.L_3244:
        /*0004*/ 	.word	0x00000082


	//----- nvinfo : EIATTR_KPARAM_INFO
	.align		4
.L_3245:
        /*0008*/ 	.byte	0x04, 0x17
        /*000a*/ 	.short	(.L_3247 - .L_3246)
.L_3246:
        /*000c*/ 	.word	0x00000000
        /*0010*/ 	.short	0x0006
        /*0012*/ 	.short	0x002c
        /*0014*/ 	.byte	0x00, 0xf0, 0x11, 0x00


	//----- nvinfo : EIATTR_KPARAM_INFO
	.align		4
.L_3247:
        /*0018*/ 	.byte	0x04, 0x17
        /*001a*/ 	.short	(.L_3249 - .L_3248)
.L_3248:
        /*001c*/ 	.word	0x00000000
        /*0020*/ 	.short	0x0005
        /*0022*/ 	.short	0x0028
        /*0024*/ 	.byte	0x00, 0xf0, 0x11, 0x00


	//----- nvinfo : EIATTR_KPARAM_INFO
	.align		4
.L_3249:
        /*0028*/ 	.byte	0x04, 0x17
        /*002a*/ 	.short	(.L_3251 - .L_3250)
.L_3250:
        /*002c*/ 	.word	0x00000000
        /*0030*/ 	.short	0x0004
        /*0032*/ 	.short	0x0020
        /*0034*/ 	.byte	0x00, 0xf5, 0x21, 0x00


	//----- nvinfo : EIATTR_KPARAM_INFO
	.align		4
.L_3251:
        /*0038*/ 	.byte	0x04, 0x17
        /*003a*/ 	.short	(.L_3253 - .L_3252)
.L_3252:
        /*003c*/ 	.word	0x00000000
        /*0040*/ 	.short	0x0003
        /*0042*/ 	.short	0x0018
        /*0044*/ 	.byte	0x00, 0xf5, 0x21, 0x00


	//----- nvinfo : EIATTR_KPARAM_INFO
	.align		4
.L_3253:
        /*0048*/ 	.byte	0x04, 0x17
        /*004a*/ 	.short	(.L_3255 - .L_3254)
.L_3254:
        /*004c*/ 	.word	0x00000000
        /*0050*/ 	.short	0x0002
        /*0052*/ 	.short	0x0010
        /*0054*/ 	.byte	0x00, 0xf5, 0x21, 0x00


	//----- nvinfo : EIATTR_KPARAM_INFO
	.align		4
.L_3255:
        /*0058*/ 	.byte	0x04, 0x17
        /*005a*/ 	.short	(.L_3257 - .L_3256)
.L_3256:
        /*005c*/ 	.word	0x00000000
        /*0060*/ 	.short	0x0001
        /*0062*/ 	.short	0x0008
        /*0064*/ 	.byte	0x00, 0xf5, 0x21, 0x00


	//----- nvinfo : EIATTR_KPARAM_INFO
	.align		4
.L_3257:
        /*0068*/ 	.byte	0x04, 0x17
        /*006a*/ 	.short	(.L_3259 - .L_3258)
.L_3258:
        /*006c*/ 	.word	0x00000000
        /*0070*/ 	.short	0x0000
        /*0072*/ 	.short	0x0000
        /*0074*/ 	.byte	0x00, 0xf5, 0x21, 0x00


	//----- nvinfo : EIATTR_SPARSE_MMA_MASK
	.align		4
.L_3259:
        /*0078*/ 	.byte	0x03, 0x50
        /*007a*/ 	.short	0x0000


	//----- nvinfo : EIATTR_MAXREG_COUNT
	.align		4
        /*007c*/ 	.byte	0x03, 0x1b
        /*007e*/ 	.short	0x00ff


	//----- nvinfo : EIATTR_NUM_BARRIERS
	.align		4
        /*0080*/ 	.byte	0x02, 0x4c
        /*0082*/ 	.byte	0x01
	.zero		1


	//----- nvinfo : EIATTR_MERCURY_ISA_VERSION
	.align		4
        /*0084*/ 	.byte	0x03, 0x5f
        /*0086*/ 	.short	0x0101


	//----- nvinfo : EIATTR_COOP_GROUP_MASK_REGIDS
	.align		4
        /*0088*/ 	.byte	0x04, 0x29
        /*008a*/ 	.short	(.L_3261 - .L_3260)


	//   ....[0]....
.L_3260:
        /*008c*/ 	.word	0xffffffff


	//   ....[1]....
        /*0090*/ 	.word	0xffffffff


	//   ....[2]....
        /*0094*/ 	.word	0xffffffff


	//   ....[3]....
        /*0098*/ 	.word	0xffffffff


	//   ....[4]....
        /*009c*/ 	.word	0xffffffff


	//   ....[5]....
        /*00a0*/ 	.word	0xffffffff


	//   ....[6]....
        /*00a4*/ 	.word	0xffffffff


	//   ....[7]....
        /*00a8*/ 	.word	0xffffffff


	//   ....[8]....
        /*00ac*/ 	.word	0xffffffff


	//   ....[9]....
        /*00b0*/ 	.word	0xffffffff


	//   ....[10]....
        /*00b4*/ 	.word	0xffffffff


	//   ....[11]....
        /*00b8*/ 	.word	0xffffffff


	//----- nvinfo : EIATTR_COOP_GROUP_INSTR_OFFSETS
	.align		4
.L_3261:
        /*00bc*/ 	.byte	0x04, 0x28
        /*00be*/ 	.short	(.L_3263 - .L_3262)


	//   ....[0]....
.L_3262:
        /*00c0*/ 	.word	0x000002b0


	//   ....[1]....
        /*00c4*/ 	.word	0x000002f0


	//   ....[2]....
        /*00c8*/ 	.word	0x00000360


	//   ....[3]....
        /*00cc*/ 	.word	0x000003a0


	//   ....[4]....
        /*00d0*/ 	.word	0x000003e0


	//   ....[5]....
        /*00d4*/ 	.word	0x00000420


	//   ....[6]....
        /*00d8*/ 	.word	0x000004b0


	//   ....[7]....
        /*00dc*/ 	.word	0x00000500


	//   ....[8]....
        /*00e0*/ 	.word	0x00000550


	//   ....[9]....
        /*00e4*/ 	.word	0x000005a0


	//   ....[10]....
        /*00e8*/ 	.word	0x000005e0


	//   ....[11]....
        /*00ec*/ 	.word	0x00000b00


	//----- nvinfo : EIATTR_VRC_CTA_INIT_COUNT
	.align		4
.L_3263:
        /*00f0*/ 	.byte	0x02, 0x4a
	.zero		1
	.zero		1


	//----- nvinfo : EIATTR_EXIT_INSTR_OFFSETS
	.align		4
        /*00f4*/ 	.byte	0x04, 0x1c
        /*00f6*/ 	.short	(.L_3265 - .L_3264)


	//   ....[0]....
.L_3264:
        /*00f8*/ 	.word	0x00000080


	//   ....[1]....
        /*00fc*/ 	.word	0x00000be0


	//----- nvinfo : EIATTR_CRS_STACK_SIZE
	.align		4
.L_3265:
        /*0100*/ 	.byte	0x04, 0x1e
        /*0102*/ 	.short	(.L_3267 - .L_3266)
.L_3266:
        /*0104*/ 	.word	0x00000000


	//----- nvinfo : EIATTR_CBANK_PARAM_SIZE
	.align		4
.L_3267:
        /*0108*/ 	.byte	0x03, 0x19
        /*010a*/ 	.short	0x0030


	//----- nvinfo : EIATTR_PARAM_CBANK
	.align		4
        /*010c*/ 	.byte	0x04, 0x0a
        /*010e*/ 	.short	(.L_3269 - .L_3268)
	.align		4
.L_3268:
        /*0110*/ 	.word	index@(.nv.constant0._Z18kQuantizeBlockwiseIfLi64ELi2ELi0ELi1EEvPfPT_S0_PhS0_ii)
        /*0114*/ 	.short	0x0380
        /*0116*/ 	.short	0x0030


	//----- nvinfo : EIATTR_SW_WAR
	.align		4
.L_3269:
        /*0118*/ 	.byte	0x04, 0x36
        /*011a*/ 	.short	(.L_3271 - .L_3270)
.L_3270:
        /*011c*/ 	.word	0x00000008
.L_3271:


//--------------------- .nv.info._Z18kQuantizeBlockwiseIfLi128ELi2ELi0ELi1EEvPfPT_S0_PhS0_ii --------------------------
	.section	.nv.info._Z18kQuantizeBlockwiseIfLi128ELi2ELi0ELi1EEvPfPT_S0_PhS0_ii,"",@"SHT_CUDA_INFO"
	.sectionflags	@""
	.align	4


	//----- nvinfo : EIATTR_CUDA_API_VERSION
	.align		4
        /*0000*/ 	.byte	0x04, 0x37
        /*0002*/ 	.short	(.L_3273 - .L_3272)
.L_3272:
        /*0004*/ 	.word	0x00000082


	//----- nvinfo : EIATTR_KPARAM_INFO
	.align		4
.L_3273:
        /*0008*/ 	.byte	0x04, 0x17
        /*000a*/ 	.short	(.L_3275 - .L_3274)
.L_3274:
        /*000c*/ 	.word	0x00000000
        /*0010*/ 	.short	0x0006
        /*0012*/ 	.short	0x002c
        /*0014*/ 	.byte	0x00, 0xf0, 0x11, 0x00


	//----- nvinfo : EIATTR_KPARAM_INFO
	.align		4
.L_3275:
        /*0018*/ 	.byte	0x04, 0x17
        /*001a*/ 	.short	(.L_3277 - .L_3276)
.L_3276:
        /*001c*/ 	.word	0x00000000
        /*0020*/ 	.short	0x0005
        /*0022*/ 	.short	0x0028
        /*0024*/ 	.byte	0x00, 0xf0, 0x11, 0x00


	//----- nvinfo : EIATTR_KPARAM_INFO
	.align		4
.L_3277:
        /*0028*/ 	.byte	0x04, 0x17
        /*002a*/ 	.short	(.L_3279 - .L_3278)
.L_3278:
        /*002c*/ 	.word	0x00000000
        /*0030*/ 	.short	0x0004
        /*0032*/ 	.short	0x0020
        /*0034*/ 	.byte	0x00, 0xf5, 0x21, 0x00


	//----- nvinfo : EIATTR_KPARAM_INFO
	.align		4
.L_3279:
        /*0038*/ 	.byte	0x04, 0x17
        /*003a*/ 	.short	(.L_3281 - .L_3280)
.L_3280:
        /*003c*/ 	.word	0x00000000
        /*0040*/ 	.short	0x0003
        /*0042*/ 	.short	0x0018
        /*0044*/ 	.byte	0x00, 0xf5, 0x21, 0x00


	//----- nvinfo : EIATTR_KPARAM_INFO
	.align		4
.L_3281:
        /*0048*/ 	.byte	0x04, 0x17
        /*004a*/ 	.short	(.L_3283 - .L_3282)
.L_3282:
        /*004c*/ 	.word	0x00000000
        /*0050*/ 	.short	0x0002
        /*0052*/ 	.short	0x0010
        /*0054*/ 	.byte	0x00, 0xf5, 0x21, 0x00


	//----- nvinfo : EIATTR_KPARAM_INFO
	.align		4
.L_3283:
        /*0058*/ 	.byte	0x04, 0x17
        /*005a*/ 	.short	(.L_3285 - .L_3284)
.L_3284:
        /*005c*/ 	.word	0x00000000
        /*0060*/ 	.short	0x0001
        /*0062*/ 	.short	0x0008
        /*0064*/ 	.byte	0x00, 0xf5, 0x21, 0x00


	//----- nvinfo : EIATTR_KPARAM_INFO
	.align		4
.L_3285:
        /*0068*/ 	.byte	0x04, 0x17
        /*006a*/ 	.short	(.L_3287 - .L_3286)
.L_3286:
        /*006c*/ 	.word	0x00000000
        /*0070*/ 	.short	0x0000
        /*0072*/ 	.short	0x0000
        /*0074*/ 	.byte	0x00, 0xf5, 0x21, 0x00


	//----- nvinfo : EIATTR_SPARSE_MMA_MASK
	.align		4
.L_3287:
        /*0078*/ 	.byte	0x03, 0x50
        /*007a*/ 	.short	0x0000


	//----- nvinfo : EIATTR_MAXREG_COUNT
	.align		4
        /*007c*/ 	.byte	0x03, 0x1b
        /*007e*/ 	.short	0x00ff


	//----- nvinfo : EIATTR_NUM_BARRIERS
	.align		4
        /*0080*/ 	.byte	0x02, 0x4c
        /*0082*/ 	.byte	0x01
	.zero		1


	//----- nvinfo : EIATTR_MERCURY_ISA_VERSION
	.align		4
        /*0084*/ 	.byte	0x03, 0x5f
        /*0086*/ 	.short	0x0101


	//----- nvinfo : EIATTR_COOP_GROUP_MASK_REGIDS
	.align		4
        /*0088*/ 	.byte	0x04, 0x29
        /*008a*/ 	.short	(.L_3289 - .L_3288)


	//   ....[0]....
.L_3288:
        /*008c*/ 	.word	0xffffffff


	//   ....[1]....
        /*0090*/ 	.word	0xffffffff


	//   ....[2]....
        /*0094*/ 	.word	0xffffffff


	//   ....[3]....
        /*0098*/ 	.word	0xffffffff


	//   ....[4]....
        /*009c*/ 	.word	0xffffffff


	//   ....[5]....
        /*00a0*/ 	.word	0xffffffff


	//   ....[6]....
        /*00a4*/ 	.word	0xffffffff


	//   ....[7]....
        /*00a8*/ 	.word	0xffffffff


	//   ....[8]....
        /*00ac*/ 	.word	0xffffffff


	//   ....[9]....
        /*00b0*/ 	.word	0xffffffff


	//   ....[10]....
        /*00b4*/ 	.word	0xffffffff


	//   ....[11]....
        /*00b8*/ 	.word	0xffffffff


	//----- nvinfo : EIATTR_COOP_GROUP_INSTR_OFFSETS
	.align		4
.L_3289:
        /*00bc*/ 	.byte	0x04, 0x28
        /*00be*/ 	.short	(.L_3291 - .L_3290)


	//   ....[0]....
.L_3290:
        /*00c0*/ 	.word	0x00000340


	//   ....[1]....
        /*00c4*/ 	.word	0x00000380


	//   ....[2]....
        /*00c8*/ 	.word	0x000003f0


	//   ....[3]....
        /*00cc*/ 	.word	0x00000430


	//   ....[4]....
        /*00d0*/ 	.word	0x00000470


	//   ....[5]....
        /*00d4*/ 	.word	0x000004b0


	//   ....[6]....
        /*00d8*/ 	.word	0x00000620


	//   ....[7]....
        /*00dc*/ 	.word	0x00000670


	//   ....[8]....
        /*00e0*/ 	.word	0x000006c0


	//   ....[9]....
        /*00e4*/ 	.word	0x00000710


	//   ....[10]....
        /*00e8*/ 	.word	0x00000750


	//   ....[11]....
        /*00ec*/ 	.word	0x00000d00


	//----- nvinfo : EIATTR_VRC_CTA_INIT_COUNT
	.align		4
.L_3291:
        /*00f0*/ 	.byte	0x02, 0x4a
	.zero		1
	.zero		1


	//----- nvinfo : EIATTR_EXIT_INSTR_OFFSETS
	.align		4
        /*00f4*/ 	.byte	0x04, 0x1c
        /*00f6*/ 	.short	(.L_3293 - .L_3292)


	//   ....[0]....
.L_3292:
        /*00f8*/ 	.word	0x00000080


	//   ....[1]....
        /*00fc*/ 	.word	0x00000de0


	//----- nvinfo : EIATTR_CRS_STACK_SIZE
	.align		4
.L_3293:
        /*0100*/ 	.byte	0x04, 0x1e
        /*0102*/ 	.short	(.L_3295 - .L_3294)
.L_3294:
        /*0104*/ 	.word	0x00000000


	//----- nvinfo : EIATTR_CBANK_PARAM_SIZE
	.align		4
.L_3295:
        /*0108*/ 	.byte	0x03, 0x19
        /*010a*/ 	.short	0x0030


	//----- nvinfo : EIATTR_PARAM_CBANK
	.align		4
        /*010c*/ 	.byte	0x04, 0x0a
        /*010e*/ 	.short	(.L_3297 - .L_3296)
	.align		4
.L_3296:
        /*0110*/ 	.word	index@(.nv.constant0._Z18kQuantizeBlockwiseIfLi128ELi2ELi0ELi1EEvPfPT_S0_PhS0_ii)
        /*0114*/ 	.short	0x0380
        /*0116*/ 	.short	0x0030


	//----- nvinfo : EIATTR_SW_WAR
	.align		4
.L_3297:
        /*0118*/ 	.byte	0x04, 0x36
        /*011a*/ 	.short	(.L_3299 - .L_3298)
.L_3298:
        /*011c*/ 	.word	0x00000008
.L_3299:


//--------------------- .nv.info._Z18kQuantizeBlockwiseIfLi256ELi2ELi0ELi1EEvPfPT_S0_PhS0_ii --------------------------
	.section	.nv.info._Z18kQuantizeBlockwiseIfLi256ELi2ELi0ELi1EEvPfPT_S0_PhS0_ii,"",@"SHT_CUDA_INFO"
	.sectionflags	@""
	.align	4


	//----- nvinfo : EIATTR_CUDA_API_VERSION
	.align		4
        /*0000*/ 	.byte	0x04, 0x37
        /*0002*/ 	.short	(.L_3301 - .L_3300)
.L_3300:
        /*0004*/ 	.word	0x00000082


	//----- nvinfo : EIATTR_KPARAM_INFO
	.align		4
.L_3301:
        /*0008*/ 	.byte	0x04, 0x17
        /*000a*/ 	.short	(.L_3303 - .L_3302)
.L_3302:
        /*000c*/ 	.word	0x00000000
        /*0010*/ 	.short	0x0006
        /*0012*/ 	.short	0x002c
        /*0014*/ 	.byte	0x00, 0xf0, 0x11, 0x00


	//----- nvinfo : EIATTR_KPARAM_INFO
	.align		4
.L_3303:
        /*0018*/ 	.byte	0x04, 0x17
        /*001a*/ 	.short	(.L_3305 - .L_3304)
.L_3304:
        /*001c*/ 	.word	0x00000000
        /*0020*/ 	.short	0x0005
        /*0022*/ 	.short	0x0028
        /*0024*/ 	.byte	0x00, 0xf0, 0x11, 0x00


	//----- nvinfo : EIATTR_KPARAM_INFO
	.align		4
.L_3305:
        /*0028*/ 	.byte	0x04, 0x17
        /*002a*/ 	.short	(.L_3307 - .L_3306)
.L_3306:
        /*002c*/ 	.word	0x00000000
        /*0030*/ 	.short	0x0004
        /*0032*/ 	.short	0x0020
        /*0034*/ 	.byte	0x00, 0xf5, 0x21, 0x00


	//----- nvinfo : EIATTR_KPARAM_INFO
	.align		4
.L_3307:
        /*0038*/ 	.byte	0x04, 0x17
        /*003a*/ 	.short	(.L_3309 - .L_3308)
.L_3308:
        /*003c*/ 	.word	0x00000000
        /*0040*/ 	.short	0x0003
        /*0042*/ 	.short	0x0018
        /*0044*/ 	.byte	0x00, 0xf5, 0x21, 0x00


	//----- nvinfo : EIATTR_KPARAM_INFO
	.align		4
.L_3309:
        /*0048*/ 	.byte	0x04, 0x17
        /*004a*/ 	.short	(.L_3311 - .L_3310)
.L_3310:
        /*004c*/ 	.word	0x00000000
        /*0050*/ 	.short	0x0002
        /*0052*/ 	.short	0x0010
        /*0054*/ 	.byte	0x00, 0xf5, 0x21, 0x00


	//----- nvinfo : EIATTR_KPARAM_INFO
	.align		4
.L_3311:
        /*0058*/ 	.byte	0x04, 0x17
        /*005a*/ 	.short	(.L_3313 - .L_3312)
.L_3312:
        /*005c*/ 	.word	0x00000000
        /*0060*/ 	.short	0x0001
        /*0062*/ 	.short	0x0008
        /*0064*/ 	.byte	0x00, 0xf5, 0x21, 0x00


	//----- nvinfo : EIATTR_KPARAM_INFO
	.align		4
.L_3313:
        /*0068*/ 	.byte	0x04, 0x17
        /*006a*/ 	.short	(.L_3315 - .L_3314)
.L_3314:
        /*006c*/ 	.word	0x00000000
        /*0070*/ 	.short	0x0000
        /*0072*/ 	.short	0x0000
        /*0074*/ 	.byte	0x00, 0xf5, 0x21, 0x00


	//----- nvinfo : EIATTR_SPARSE_MMA_MASK
	.align		4
.L_3315:
        /*0078*/ 	.byte	0x03, 0x50
        /*007a*/ 	.short	0x0000


	//----- nvinfo : EIATTR_MAXREG_COUNT
	.align		4
        /*007c*/ 	.byte	0x03, 0x1b
        /*007e*/ 	.short	0x00ff


	//----- nvinfo : EIATTR_NUM_BARRIERS
	.align		4
        /*0080*/ 	.byte	0x02, 0x4c
        /*0082*/ 	.byte	0x01
	.zero		1


	//----- nvinfo : EIATTR_MERCURY_ISA_VERSION
	.align		4
        /*0084*/ 	.byte	0x03, 0x5f
        /*0086*/ 	.short	0x0101


	//----- nvinfo : EIATTR_COOP_GROUP_MASK_REGIDS
	.align		4
        /*0088*/ 	.byte	0x04, 0x29
        /*008a*/ 	.short	(.L_3317 - .L_3316)


	//   ....[0]....
.L_3316:
        /*008c*/ 	.word	0xffffffff


	//   ....[1]....
        /*0090*/ 	.word	0xffffffff


	//   ....[2]....
        /*0094*/ 	.word	0xffffffff


	//   ....[3]....
        /*0098*/ 	.word	0xffffffff


	//   ....[4]....
        /*009c*/ 	.word	0xffffffff


	//   ....[5]....
        /*00a0*/ 	.word	0xffffffff


	//   ....[6]....
        /*00a4*/ 	.word	0xffffffff


	//   ....[7]....
        /*00a8*/ 	.word	0xffffffff


	//   ....[8]....
        /*00ac*/ 	.word	0xffffffff


	//   ....[9]....
        /*00b0*/ 	.word	0xffffffff


	//   ....[10]....
        /*00b4*/ 	.word	0xffffffff


	//   ....[11]....
        /*00b8*/ 	.word	0xffffffff


	//----- nvinfo : EIATTR_COOP_GROUP_INSTR_OFFSETS
	.align		4
.L_3317:
        /*00bc*/ 	.byte	0x04, 0x28
        /*00be*/ 	.short	(.L_3319 - .L_3318)


	//   ....[0]....
.L_3318:
        /*00c0*/ 	.word	0x00000340


	//   ....[1]....
        /*00c4*/ 	.word	0x00000380


	//   ....[2]....
        /*00c8*/ 	.word	0x000003f0


	//   ....[3]....
        /*00cc*/ 	.word	0x00000430


	//   ....[4]....
        /*00d0*/ 	.word	0x00000470


	//   ....[5]....
        /*00d4*/ 	.word	0x000004b0


	//   ....[6]....
        /*00d8*/ 	.word	0x00000650


	//   ....[7]....
        /*00dc*/ 	.word	0x000006a0


	//   ....[8]....
        /*00e0*/ 	.word	0x000006f0


	//   ....[9]....
        /*00e4*/ 	.word	0x00000740


	//   ....[10]....
        /*00e8*/ 	.word	0x00000780


	//   ....[11]....
        /*00ec*/ 	.word	0x00000da0


	//----- nvinfo : EIATTR_VRC_CTA_INIT_COUNT
	.align		4
.L_3319:
        /*00f0*/ 	.byte	0x02, 0x4a
	.zero		1
	.zero		1


	//----- nvinfo : EIATTR_EXIT_INSTR_OFFSETS
	.align		4
        /*00f4*/ 	.byte	0x04, 0x1c
        /*00f6*/ 	.short	(.L_3321 - .L_3320)


	//   ....[0]....
.L_3320:
        /*00f8*/ 	.word	0x00000080


	//   ....[1]....
        /*00fc*/ 	.word	0x00000e80


	//----- nvinfo : EIATTR_CRS_STACK_SIZE
	.align		4
.L_3321:
        /*0100*/ 	.byte	0x04, 0x1e
        /*0102*/ 	.short	(.L_3323 - .L_3322)
.L_3322:
        /*0104*/ 	.word	0x00000000


	//----- nvinfo : EIATTR_CBANK_PARAM_SIZE
	.align		4
.L_3323:
        /*0108*/ 	.byte	0x03, 0x19
        /*010a*/ 	.short	0x0030


	//----- nvinfo : EIATTR_PARAM_CBANK
	.align		4
        /*010c*/ 	.byte	0x04, 0x0a
        /*010e*/ 	.short	(.L_3325 - .L_3324)
	.align		4
.L_3324:
        /*0110*/ 	.word	index@(.nv.constant0._Z18kQuantizeBlockwiseIfLi256ELi2ELi0ELi1EEvPfPT_S0_PhS0_ii)
        /*0114*/ 	.short	0x0380
        /*0116*/ 	.short	0x0030


	//----- nvinfo : EIATTR_SW_WAR
	.align		4
.L_3325:
        /*0118*/ 	.byte	0x04, 0x36
        /*011a*/ 	.short	(.L_3327 - .L_3326)
.L_3326:
        /*011c*/ 	.word	0x00000008
.L_3327:


//--------------------- .nv.info._Z18kQuantizeBlockwiseIfLi512ELi2ELi0ELi1EEvPfPT_S0_PhS0_ii --------------------------
	.section	.nv.info._Z18kQuantizeBlockwiseIfLi512ELi2ELi0ELi1EEvPfPT_S0_PhS0_ii,"",@"SHT_CUDA_INFO"
	.sectionflags	@""
	.align	4


	//----- nvinfo : EIATTR_CUDA_API_VERSION
	.align		4
        /*0000*/ 	.byte	0x04, 0x37
        /*0002*/ 	.short	(.L_3329 - .L_3328)
.L_3328:
        /*0004*/ 	.word	0x00000082


	//----- nvinfo : EIATTR_KPARAM_INFO
	.align		4
.L_3329:
        /*0008*/ 	.byte	0x04, 0x17
        /*000a*/ 	.short	(.L_3331 - .L_3330)
.L_3330:
        /*000c*/ 	.word	0x00000000
        /*0010*/ 	.short	0x0006
        /*0012*/ 	.short	0x002c
        /*0014*/ 	.byte	0x00, 0xf0, 0x11, 0x00


	//----- nvinfo : EIATTR_KPARAM_INFO
	.align		4
.L_3331:
        /*0018*/ 	.byte	0x04, 0x17
        /*001a*/ 	.short	(.L_3333 - .L_3332)
.L_3332:
        /*001c*/ 	.word	0x00000000
        /*0020*/ 	.short	0x0005
        /*0022*/ 	.short	0x0028
        /*0024*/ 	.byte	0x00, 0xf0, 0x11, 0x00


	//----- nvinfo : EIATTR_KPARAM_INFO
	.align		4
.L_3333:
        /*0028*/ 	.byte	0x04, 0x17
        /*002a*/ 	.short	(.L_3335 - .L_3334)
.L_3334:
        /*002c*/ 	.word	0x00000000
        /*0030*/ 	.short	0x0004
        /*0032*/ 	.short	0x0020
        /*0034*/ 	.byte	0x00, 0xf5, 0x21, 0x00


	//----- nvinfo : EIATTR_KPARAM_INFO
	.align		4
.L_3335:
        /*0038*/ 	.byte	0x04, 0x17
        /*003a*/ 	.short	(.L_3337 - .L_3336)
.L_3336:
        /*003c*/ 	.word	0x00000000
        /*0040*/ 	.short	0x0003
        /*0042*/ 	.short	0x0018
        /*0044*/ 	.byte	0x00, 0xf5, 0x21, 0x00


	//----- nvinfo : EIATTR_KPARAM_INFO
	.align		4
.L_3337:
        /*0048*/ 	.byte	0x04, 0x17
        /*004a*/ 	.short	(.L_3339 - .L_3338)
.L_3338:
        /*004c*/ 	.word	0x00000000
        /*0050*/ 	.short	0x0002
        /*0052*/ 	.short	0x0010
        /*0054*/ 	.byte	0x00, 0xf5, 0x21, 0x00


	//----- nvinfo : EIATTR_KPARAM_INFO
	.align		4
.L_3339:
        /*0058*/ 	.byte	0x04, 0x17
        /*005a*/ 	.short	(.L_3341 - .L_3340)
.L_3340:
        /*005c*/ 	.word	0x00000000
        /*0060*/ 	.short	0x0001
        /*0062*/ 	.short	0x0008
        /*0064*/ 	.byte	0x00, 0xf5, 0x21, 0x00


	//----- nvinfo : EIATTR_KPARAM_INFO
	.align		4
.L_3341:
        /*0068*/ 	.byte	0x04, 0x17
        /*006a*/ 	.short	(.L_3343 - .L_3342)
.L_3342:
        /*006c*/ 	.word	0x00000000
        /*0070*/ 	.short	0x0000
        /*0072*/ 	.short	0x0000
        /*0074*/ 	.byte	0x00, 0xf5, 0x21, 0x00


	//----- nvinfo : EIATTR_SPARSE_MMA_MASK
	.align		4
.L_3343:
        /*0078*/ 	.byte	0x03, 0x50
        /*007a*/ 	.short	0x0000


	//----- nvinfo : EIATTR_MAXREG_COUNT
	.align		4
        /*007c*/ 	.byte	0x03, 0x1b
        /*007e*/ 	.short	0x00ff


	//----- nvinfo : EIATTR_NUM_BARRIERS
	.align		4
        /*0080*/ 	.byte	0x02, 0x4c
        /*0082*/ 	.byte	0x01
	.zero		1


	//----- nvinfo : EIATTR_MERCURY_ISA_VERSION
	.align		4
        /*0084*/ 	.byte	0x03, 0x5f
        /*0086*/ 	.short	0x0101


	//----- nvinfo : EIATTR_COOP_GROUP_MASK_REGIDS
	.align		4
        /*0088*/ 	.byte	0x04, 0x29
        /*008a*/ 	.short	(.L_3345 - .L_3344)


	//   ....[0]....
.L_3344:
        /*008c*/ 	.word	0xffffffff


	//   ....[1]....
        /*0090*/ 	.word	0xffffffff


	//   ....[2]....
        /*0094*/ 	.word	0xffffffff


	//   ....[3]....
        /*0098*/ 	.word	0xffffffff


	//   ....[4]....
        /*009c*/ 	.word	0xffffffff


	//   ....[5]....
        /*00a0*/ 	.word	0xffffffff


	//   ....[6]....
        /*00a4*/ 	.word	0xffffffff


	//   ....[7]....
        /*00a8*/ 	.word	0xffffffff


	//   ....[8]....
        /*00ac*/ 	.word	0xffffffff


	//   ....[9]....
        /*00b0*/ 	.word	0xffffffff


	//   ....[10]....
        /*00b4*/ 	.word	0xffffffff


	//   ....[11]....
        /*00b8*/ 	.word	0xffffffff


	//----- nvinfo : EIATTR_COOP_GROUP_INSTR_OFFSETS
	.align		4
.L_3345:
        /*00bc*/ 	.byte	0x04, 0x28
        /*00be*/ 	.short	(.L_3347 - .L_3346)


	//   ....[0]....
.L_3346:
        /*00c0*/ 	.word	0x00000350


	//   ....[1]....
        /*00c4*/ 	.word	0x00000390


	//   ....[2]....
        /*00c8*/ 	.word	0x00000400


	//   ....[3]....
        /*00cc*/ 	.word	0x00000440


	//   ....[4]....
        /*00d0*/ 	.word	0x00000480


	//   ....[5]....
        /*00d4*/ 	.word	0x000004c0


	//   ....[6]....
        /*00d8*/ 	.word	0x000006f0


	//   ....[7]....
        /*00dc*/ 	.word	0x00000740


	//   ....[8]....
        /*00e0*/ 	.word	0x00000790


	//   ....[9]....
        /*00e4*/ 	.word	0x000007e0


	//   ....[10]....
        /*00e8*/ 	.word	0x00000820


	//   ....[11]....
        /*00ec*/ 	.word	0x00000f20


	//----- nvinfo : EIATTR_VRC_CTA_INIT_COUNT
	.align		4
.L_3347:
        /*00f0*/ 	.byte	0x02, 0x4a
	.zero		1
	.zero		1


	//----- nvinfo : EIATTR_EXIT_INSTR_OFFSETS
	.align		4
        /*00f4*/ 	.byte	0x04, 0x1c
        /*00f6*/ 	.short	(.L_3349 - .L_3348)


	//   ....[0]....
.L_3348:
        /*00f8*/ 	.word	0x00000080


	//   ....[1]....
        /*00fc*/ 	.word	0x00001000


	//----- nvinfo : EIATTR_CRS_STACK_SIZE
	.align		4
.L_3349:
        /*0100*/ 	.byte	0x04, 0x1e
        /*0102*/ 	.short	(.L_3351 - .L_3350)
.L_3350:
        /*0104*/ 	.word	0x00000000


	//----- nvinfo : EIATTR_CBANK_PARAM_SIZE
	.align		4
.L_3351:
        /*0108*/ 	.byte	0x03, 0x19
        /*010a*/ 	.short	0x0030


	//----- nvinfo : EIATTR_PARAM_CBANK
	.align		4
        /*010c*/ 	.byte	0x04, 0x0a
        /*010e*/ 	.short	(.L_3353 - .L_3352)
	.align		4
.L_3352:
        /*0110*/ 	.word	index@(.nv.constant0._Z18kQuantizeBlockwiseIfLi512ELi2ELi0ELi1EEvPfPT_S0_PhS0_ii)
        /*0114*/ 	.short	0x0380
        /*0116*/ 	.short	0x0030


	//----- nvinfo : EIATTR_SW_WAR
	.align		4
.L_3353:
        /*0118*/ 	.byte	0x04, 0x36
        /*011a*/ 	.short	(.L_3355 - .L_3354)
.L_3354:
        /*011c*/ 	.word	0x00000008
.L_3355:


//--------------------- .nv.info._Z18kQuantizeBlockwiseIfLi1024ELi4ELi0ELi1EEvPfPT_S0_PhS0_ii --------------------------
	.section	.nv.info._Z18kQuantizeBlockwiseIfLi1024ELi4ELi0ELi1EEvPfPT_S0_PhS0_ii,"",@"SHT_CUDA_INFO"
	.sectionflags	@""
	.align	4


	//----- nvinfo : EIATTR_CUDA_API_VERSION
	.align		4
        /*0000*/ 	.byte	0x04, 0x37
        /*0002*/ 	.short	(.L_3357 - .L_3356)
.L_3356:
        /*0004*/ 	.word	0x00000082


	//----- nvinfo : EIATTR_KPARAM_INFO
	.align		4
.L_3357:
        /*0008*/ 	.byte	0x04, 0x17
        /*000a*/ 	.short	(.L_3359 - .L_3358)
.L_3358:
        /*000c*/ 	.word	0x00000000
        /*0010*/ 	.short	0x0006
        /*0012*/ 	.short	0x002c
        /*0014*/ 	.byte	0x00, 0xf0, 0x11, 0x00


	//----- nvinfo : EIATTR_KPARAM_INFO
	.align		4
.L_3359:
        /*0018*/ 	.byte	0x04, 0x17
        /*001a*/ 	.short	(.L_3361 - .L_3360)
.L_3360:
        /*001c*/ 	.word	0x00000000
        /*0020*/ 	.short	0x0005
        /*0022*/ 	.short	0x0028
        /*0024*/ 	.byte	0x00, 0xf0, 0x11, 0x00


	//----- nvinfo : EIATTR_KPARAM_INFO
	.align		4
.L_3361:
        /*0028*/ 	.byte	0x04, 0x17
        /*002a*/ 	.short	(.L_3363 - .L_3362)
.L_3362:
        /*002c*/ 	.word	0x00000000
        /*0030*/ 	.short	0x0004
        /*0032*/ 	.short	0x0020
        /*0034*/ 	.byte	0x00, 0xf5, 0x21, 0x00


	//----- nvinfo : EIATTR_KPARAM_INFO
	.align		4
.L_3363:
        /*0038*/ 	.byte	0x04, 0x17
        /*003a*/ 	.short	(.L_3365 - .L_3364)
.L_3364:
        /*003c*/ 	.word	0x00000000
        /*0040*/ 	.short	0x0003
        /*0042*/ 	.short	0x0018
        /*0044*/ 	.byte	0x00, 0xf5, 0x21, 0x00


	//----- nvinfo : EIATTR_KPARAM_INFO
	.align		4
.L_3365:
        /*0048*/ 	.byte	0x04, 0x17
        /*004a*/ 	.short	(.L_3367 - .L_3366)
.L_3366:
        /*004c*/ 	.word	0x00000000
        /*0050*/ 	.short	0x0002
        /*0052*/ 	.short	0x0010
        /*0054*/ 	.byte	0x00, 0xf5, 0x21, 0x00


	//----- nvinfo : EIATTR_KPARAM_INFO
	.align		4
.L_3367:
        /*0058*/ 	.byte	0x04, 0x17
        /*005a*/ 	.short	(.L_3369 - .L_3368)
.L_3368:
        /*005c*/ 	.word	0x00000000
        /*0060*/ 	.short	0x0001
        /*0062*/ 	.short	0x0008
        /*0064*/ 	.byte	0x00, 0xf5, 0x21, 0x00


	//----- nvinfo : EIATTR_KPARAM_INFO
	.align		4
.L_3369:
        /*0068*/ 	.byte	0x04, 0x17
        /*006a*/ 	.short	(.L_3371 - .L_3370)
.L_3370:
        /*006c*/ 	.word	0x00000000
        /*0070*/ 	.short	0x0000
        /*0072*/ 	.short	0x0000
        /*0074*/ 	.byte	0x00, 0xf5, 0x21, 0x00


	//----- nvinfo : EIATTR_SPARSE_MMA_MASK
	.align		4
.L_3371:
        /*0078*/ 	.byte	0x03, 0x50
        /*007a*/ 	.short	0x0000


	//----- nvinfo : EIATTR_MAXREG_COUNT
	.align		4
        /*007c*/ 	.byte	0x03, 0x1b
        /*007e*/ 	.short	0x00ff


	//----- nvinfo : EIATTR_NUM_BARRIERS
	.align		4
        /*0080*/ 	.byte	0x02, 0x4c
        /*0082*/ 	.byte	0x01
	.zero		1


	//----- nvinfo : EIATTR_MERCURY_ISA_VERSION
	.align		4
        /*0084*/ 	.byte	0x03, 0x5f
        /*0086*/ 	.short	0x0101


	//----- nvinfo : EIATTR_COOP_GROUP_MASK_REGIDS
	.align		4
        /*0088*/ 	.byte	0x04, 0x29
        /*008a*/ 	.short	(.L_3373 - .L_3372)


	//   ....[0]....
.L_3372:
        /*008c*/ 	.word	0xffffffff


	//   ....[1]....
        /*0090*/ 	.word	0xffffffff


	//   ....[2]....
        /*0094*/ 	.word	0xffffffff


	//   ....[3]....
        /*0098*/ 	.word	0xffffffff


	//   ....[4]....
        /*009c*/ 	.word	0xffffffff


	//   ....[5]....
        /*00a0*/ 	.word	0xffffffff


	//   ....[6]....
        /*00a4*/ 	.word	0xffffffff


	//   ....[7]....
        /*00a8*/ 	.word	0xffffffff


	//   ....[8]....
        /*00ac*/ 	.word	0xffffffff


	//   ....[9]....
        /*00b0*/ 	.word	0xffffffff


	//   ....[10]....
        /*00b4*/ 	.word	0xffffffff


	//   ....[11]....
        /*00b8*/ 	.word	0xffffffff


	//----- nvinfo : EIATTR_COOP_GROUP_INSTR_OFFSETS
	.align		4
.L_3373:
        /*00bc*/ 	.byte	0x04, 0x28
        /*00be*/ 	.short	(.L_3375 - .L_3374)


	//   ....[0]....
.L_3374:
        /*00c0*/ 	.word	0x00000410


	//   ....[1]....
        /*00c4*/ 	.word	0x00000460


	//   ....[2]....
        /*00c8*/ 	.word	0x000004d0


	//   ....[3]....
        /*00cc*/ 	.word	0x00000510


	//   ....[4]....
        /*00d0*/ 	.word	0x00000550


	//   ....[5]....
        /*00d4*/ 	.word	0x00000590


	//   ....[6]....
        /*00d8*/ 	.word	0x000007c0


	//   ....[7]....
        /*00dc*/ 	.word	0x00000810


	//   ....[8]....
        /*00e0*/ 	.word	0x00000860


	//   ....[9]....
        /*00e4*/ 	.word	0x000008b0


	//   ....[10]....
        /*00e8*/ 	.word	0x000008f0


	//   ....[11]....
        /*00ec*/ 	.word	0x00001410


	//----- nvinfo : EIATTR_VRC_CTA_INIT_COUNT
	.align		4
.L_3375:
        /*00f0*/ 	.byte	0x02, 0x4a
	.zero		1
	.zero		1


	//----- nvinfo : EIATTR_EXIT_INSTR_OFFSETS
	.align		4
        /*00f4*/ 	.byte	0x04, 0x1c
        /*00f6*/ 	.short	(.L_3377 - .L_3376)


	//   ....[0]....
.L_3376:
        /*00f8*/ 	.word	0x00000080


	//   ....[1]....
        /*00fc*/ 	.word	0x00001530


	//----- nvinfo : EIATTR_CRS_STACK_SIZE
	.align		4
.L_3377:
        /*0100*/ 	.byte	0x04, 0x1e
        /*0102*/ 	.short	(.L_3379 - .L_3378)
.L_3378:
        /*0104*/ 	.word	0x00000000


	//----- nvinfo : EIATTR_CBANK_PARAM_SIZE
	.align		4
.L_3379:
        /*0108*/ 	.byte	0x03, 0x19
        /*010a*/ 	.short	0x0030


	//----- nvinfo : EIATTR_PARAM_CBANK
	.align		4
        /*010c*/ 	.byte	0x04, 0x0a
        /*010e*/ 	.short	(.L_3381 - .L_3380)
	.align		4
.L_3380:
        /*0110*/ 	.word	index@(.nv.constant0._Z18kQuantizeBlockwiseIfLi1024ELi4ELi0ELi1EEvPfPT_S0_PhS0_ii)
        /*0114*/ 	.short	0x0380
        /*0116*/ 	.short	0x0030


	//----- nvinfo : EIATTR_SW_WAR
	.align		4
.L_3381:
        /*0118*/ 	.byte	0x04, 0x36
        /*011a*/ 	.short	(.L_3383 - .L_3382)
.L_3382:
        /*011c*/ 	.word	0x00000008
.L_3383:


//--------------------- .nv.info._Z18kQuantizeBlockwiseIfLi2048ELi4ELi0ELi1EEvPfPT_S0_PhS0_ii --------------------------
	.section	.nv.info._Z18kQuantizeBlockwiseIfLi2048ELi4ELi0ELi1EEvPfPT_S0_PhS0_ii,"",@"SHT_CUDA_INFO"
	.sectionflags	@""
	.align	4


	//----- nvinfo : EIATTR_CUDA_API_VERSION
	.align		4
        /*0000*/ 	.byte	0x04, 0x37
        /*0002*/ 	.short	(.L_3385 - .L_3384)
.L_3384:
        /*0004*/ 	.word	0x00000082


	//----- nvinfo : EIATTR_KPARAM_INFO
	.align		4
.L_3385:
        /*0008*/ 	.byte	0x04, 0x17
        /*000a*/ 	.short	(.L_3387 - .L_3386)
.L_3386:
        /*000c*/ 	.word	0x00000000
        /*0010*/ 	.short	0x0006
        /*0012*/ 	.short	0x002c
        /*0014*/ 	.byte	0x00, 0xf0, 0x11, 0x00


	//----- nvinfo : EIATTR_KPARAM_INFO
	.align		4
.L_3387:
        /*0018*/ 	.byte	0x04, 0x17
        /*001a*/ 	.short	(.L_3389 - .L_3388)
.L_3388:
        /*001c*/ 	.word	0x00000000
        /*0020*/ 	.short	0x0005
        /*0022*/ 	.short	0x0028
        /*0024*/ 	.byte	0x00, 0xf0, 0x11, 0x00


	//----- nvinfo : EIATTR_KPARAM_INFO
	.align		4
.L_3389:
        /*0028*/ 	.byte	0x04, 0x17
        /*002a*/ 	.short	(.L_3391 - .L_3390)
.L_3390:
        /*002c*/ 	.word	0x00000000
        /*0030*/ 	.short	0x0004
        /*0032*/ 	.short	0x0020
        /*0034*/ 	.byte	0x00, 0xf5, 0x21, 0x00


	//----- nvinfo : EIATTR_KPARAM_INFO
	.align		4
.L_3391:
        /*0038*/ 	.byte	0x04, 0x17
        /*003a*/ 	.short	(.L_3393 - .L_3392)
.L_3392:
        /*003c*/ 	.word	0x00000000
        /*0040*/ 	.short	0x0003
        /*0042*/ 	.short	0x0018
        /*0044*/ 	.byte	0x00, 0xf5, 0x21, 0x00


	//----- nvinfo : EIATTR_KPARAM_INFO
	.align		4
.L_3393:
        /*0048*/ 	.byte	0x04, 0x17
        /*004a*/ 	.short	(.L_3395 - .L_3394)
.L_3394:
        /*004c*/ 	.word	0x00000000
        /*0050*/ 	.short	0x0002
        /*0052*/ 	.short	0x0010
        /*0054*/ 	.byte	0x00, 0xf5, 0x21, 0x00


	//----- nvinfo : EIATTR_KPARAM_INFO
	.align		4
.L_3395:
        /*0058*/ 	.byte	0x04, 0x17
        /*005a*/ 	.short	(.L_3397 - .L_3396)
.L_3396:
        /*005c*/ 	.word	0x00000000
        /*0060*/ 	.short	0x0001
        /*0062*/ 	.short	0x0008
        /*0064*/ 	.byte	0x00, 0xf5, 0x21, 0x00


	//----- nvinfo : EIATTR_KPARAM_INFO
	.align		4
.L_3397:
        /*0068*/ 	.byte	0x04, 0x17
        /*006a*/ 	.short	(.L_3399 - .L_3398)
.L_3398:
        /*006c*/ 	.word	0x00000000
        /*0070*/ 	.short	0x0000
        /*0072*/ 	.short	0x0000
        /*0074*/ 	.byte	0x00, 0xf5, 0x21, 0x00


	//----- nvinfo : EIATTR_SPARSE_MMA_MASK
	.align		4
.L_3399:
        /*0078*/ 	.byte	0x03, 0x50
        /*007a*/ 	.short	0x0000


	//----- nvinfo : EIATTR_MAXREG_COUNT
	.align		4
        /*007c*/ 	.byte	0x03, 0x1b
        /*007e*/ 	.short	0x00ff


	//----- nvinfo : EIATTR_NUM_BARRIERS
	.align		4
        /*0080*/ 	.byte	0x02, 0x4c
        /*0082*/ 	.byte	0x01
	.zero		1


	//----- nvinfo : EIATTR_MERCURY_ISA_VERSION
	.align		4
        /*0084*/ 	.byte	0x03, 0x5f
        /*0086*/ 	.short	0x0101


	//----- nvinfo : EIATTR_UNUSED_LOAD_BYTE_OFFSET
	.align		4
        /*0088*/ 	.byte	0x04, 0x44
        /*008a*/ 	.short	(.L_3401 - .L_3400)


	//   ....[0]....
.L_3400:
        /*008c*/ 	.word	0x00000620
        /*0090*/ 	.word	0x0000fff0


	//   ....[1]....
        /*0094*/ 	.word	0x00000a90
        /*0098*/ 	.word	0x0000fff0


	//----- nvinfo : EIATTR_COOP_GROUP_MASK_REGIDS
	.align		4
.L_3401:
        /*009c*/ 	.byte	0x04, 0x29
        /*009e*/ 	.short	(.L_3403 - .L_3402)


	//   ....[0]....
.L_3402:
        /*00a0*/ 	.word	0xffffffff


	//   ....[1]....
        /*00a4*/ 	.word	0xffffffff


	//   ....[2]....
        /*00a8*/ 	.word	0xffffffff


	//   ....[3]....
        /*00ac*/ 	.word	0xffffffff


	//   ....[4]....
        /*00b0*/ 	.word	0xffffffff


	//   ....[5]....
        /*00b4*/ 	.word	0xffffffff


	//   ....[6]....
        /*00b8*/ 	.word	0xffffffff


	//   ....[7]....
        /*00bc*/ 	.word	0xffffffff


	//   ....[8]....
        /*00c0*/ 	.word	0xffffffff


	//   ....[9]....
        /*00c4*/ 	.word	0xffffffff


	//   ....[10]....
        /*00c8*/ 	.word	0xffffffff


	//   ....[11]....
        /*00cc*/ 	.word	0xffffffff


	//----- nvinfo : EIATTR_COOP_GROUP_INSTR_OFFSETS
	.align		4
.L_3403:
        /*00d0*/ 	.byte	0x04, 0x28
        /*00d2*/ 	.short	(.L_3405 - .L_3404)


	//   ....[0]....
.L_3404:
        /*00d4*/ 	.word	0x00000410


	//   ....[1]....
        /*00d8*/ 	.word	0x00000460


	//   ....[2]....
        /*00dc*/ 	.word	0x000004d0


	//   ....[3]....
        /*00e0*/ 	.word	0x00000510


	//   ....[4]....
        /*00e4*/ 	.word	0x00000550


	//   ....[5]....
        /*00e8*/ 	.word	0x00000590


	//   ....[6]....
        /*00ec*/ 	.word	0x000008d0


	//   ....[7]....
        /*00f0*/ 	.word	0x00000920


	//   ....[8]....
        /*00f4*/ 	.word	0x00000970


	//   ....[9]....
        /*00f8*/ 	.word	0x000009c0


	//   ....[10]....
        /*00fc*/ 	.word	0x00000a00


	//   ....[11]....
        /*0100*/ 	.word	0x000016b0


	//----- nvinfo : EIATTR_VRC_CTA_INIT_COUNT
	.align		4
.L_3405:
        /*0104*/ 	.byte	0x02, 0x4a
	.zero		1
	.zero		1


	//----- nvinfo : EIATTR_EXIT_INSTR_OFFSETS
	.align		4
        /*0108*/ 	.byte	0x04, 0x1c
        /*010a*/ 	.short	(.L_3407 - .L_3406)


	//   ....[0]....
.L_3406:
        /*010c*/ 	.word	0x00000080


	//   ....[1]....
        /*0110*/ 	.word	0x000017c0


	//----- nvinfo : EIATTR_CRS_STACK_SIZE
	.align		4
.L_3407:
        /*0114*/ 	.byte	0x04, 0x1e
        /*0116*/ 	.short	(.L_3409 - .L_3408)
.L_3408:
        /*0118*/ 	.word	0x00000000


	//----- nvinfo : EIATTR_CBANK_PARAM_SIZE
	.align		4
.L_3409:
        /*011c*/ 	.byte	0x03, 0x19
        /*011e*/ 	.short	0x0030


	//----- nvinfo : EIATTR_PARAM_CBANK
	.align		4
        /*0120*/ 	.byte	0x04, 0x0a
        /*0122*/ 	.short	(.L_3411 - .L_3410)
	.align		4
.L_3410:
        /*0124*/ 	.word	index@(.nv.constant0._Z18kQuantizeBlockwiseIfLi2048ELi4ELi0ELi1EEvPfPT_S0_PhS0_ii)
        /*0128*/ 	.short	0x0380
        /*012a*/ 	.short	0x0030


	//----- nvinfo : EIATTR_SW_WAR
	.align		4
.L_3411:
        /*012c*/ 	.byte	0x04, 0x36
        /*012e*/ 	.short	(.L_3413 - .L_3412)
.L_3412:
        /*0130*/ 	.word	0x00000008
.L_3413:


//--------------------- .nv.info._Z18kQuantizeBlockwiseIfLi4096ELi4ELi0ELi1EEvPfPT_S0_PhS0_ii --------------------------
	.section	.nv.info._Z18kQuantizeBlockwiseIfLi4096ELi4ELi0ELi1EEvPfPT_S0_PhS0_ii,"",@"SHT_CUDA_INFO"
	.sectionflags	@""
	.align	4


	//----- nvinfo : EIATTR_CUDA_API_VERSION
	.align		4
        /*0000*/ 	.byte	0x04, 0x37
        /*0002*/ 	.short	(.L_3415 - .L_3414)
.L_3414:
        /*0004*/ 	.word	0x00000082


	//----- nvinfo : EIATTR_KPARAM_INFO
	.align		4
.L_3415:
        /*0008*/ 	.byte	0x04, 0x17
        /*000a*/ 	.short	(.L_3417 - .L_3416)
.L_3416:
        /*000c*/ 	.word	0x00000000
        /*0010*/ 	.short	0x0006
        /*0012*/ 	.short	0x002c
        /*0014*/ 	.byte	0x00, 0xf0, 0x11, 0x00


	//----- nvinfo : EIATTR_KPARAM_INFO
	.align		4
.L_3417:
        /*0018*/ 	.byte	0x04, 0x17
        /*001a*/ 	.short	(.L_3419 - .L_3418)
.L_3418:
        /*001c*/ 	.word	0x00000000
        /*0020*/ 	.short	0x0005
        /*0022*/ 	.short	0x0028
        /*0024*/ 	.byte	0x00, 0xf0, 0x11, 0x00


	//----- nvinfo : EIATTR_KPARAM_INFO
	.align		4
.L_3419:
        /*0028*/ 	.byte	0x04, 0x17
        /*002a*/ 	.short	(.L_3421 - .L_3420)
.L_3420:
        /*002c*/ 	.word	0x00000000
        /*0030*/ 	.short	0x0004
        /*0032*/ 	.short	0x0020
        /*0034*/ 	.byte	0x00, 0xf5, 0x21, 0x00


	//----- nvinfo : EIATTR_KPARAM_INFO
	.align		4
.L_3421:
        /*0038*/ 	.byte	0x04, 0x17
        /*003a*/ 	.short	(.L_3423 - .L_3422)
.L_3422:
        /*003c*/ 	.word	0x00000000
        /*0040*/ 	.short	0x0003
        /*0042*/ 	.short	0x0018
        /*0044*/ 	.byte	0x00, 0xf5, 0x21, 0x00


	//----- nvinfo : EIATTR_KPARAM_INFO
	.align		4
.L_3423:
        /*0048*/ 	.byte	0x04, 0x17
        /*004a*/ 	.short	(.L_3425 - .L_3424)
.L_3424:
        /*004c*/ 	.word	0x00000000
        /*0050*/ 	.short	0x0002
        /*0052*/ 	.short	0x0010
        /*0054*/ 	.byte	0x00, 0xf5, 0x21, 0x00


	//----- nvinfo : EIATTR_KPARAM_INFO
	.align		4
.L_3425:
        /*0058*/ 	.byte	0x04, 0x17
        /*005a*/ 	.short	(.L_3427 - .L_3426)
.L_3426:
        /*005c*/ 	.word	0x00000000
        /*0060*/ 	.short	0x0001
        /*0062*/ 	.short	0x0008
        /*0064*/ 	.byte	0x00, 0xf5, 0x21, 0x00


	//----- nvinfo : EIATTR_KPARAM_INFO
	.align		4
.L_3427:
        /*0068*/ 	.byte	0x04, 0x17
        /*006a*/ 	.short	(.L_3429 - .L_3428)
.L_3428:
        /*006c*/ 	.word	0x00000000
        /*0070*/ 	.short	0x0000
        /*0072*/ 	.short	0x0000
        /*0074*/ 	.byte	0x00, 0xf5, 0x21, 0x00


	//----- nvinfo : EIATTR_SPARSE_MMA_MASK
	.align		4
.L_3429:
        /*0078*/ 	.byte	0x03, 0x50
        /*007a*/ 	.short	0x0000


	//----- nvinfo : EIATTR_MAXREG_COUNT
	.align		4
        /*007c*/ 	.byte	0x03, 0x1b
        /*007e*/ 	.short	0x00ff


	//----- nvinfo : EIATTR_NUM_BARRIERS
	.align		4
        /*0080*/ 	.byte	0x02, 0x4c
        /*0082*/ 	.byte	0x01
	.zero		1


	//----- nvinfo : EIATTR_MERCURY_ISA_VERSION
	.align		4
        /*0084*/ 	.byte	0x03, 0x5f
        /*0086*/ 	.short	0x0101


	//----- nvinfo : EIATTR_UNUSED_LOAD_BYTE_OFFSET
	.align		4
        /*0088*/ 	.byte	0x04, 0x44
        /*008a*/ 	.short	(.L_3431 - .L_3430)


	//   ....[0]....
.L_3430:
        /*008c*/ 	.word	0x00000620
        /*0090*/ 	.word	0x0000fff0


	//   ....[1]....
        /*0094*/ 	.word	0x00000cd0
        /*0098*/ 	.word	0x0000fff0


	//----- nvinfo : EIATTR_COOP_GROUP_MASK_REGIDS
	.align		4
.L_3431:
        /*009c*/ 	.byte	0x04, 0x29
        /*009e*/ 	.short	(.L_3433 - .L_3432)


	//   ....[0]....
.L_3432:
        /*00a0*/ 	.word	0xffffffff


	//   ....[1]....
        /*00a4*/ 	.word	0xffffffff


	//   ....[2]....
        /*00a8*/ 	.word	0xffffffff


	//   ....[3]....
        /*00ac*/ 	.word	0xffffffff


	//   ....[4]....
        /*00b0*/ 	.word	0xffffffff


	//   ....[5]....
        /*00b4*/ 	.word	0xffffffff


	//   ....[6]....
        /*00b8*/ 	.word	0xffffffff


	//   ....[7]....
        /*00bc*/ 	.word	0xffffffff


	//   ....[8]....
        /*00c0*/ 	.word	0xffffffff


	//   ....[9]....
        /*00c4*/ 	.word	0xffffffff


	//   ....[10]....
        /*00c8*/ 	.word	0xffffffff


	//   ....[11]....
        /*00cc*/ 	.word	0xffffffff


	//----- nvinfo : EIATTR_COOP_GROUP_INSTR_OFFSETS
	.align		4
.L_3433:
        /*00d0*/ 	.byte	0x04, 0x28
        /*00d2*/ 	.short	(.L_3435 - .L_3434)


	//   ....[0]....
.L_3434:
        /*00d4*/ 	.word	0x00000410


	//   ....[1]....
        /*00d8*/ 	.word	0x00000460


	//   ....[2]....
        /*00dc*/ 	.word	0x000004d0


	//   ....[3]....
        /*00e0*/ 	.word	0x00000510


	//   ....[4]....
        /*00e4*/ 	.word	0x00000550


	//   ....[5]....
        /*00e8*/ 	.word	0x00000590


	//   ....[6]....
        /*00ec*/ 	.word	0x00000b10


	//   ....[7]....
        /*00f0*/ 	.word	0x00000b60


	//   ....[8]....
        /*00f4*/ 	.word	0x00000bb0


	//   ....[9]....
        /*00f8*/ 	.word	0x00000c00


	//   ....[10]....
        /*00fc*/ 	.word	0x00000c40


	//   ....[11]....
        /*0100*/ 	.word	0x00001c30


	//----- nvinfo : EIATTR_VRC_CTA_INIT_COUNT
	.align		4
.L_3435:
        /*0104*/ 	.byte	0x02, 0x4a
	.zero		1
	.zero		1


	//----- nvinfo : EIATTR_EXIT_INSTR_OFFSETS
	.align		4
        /*0108*/ 	.byte	0x04, 0x1c
        /*010a*/ 	.short	(.L_3437 - .L_3436)


	//   ....[0]....
.L_3436:
        /*010c*/ 	.word	0x00000080


	//   ....[1]....
        /*0110*/ 	.word	0x00001d40


	//----- nvinfo : EIATTR_CRS_STACK_SIZE
	.align		4
.L_3437:
        /*0114*/ 	.byte	0x04, 0x1e
        /*0116*/ 	.short	(.L_3439 - .L_3438)
.L_3438:
        /*0118*/ 	.word	0x00000000


	//----- nvinfo : EIATTR_CBANK_PARAM_SIZE
	.align		4
.L_3439:
        /*011c*/ 	.byte	0x03, 0x19
        /*011e*/ 	.short	0x0030


	//----- nvinfo : EIATTR_PARAM_CBANK
	.align		4
        /*0120*/ 	.byte	0x04, 0x0a
        /*0122*/ 	.short	(.L_3441 - .L_3440)
	.align		4
.L_3440:
        /*0124*/ 	.word	index@(.nv.constant0._Z18kQuantizeBlockwiseIfLi4096ELi4ELi0ELi1EEvPfPT_S0_PhS0_ii)
        /*0128*/ 	.short	0x0380
        /*012a*/ 	.short	0x0030


	//----- nvinfo : EIATTR_SW_WAR
	.align		4
.L_3441:
        /*012c*/ 	.byte	0x04, 0x36
        /*012e*/ 	.short	(.L_3443 - .L_3442)
.L_3442:
        /*0130*/ 	.word	0x00000008
.L_3443:


//--------------------- .nv.info._Z18kQuantizeBlockwiseIfLi64ELi2ELi0ELi0EEvPfPT_S0_PhS0_ii --------------------------
	.section	.nv.info._Z18kQuantizeBlockwiseIfLi64ELi2ELi0ELi0EEvPfPT_S0_PhS0_ii,"",@"SHT_CUDA_INFO"
	.sectionflags	@""
	.align	4


	//----- nvinfo : EIATTR_CUDA_API_VERSION
	.align		4
        /*0000*/ 	.byte	0x04, 0x37
        /*0002*/ 	.short	(.L_3445 - .L_3444)
.L_3444:
        /*0004*/ 	.word	0x00000082


	//----- nvinfo : EIATTR_KPARAM_INFO
	.align		4
.L_3445:
        /*0008*/ 	.byte	0x04, 0x17
        /*000a*/ 	.short	(.L_3447 - .L_3446)
.L_3446:
        /*000c*/ 	.word	0x00000000
        /*0010*/ 	.short	0x0006
        /*0012*/ 	.short	0x002c
        /*0014*/ 	.byte	0x00, 0xf0, 0x11, 0x00


	//----- nvinfo : EIATTR_KPARAM_INFO
	.align		4
.L_3447:
        /*0018*/ 	.byte	0x04, 0x17
        /*001a*/ 	.short	(.L_3449 - .L_3448)
.L_3448:
        /*001c*/ 	.word	0x00000000
        /*0020*/ 	.short	0x0005
        /*0022*/ 	.short	0x0028
        /*0024*/ 	.byte	0x00, 0xf0, 0x11, 0x00


	//----- nvinfo : EIATTR_KPARAM_INFO
	.align		4
.L_3449:
        /*0028*/ 	.byte	0x04, 0x17
        /*002a*/ 	.short	(.L_3451 - .L_3450)
.L_3450:
        /*002c*/ 	.word	0x00000000
        /*0030*/ 	.short	0x0004
        /*0032*/ 	.short	0x0020
        /*0034*/ 	.byte	0x00, 0xf5, 0x21, 0x00


	//----- nvinfo : EIATTR_KPARAM_INFO
	.align		4
.L_3451:
        /*0038*/ 	.byte	0x04, 0x17
        /*003a*/ 	.short	(.L_3453 - .L_3452)
.L_3452:
        /*003c*/ 	.word	0x00000000
        /*0040*/ 	.short	0x0003
        /*0042*/ 	.short	0x0018
        /*0044*/ 	.byte	0x00, 0xf5, 0x21, 0x00


	//----- nvinfo : EIATTR_KPARAM_INFO
	.align		4
.L_3453:
        /*0048*/ 	.byte	0x04, 0x17
        /*004a*/ 	.short	(.L_3455 - .L_3454)
.L_3454:
        /*004c*/ 	.word	0x00000000
        /*0050*/ 	.short	0x0002
        /*0052*/ 	.short	0x0010
        /*0054*/ 	.byte	0x00, 0xf5, 0x21, 0x00


	//----- nvinfo : EIATTR_KPARAM_INFO
	.align		4
.L_3455:
        /*0058*/ 	.byte	0x04, 0x17
        /*005a*/ 	.short	(.L_3457 - .L_3456)
.L_3456:
        /*005c*/ 	.word	0x00000000
        /*0060*/ 	.short	0x0001
        /*0062*/ 	.short	0x0008
        /*0064*/ 	.byte	0x00, 0xf5, 0x21, 0x00


	//----- nvinfo : EIATTR_KPARAM_INFO
	.align		4
.L_3457:
        /*0068*/ 	.byte	0x04, 0x17
        /*006a*/ 	.short	(.L_3459 - .L_3458)
.L_3458:
        /*006c*/ 	.word	0x00000000
        /*0070*/ 	.short	0x0000
        /*0072*/ 	.short	0x0000
        /*0074*/ 	.byte	0x00, 0xf5, 0x21, 0x00


	//----- nvinfo : EIATTR_SPARSE_MMA_MASK
	.align		4
.L_3459:
        /*0078*/ 	.byte	0x03, 0x50
        /*007a*/ 	.short	0x0000


	//----- nvinfo : EIATTR_MAXREG_COUNT
	.align		4
        /*007c*/ 	.byte	0x03, 0x1b
        /*007e*/ 	.short	0x00ff


	//----- nvinfo : EIATTR_NUM_BARRIERS
	.align		4
        /*0080*/ 	.byte	0x02, 0x4c
        /*0082*/ 	.byte	0x01
	.zero		1


	//----- nvinfo : EIATTR_MERCURY_ISA_VERSION
	.align		4
        /*0084*/ 	.byte	0x03, 0x5f
        /*0086*/ 	.short	0x0101


	//----- nvinfo : EIATTR_COOP_GROUP_MASK_REGIDS
	.align		4
        /*0088*/ 	.byte	0x04, 0x29
        /*008a*/ 	.short	(.L_3461 - .L_3460)


	//   ....[0]....
.L_3460:
        /*008c*/ 	.word	0xffffffff


	//   ....[1]....
        /*0090*/ 	.word	0xffffffff


	//   ....[2]....
        /*0094*/ 	.word	0xffffffff


	//   ....[3]....
        /*0098*/ 	.word	0xffffffff


	//   ....[4]....
        /*009c*/ 	.word	0xffffffff


	//   ....[5]....
        /*00a0*/ 	.word	0xffffffff


	//   ....[6]....
        /*00a4*/ 	.word	0xffffffff


	//   ....[7]....
        /*00a8*/ 	.word	0xffffffff


	//   ....[8]....
        /*00ac*/ 	.word	0xffffffff


	//   ....[9]....
        /*00b0*/ 	.word	0xffffffff


	//   ....[10]....
        /*00b4*/ 	.word	0xffffffff


	//   ....[11]....
        /*00b8*/ 	.word	0xffffffff


	//----- nvinfo : EIATTR_COOP_GROUP_INSTR_OFFSETS
	.align		4
.L_3461:
        /*00bc*/ 	.byte	0x04, 0x28
        /*00be*/ 	.short	(.L_3463 - .L_3462)


	//   ....[0]....
.L_3462:
        /*00c0*/ 	.word	0x00000800


	//   ....[1]....
        /*00c4*/ 	.word	0x00000840


	//   ....[2]....
        /*00c8*/ 	.word	0x000008b0


	//   ....[3]....
        /*00cc*/ 	.word	0x000008f0


	//   ....[4]....
        /*00d0*/ 	.word	0x00000930


	//   ....[5]....
        /*00d4*/ 	.word	0x00000970


	//   ....[6]....
        /*00d8*/ 	.word	0x00000a00


	//   ....[7]....
        /*00dc*/ 	.word	0x00000a50


	//   ....[8]....
        /*00e0*/ 	.word	0x00000aa0


	//   ....[9]....
        /*00e4*/ 	.word	0x00000af0


	//   ....[10]....
        /*00e8*/ 	.word	0x00000b30


	//   ....[11]....
        /*00ec*/ 	.word	0x000016f0


	//----- nvinfo : EIATTR_VRC_CTA_INIT_COUNT
	.align		4
.L_3463:
        /*00f0*/ 	.byte	0x02, 0x4a
	.zero		1
	.zero		1


	//----- nvinfo : EIATTR_EXIT_INSTR_OFFSETS
	.align		4
        /*00f4*/ 	.byte	0x04, 0x1c
        /*00f6*/ 	.short	(.L_3465 - .L_3464)


	//   ....[0]....
.L_3464:
        /*00f8*/ 	.word	0x00000610


	//   ....[1]....
        /*00fc*/ 	.word	0x00001810


	//----- nvinfo : EIATTR_CRS_STACK_SIZE
	.align		4
.L_3465:
        /*0100*/ 	.byte	0x04, 0x1e
        /*0102*/ 	.short	(.L_3467 - .L_3466)
.L_3466:
        /*0104*/ 	.word	0x00000000


	//----- nvinfo : EIATTR_CBANK_PARAM_SIZE
	.align		4
.L_3467:
        /*0108*/ 	.byte	0x03, 0x19
        /*010a*/ 	.short	0x0030


	//----- nvinfo : EIATTR_PARAM_CBANK
	.align		4
        /*010c*/ 	.byte	0x04, 0x0a
        /*010e*/ 	.short	(.L_3469 - .L_3468)
	.align		4
.L_3468:
        /*0110*/ 	.word	index@(.nv.constant0._Z18kQuantizeBlockwiseIfLi64ELi2ELi0ELi0EEvPfPT_S0_PhS0_ii)
        /*0114*/ 	.short	0x0380
        /*0116*/ 	.short	0x0030


	//----- nvinfo : EIATTR_SW_WAR
	.align		4
.L_3469:
        /*0118*/ 	.byte	0x04, 0x36
        /*011a*/ 	.short	(.L_3471 - .L_3470)
.L_3470:
        /*011c*/ 	.word	0x00000008
.L_3471:


//--------------------- .nv.info._Z18kQuantizeBlockwiseIfLi128ELi2ELi0ELi0EEvPfPT_S0_PhS0_ii --------------------------
	.section	.nv.info._Z18kQuantizeBlockwiseIfLi128ELi2ELi0ELi0EEvPfPT_S0_PhS0_ii,"",@"SHT_CUDA_INFO"
	.sectionflags	@""
	.align	4


	//----- nvinfo : EIATTR_CUDA_API_VERSION
	.align		4
        /*0000*/ 	.byte	0x04, 0x37
        /*0002*/ 	.short	(.L_3473 - .L_3472)
.L_3472:
        /*0004*/ 	.word	0x00000082


	//----- nvinfo : EIATTR_KPARAM_INFO
	.align		4
.L_3473:
        /*0008*/ 	.byte	0x04, 0x17
        /*000a*/ 	.short	(.L_3475 - .L_3474)
.L_3474:
        /*000c*/ 	.word	0x00000000
        /*0010*/ 	.short	0x0006
        /*0012*/ 	.short	0x002c
        /*0014*/ 	.byte	0x00, 0xf0, 0x11, 0x00


	//----- nvinfo : EIATTR_KPARAM_INFO
	.align		4
.L_3475:
        /*0018*/ 	.byte	0x04, 0x17
        /*001a*/ 	.short	(.L_3477 - .L_3476)
.L_3476:
        /*001c*/ 	.word	0x00000000
        /*0020*/ 	.short	0x0005
        /*0022*/ 	.short	0x0028
        /*0024*/ 	.byte	0x00, 0xf0, 0x11, 0x00


	//----- nvinfo : EIATTR_KPARAM_INFO
	.align		4
.L_3477:
        /*0028*/ 	.byte	0x04, 0x17
        /*002a*/ 	.short	(.L_3479 - .L_3478)
.L_3478:
        /*002c*/ 	.word	0x00000000
        /*0030*/ 	.short	0x0004
        /*0032*/ 	.short	0x0020
        /*0034*/ 	.byte	0x00, 0xf5, 0x21, 0x00


	//----- nvinfo : EIATTR_KPARAM_INFO
	.align		4
.L_3479:
        /*0038*/ 	.byte	0x04, 0x17
        /*003a*/ 	.short	(.L_3481 - .L_3480)
.L_3480:
        /*003c*/ 	.word	0x00000000
        /*0040*/ 	.short	0x0003
        /*0042*/ 	.short	0x0018
        /*0044*/ 	.byte	0x00, 0xf5, 0x21, 0x00


	//----- nvinfo : EIATTR_KPARAM_INFO
	.align		4
.L_3481:
        /*0048*/ 	.byte	0x04, 0x17
        /*004a*/ 	.short	(.L_3483 - .L_3482)
.L_3482:
        /*004c*/ 	.word	0x00000000
        /*0050*/ 	.short	0x0002
        /*0052*/ 	.short	0x0010
        /*0054*/ 	.byte	0x00, 0xf5, 0x21, 0x00


	//----- nvinfo : EIATTR_KPARAM_INFO
	.align		4
.L_3483:
        /*0058*/ 	.byte	0x04, 0x17
        /*005a*/ 	.short	(.L_3485 - .L_3484)
.L_3484:
        /*005c*/ 	.word	0x00000000
        /*0060*/ 	.short	0x0001
        /*0062*/ 	.short	0x0008
        /*0064*/ 	.byte	0x00, 0xf5, 0x21, 0x00


	//----- nvinfo : EIATTR_KPARAM_INFO
	.align		4
.L_3485:
        /*0068*/ 	.byte	0x04, 0x17
        /*006a*/ 	.short	(.L_3487 - .L_3486)
.L_3486:
        /*006c*/ 	.word	0x00000000
        /*0070*/ 	.short	0x0000
        /*0072*/ 	.short	0x0000
        /*0074*/ 	.byte	0x00, 0xf5, 0x21, 0x00


	//----- nvinfo : EIATTR_SPARSE_MMA_MASK
	.align		4
.L_3487:
        /*0078*/ 	.byte	0x03, 0x50
        /*007a*/ 	.short	0x0000


	//----- nvinfo : EIATTR_MAXREG_COUNT
	.align		4
        /*007c*/ 	.byte	0x03, 0x1b
        /*007e*/ 	.short	0x00ff


	//----- nvinfo : EIATTR_NUM_BARRIERS
	.align		4
        /*0080*/ 	.byte	0x02, 0x4c
        /*0082*/ 	.byte	0x01
	.zero		1


	//----- nvinfo : EIATTR_MERCURY_ISA_VERSION
	.align		4
        /*0084*/ 	.byte	0x03, 0x5f
        /*0086*/ 	.short	0x0101


	//----- nvinfo : EIATTR_COOP_GROUP_MASK_REGIDS
	.align		4
        /*0088*/ 	.byte	0x04, 0x29
        /*008a*/ 	.short	(.L_3489 - .L_3488)


	//   ....[0]....
.L_3488:
        /*008c*/ 	.word	0xffffffff


	//   ....[1]....
        /*0090*/ 	.word	0xffffffff


	//   ....[2]....
        /*0094*/ 	.word	0xffffffff


	//   ....[3]....
        /*0098*/ 	.word	0xffffffff


	//   ....[4]....
        /*009c*/ 	.word	0xffffffff


	//   ....[5]....
        /*00a0*/ 	.word	0xffffffff


	//   ....[6]....
        /*00a4*/ 	.word	0xffffffff


	//   ....[7]....
        /*00a8*/ 	.word	0xffffffff


	//   ....[8]....
        /*00ac*/ 	.word	0xffffffff


	//   ....[9]....
        /*00b0*/ 	.word	0xffffffff


	//   ....[10]....
        /*00b4*/ 	.word	0xffffffff


	//   ....[11]....
        /*00b8*/ 	.word	0xffffffff


	//----- nvinfo : EIATTR_COOP_GROUP_INSTR_OFFSETS
	.align		4
.L_3489:
        /*00bc*/ 	.byte	0x04, 0x28
        /*00be*/ 	.short	(.L_3491 - .L_3490)


	//   ....[0]....
.L_3490:
        /*00c0*/ 	.word	0x000008b0


	//   ....[1]....
        /*00c4*/ 	.word	0x000008f0


	//   ....[2]....
        /*00c8*/ 	.word	0x00000960


	//   ....[3]....
        /*00cc*/ 	.word	0x000009a0


	//   ....[4]....
        /*00d0*/ 	.word	0x000009e0


	//   ....[5]....
        /*00d4*/ 	.word	0x00000a20


	//   ....[6]....
        /*00d8*/ 	.word	0x00000b80


	//   ....[7]....
        /*00dc*/ 	.word	0x00000bd0


	//   ....[8]....
        /*00e0*/ 	.word	0x00000c20


	//   ....[9]....
        /*00e4*/ 	.word	0x00000c70


	//   ....[10]....
        /*00e8*/ 	.word	0x00000cb0


	//   ....[11]....
        /*00ec*/ 	.word	0x00001910


	//----- nvinfo : EIATTR_VRC_CTA_INIT_COUNT
	.align		4
.L_3491:
        /*00f0*/ 	.byte	0x02, 0x4a
	.zero		1
	.zero		1


	//----- nvinfo : EIATTR_EXIT_INSTR_OFFSETS
	.align		4
        /*00f4*/ 	.byte	0x04, 0x1c
        /*00f6*/ 	.short	(.L_3493 - .L_3492)


	//   ....[0]....
.L_3492:
        /*00f8*/ 	.word	0x00000610


	//   ....[1]....
        /*00fc*/ 	.word	0x00001a10


	//----- nvinfo : EIATTR_CRS_STACK_SIZE
	.align		4
.L_3493:
        /*0100*/ 	.byte	0x04, 0x1e
        /*0102*/ 	.short	(.L_3495 - .L_3494)
.L_3494:
        /*0104*/ 	.word	0x00000000


	//----- nvinfo : EIATTR_CBANK_PARAM_SIZE
	.align		4
.L_3495:
        /*0108*/ 	.byte	0x03, 0x19
        /*010a*/ 	.short	0x0030


	//----- nvinfo : EIATTR_PARAM_CBANK
	.align		4
        /*010c*/ 	.byte	0x04, 0x0a
        /*010e*/ 	.short	(.L_3497 - .L_3496)
	.align		4
.L_3496:
        /*0110*/ 	.word	index@(.nv.constant0._Z18kQuantizeBlockwiseIfLi128ELi2ELi0ELi0EEvPfPT_S0_PhS0_ii)
        /*0114*/ 	.short	0x0380
        /*0116*/ 	.short	0x0030


	//----- nvinfo : EIATTR_SW_WAR
	.align		4
.L_3497:
        /*0118*/ 	.byte	0x04, 0x36
        /*011a*/ 	.short	(.L_3499 - .L_3498)
.L_3498:
        /*011c*/ 	.word	0x00000008
.L_3499:


//--------------------- .nv.info._Z18kQuantizeBlockwiseIfLi256ELi2ELi0ELi0EEvPfPT_S0_PhS0_ii --------------------------
	.section	.nv.info._Z18kQuantizeBlockwiseIfLi256ELi2ELi0ELi0EEvPfPT_S0_PhS0_ii,"",@"SHT_CUDA_INFO"
	.sectionflags	@""
	.align	4


	//----- nvinfo : EIATTR_CUDA_API_VERSION
	.align		4
        /*0000*/ 	.byte	0x04, 0x37
        /*0002*/ 	.short	(.L_3501 - .L_3500)
.L_3500:
        /*0004*/ 	.word	0x00000082


	//----- nvinfo : EIATTR_KPARAM_INFO
	.align		4
.L_3501:
        /*0008*/ 	.byte	0x04, 0x17
        /*000a*/ 	.short	(.L_3503 - .L_3502)
.L_3502:
        /*000c*/ 	.word	0x00000000
        /*0010*/ 	.short	0x0006
        /*0012*/ 	.short	0x002c
        /*0014*/ 	.byte	0x00, 0xf0, 0x11, 0x00


	//----- nvinfo : EIATTR_KPARAM_INFO
	.align		4
.L_3503:
        /*0018*/ 	.byte	0x04, 0x17
        /*001a*/ 	.short	(.L_3505 - .L_3504)
.L_3504:
        /*001c*/ 	.word	0x00000000
        /*0020*/ 	.short	0x0005
        /*0022*/ 	.short	0x0028
        /*0024*/ 	.byte	0x00, 0xf0, 0x11, 0x00


	//----- nvinfo : EIATTR_KPARAM_INFO
	.align		4
.L_3505:
        /*0028*/ 	.byte	0x04, 0x17
        /*002a*/ 	.short	(.L_3507 - .L_3506)
.L_3506:
        /*002c*/ 	.word	0x00000000
        /*0030*/ 	.short	0x0004
        /*0032*/ 	.short	0x0020
        /*0034*/ 	.byte	0x00, 0xf5, 0x21, 0x00


	//----- nvinfo : EIATTR_KPARAM_INFO
	.align		4
.L_3507:
        /*0038*/ 	.byte	0x04, 0x17
        /*003a*/ 	.short	(.L_3509 - .L_3508)
.L_3508:
        /*003c*/ 	.word	0x00000000
        /*0040*/ 	.short	0x0003
        /*0042*/ 	.short	0x0018
        /*0044*/ 	.byte	0x00, 0xf5, 0x21, 0x00


	//----- nvinfo : EIATTR_KPARAM_INFO
	.align		4
.L_3509:
        /*0048*/ 	.byte	0x04, 0x17
        /*004a*/ 	.short	(.L_3511 - .L_3510)
.L_3510:
        /*004c*/ 	.word	0x00000000
        /*0050*/ 	.short	0x0002
        /*0052*/ 	.short	0x0010
        /*0054*/ 	.byte	0x00, 0xf5, 0x21, 0x00


	//----- nvinfo : EIATTR_KPARAM_INFO
	.align		4
.L_3511:
        /*0058*/ 	.byte	0x04, 0x17
        /*005a*/ 	.short	(.L_3513 - .L_3512)
.L_3512:
        /*005c*/ 	.word	0x00000000
        /*0060*/ 	.short	0x0001
        /*0062*/ 	.short	0x0008
        /*0064*/ 	.byte	0x00, 0xf5, 0x21, 0x00


	//----- nvinfo : EIATTR_KPARAM_INFO
	.align		4
.L_3513:
        /*0068*/ 	.byte	0x04, 0x17
        /*006a*/ 	.short	(.L_3515 - .L_3514)
.L_3514:
        /*006c*/ 	.word	0x00000000
        /*0070*/ 	.short	0x0000
        /*0072*/ 	.short	0x0000
        /*0074*/ 	.byte	0x00, 0xf5, 0x21, 0x00


	//----- nvinfo : EIATTR_SPARSE_MMA_MASK
	.align		4
.L_3515:
        /*0078*/ 	.byte	0x03, 0x50
        /*007a*/ 	.short	0x0000


	//----- nvinfo : EIATTR_MAXREG_COUNT
	.align		4
        /*007c*/ 	.byte	0x03, 0x1b
        /*007e*/ 	.short	0x00ff


	//----- nvinfo : EIATTR_NUM_BARRIERS
	.align		4
        /*0080*/ 	.byte	0x02, 0x4c
        /*0082*/ 	.byte	0x01
	.zero		1


	//----- nvinfo : EIATTR_MERCURY_ISA_VERSION
	.align		4
        /*0084*/ 	.byte	0x03, 0x5f
        /*0086*/ 	.short	0x0101


	//----- nvinfo : EIATTR_COOP_GROUP_MASK_REGIDS
	.align		4
        /*0088*/ 	.byte	0x04, 0x29
        /*008a*/ 	.short	(.L_3517 - .L_3516)


	//   ....[0]....
.L_3516:
        /*008c*/ 	.word	0xffffffff


	//   ....[1]....
        /*0090*/ 	.word	0xffffffff


	//   ....[2]....
        /*0094*/ 	.word	0xffffffff


	//   ....[3]....
        /*0098*/ 	.word	0xffffffff


	//   ....[4]....
        /*009c*/ 	.word	0xffffffff


	//   ....[5]....
        /*00a0*/ 	.word	0xffffffff


	//   ....[6]....
        /*00a4*/ 	.word	0xffffffff


	//   ....[7]....
        /*00a8*/ 	.word	0xffffffff


	//   ....[8]....
        /*00ac*/ 	.word	0xffffffff


	//   ....[9]....
        /*00b0*/ 	.word	0xffffffff


	//   ....[10]....
        /*00b4*/ 	.word	0xffffffff


	//   ....[11]....
        /*00b8*/ 	.word	0xffffffff


	//----- nvinfo : EIATTR_COOP_GROUP_INSTR_OFFSETS
	.align		4
.L_3517:
        /*00bc*/ 	.byte	0x04, 0x28
        /*00be*/ 	.short	(.L_3519 - .L_3518)


	//   ....[0]....
.L_3518:
        /*00c0*/ 	.word	0x000008b0


	//   ....[1]....
        /*00c4*/ 	.word	0x000008f0


	//   ....[2]....
        /*00c8*/ 	.word	0x00000960


	//   ....[3]....
        /*00cc*/ 	.word	0x000009a0


	//   ....[4]....
        /*00d0*/ 	.word	0x000009e0


	//   ....[5]....
        /*00d4*/ 	.word	0x00000a20


	//   ....[6]....
        /*00d8*/ 	.word	0x00000bc0


	//   ....[7]....
        /*00dc*/ 	.word	0x00000c10


	//   ....[8]....
        /*00e0*/ 	.word	0x00000c60


	//   ....[9]....
        /*00e4*/ 	.word	0x00000cb0


	//   ....[10]....
        /*00e8*/ 	.word	0x00000cf0


	//   ....[11]....
        /*00ec*/ 	.word	0x000019c0


	//----- nvinfo : EIATTR_VRC_CTA_INIT_COUNT
	.align		4
.L_3519:
        /*00f0*/ 	.byte	0x02, 0x4a
	.zero		1
	.zero		1


	//----- nvinfo : EIATTR_EXIT_INSTR_OFFSETS
	.align		4
        /*00f4*/ 	.byte	0x04, 0x1c
        /*00f6*/ 	.short	(.L_3521 - .L_3520)


	//   ....[0]....
.L_3520:
        /*00f8*/ 	.word	0x00000610


	//   ....[1]....
        /*00fc*/ 	.word	0x00001ac0


	//----- nvinfo : EIATTR_CRS_STACK_SIZE
	.align		4
.L_3521:
        /*0100*/ 	.byte	0x04, 0x1e
        /*0102*/ 	.short	(.L_3523 - .L_3522)
.L_3522:
        /*0104*/ 	.word	0x00000000


	//----- nvinfo : EIATTR_CBANK_PARAM_SIZE
	.align		4
.L_3523:
        /*0108*/ 	.byte	0x03, 0x19
        /*010a*/ 	.short	0x0030


	//----- nvinfo : EIATTR_PARAM_CBANK
	.align		4
        /*010c*/ 	.byte	0x04, 0x0a
        /*010e*/ 	.short	(.L_3525 - .L_3524)
	.align		4
.L_3524:
        /*0110*/ 	.word	index@(.nv.constant0._Z18kQuantizeBlockwiseIfLi256ELi2ELi0ELi0EEvPfPT_S0_PhS0_ii)
        /*0114*/ 	.short	0x0380
        /*0116*/ 	.short	0x0030


	//----- nvinfo : EIATTR_SW_WAR
	.align		4
.L_3525:
        /*0118*/ 	.byte	0x04, 0x36
        /*011a*/ 	.short	(.L_3527 - .L_3526)
.L_3526:
        /*011c*/ 	.word	0x00000008
.L_3527:


//--------------------- .nv.info._Z18kQuantizeBlockwiseIfLi512ELi2ELi0ELi0EEvPfPT_S0_PhS0_ii --------------------------
	.section	.nv.info._Z18kQuantizeBlockwiseIfLi512ELi2ELi0ELi0EEvPfPT_S0_PhS0_ii,"",@"SHT_CUDA_INFO"
	.sectionflags	@""
	.align	4


	//----- nvinfo : EIATTR_CUDA_API_VERSION
	.align		4
        /*0000*/ 	.byte	0x04, 0x37
        /*0002*/ 	.short	(.L_3529 - .L_3528)
.L_3528:
        /*0004*/ 	.word	0x00000082


	//----- nvinfo : EIATTR_KPARAM_INFO
	.align		4
.L_3529:
        /*0008*/ 	.byte	0x04, 0x17
        /*000a*/ 	.short	(.L_3531 - .L_3530)
.L_3530:
        /*000c*/ 	.word	0x00000000
        /*0010*/ 	.short	0x0006
        /*0012*/ 	.short	0x002c
        /*0014*/ 	.byte	0x00, 0xf0, 0x11, 0x00


	//----- nvinfo : EIATTR_KPARAM_INFO
	.align		4
.L_3531:
        /*0018*/ 	.byte	0x04, 0x17
        /*001a*/ 	.short	(.L_3533 - .L_3532)
.L_3532:
        /*001c*/ 	.word	0x00000000
        /*0020*/ 	.short	0x0005
        /*0022*/ 	.short	0x0028
        /*0024*/ 	.byte	0x00, 0xf0, 0x11, 0x00


	//----- nvinfo : EIATTR_KPARAM_INFO
	.align		4
.L_3533:
        /*0028*/ 	.byte	0x04, 0x17
        /*002a*/ 	.short	(.L_3535 - .L_3534)
.L_3534:
        /*002c*/ 	.word	0x00000000
        /*0030*/ 	.short	0x0004
        /*0032*/ 	.short	0x0020
        /*0034*/ 	.byte	0x00, 0xf5, 0x21, 0x00


	//----- nvinfo : EIATTR_KPARAM_INFO
	.align		4
.L_3535:
        /*0038*/ 	.byte	0x04, 0x17
        /*003a*/ 	.short	(.L_3537 - .L_3536)
.L_3536:
        /*003c*/ 	.word	0x00000000
        /*0040*/ 	.short	0x0003
        /*0042*/ 	.short	0x0018
        /*0044*/ 	.byte	0x00, 0xf5, 0x21, 0x00


	//----- nvinfo : EIATTR_KPARAM_INFO
	.align		4
.L_3537:
        /*0048*/ 	.byte	0x04, 0x17
        /*004a*/ 	.short	(.L_3539 - .L_3538)
.L_3538:
        /*004c*/ 	.word	0x00000000
        /*0050*/ 	.short	0x0002
        /*0052*/ 	.short	0x0010
        /*0054*/ 	.byte	0x00, 0xf5, 0x21, 0x00


	//----- nvinfo : EIATTR_KPARAM_INFO
	.align		4
.L_3539:
        /*0058*/ 	.byte	0x04, 0x17
        /*005a*/ 	.short	(.L_3541 - .L_3540)
.L_3540:
        /*005c*/ 	.word	0x00000000
        /*0060*/ 	.short	0x0001
        /*0062*/ 	.short	0x0008
        /*0064*/ 	.byte	0x00, 0xf5, 0x21, 0x00


	//----- nvinfo : EIATTR_KPARAM_INFO
	.align		4
.L_3541:
        /*0068*/ 	.byte	0x04, 0x17
        /*006a*/ 	.short	(.L_3543 - .L_3542)
.L_3542:
        /*006c*/ 	.word	0x00000000
        /*0070*/ 	.short	0x0000
        /*0072*/ 	.short	0x0000
        /*0074*/ 	.byte	0x00, 0xf5, 0x21, 0x00


	//----- nvinfo : EIATTR_SPARSE_MMA_MASK
	.align		4
.L_3543:
        /*0078*/ 	.byte	0x03, 0x50
        /*007a*/ 	.short	0x0000


	//----- nvinfo : EIATTR_MAXREG_COUNT
	.align		4
        /*007c*/ 	.byte	0x03, 0x1b
        /*007e*/ 	.short	0x00ff


	//----- nvinfo : EIATTR_NUM_BARRIERS
	.align		4
        /*0080*/ 	.byte	0x02, 0x4c
        /*0082*/ 	.byte	0x01
	.zero		1


	//----- nvinfo : EIATTR_MERCURY_ISA_VERSION
	.align		4
        /*0084*/ 	.byte	0x03, 0x5f
        /*0086*/ 	.short	0x0101


	//----- nvinfo : EIATTR_COOP_GROUP_MASK_REGIDS
	.align		4
        /*0088*/ 	.byte	0x04, 0x29
        /*008a*/ 	.short	(.L_3545 - .L_3544)


	//   ....[0]....
.L_3544:
        /*008c*/ 	.word	0xffffffff


	//   ....[1]....
        /*0090*/ 	.word	0xffffffff


	//   ....[2]....
        /*0094*/ 	.word	0xffffffff


	//   ....[3]....
        /*0098*/ 	.word	0xffffffff


	//   ....[4]....
        /*009c*/ 	.word	0xffffffff


	//   ....[5]....
        /*00a0*/ 	.word	0xffffffff


	//   ....[6]....
        /*00a4*/ 	.word	0xffffffff


	//   ....[7]....
        /*00a8*/ 	.word	0xffffffff


	//   ....[8]....
        /*00ac*/ 	.word	0xffffffff


	//   ....[9]....
        /*00b0*/ 	.word	0xffffffff


	//   ....[10]....
        /*00b4*/ 	.word	0xffffffff


	//   ....[11]....
        /*00b8*/ 	.word	0xffffffff


	//----- nvinfo : EIATTR_COOP_GROUP_INSTR_OFFSETS
	.align		4
.L_3545:
        /*00bc*/ 	.byte	0x04, 0x28
        /*00be*/ 	.short	(.L_3547 - .L_3546)


	//   ....[0]....
.L_3546:
        /*00c0*/ 	.word	0x000008a0


	//   ....[1]....
        /*00c4*/ 	.word	0x000008e0


	//   ....[2]....
        /*00c8*/ 	.word	0x00000950


	//   ....[3]....
        /*00cc*/ 	.word	0x00000990


	//   ....[4]....
        /*00d0*/ 	.word	0x000009d0


	//   ....[5]....
        /*00d4*/ 	.word	0x00000a10


	//   ....[6]....
        /*00d8*/ 	.word	0x00000c40


	//   ....[7]....
        /*00dc*/ 	.word	0x00000c90


	//   ....[8]....
        /*00e0*/ 	.word	0x00000ce0


	//   ....[9]....
        /*00e4*/ 	.word	0x00000d30


	//   ....[10]....
        /*00e8*/ 	.word	0x00000d70


	//   ....[11]....
        /*00ec*/ 	.word	0x00001b00


	//----- nvinfo : EIATTR_VRC_CTA_INIT_COUNT
	.align		4
.L_3547:
        /*00f0*/ 	.byte	0x02, 0x4a
	.zero		1
	.zero		1


	//----- nvinfo : EIATTR_EXIT_INSTR_OFFSETS
	.align		4
        /*00f4*/ 	.byte	0x04, 0x1c
        /*00f6*/ 	.short	(.L_3549 - .L_3548)


	//   ....[0]....
.L_3548:
        /*00f8*/ 	.word	0x00000610


	//   ....[1]....
        /*00fc*/ 	.word	0x00001c10


	//----- nvinfo : EIATTR_CRS_STACK_SIZE
	.align		4
.L_3549:
        /*0100*/ 	.byte	0x04, 0x1e
        /*0102*/ 	.short	(.L_3551 - .L_3550)
.L_3550:
        /*0104*/ 	.word	0x00000000


	//----- nvinfo : EIATTR_CBANK_PARAM_SIZE
	.align		4
.L_3551:
        /*0108*/ 	.byte	0x03, 0x19
        /*010a*/ 	.short	0x0030


	//----- nvinfo : EIATTR_PARAM_CBANK
	.align		4
        /*010c*/ 	.byte	0x04, 0x0a
        /*010e*/ 	.short	(.L_3553 - .L_3552)
	.align		4
.L_3552:
        /*0110*/ 	.word	index@(.nv.constant0._Z18kQuantizeBlockwiseIfLi512ELi2ELi0ELi0EEvPfPT_S0_PhS0_ii)
        /*0114*/ 	.short	0x0380
        /*0116*/ 	.short	0x0030


	//----- nvinfo : EIATTR_SW_WAR
	.align		4
.L_3553:
        /*0118*/ 	.byte	0x04, 0x36
        /*011a*/ 	.short	(.L_3555 - .L_3554)
.L_3554:
        /*011c*/ 	.word	0x00000008
.L_3555:


//--------------------- .nv.info._Z18kQuantizeBlockwiseIfLi1024ELi4ELi0ELi0EEvPfPT_S0_PhS0_ii --------------------------
	.section	.nv.info._Z18kQuantizeBlockwiseIfLi1024ELi4ELi0ELi0EEvPfPT_S0_PhS0_ii,"",@"SHT_CUDA_INFO"
	.sectionflags	@""
	.align	4


	//----- nvinfo : EIATTR_CUDA_API_VERSION
	.align		4
        /*0000*/ 	.byte	0x04, 0x37
        /*0002*/ 	.short	(.L_3557 - .L_3556)
.L_3556:
        /*0004*/ 	.word	0x00000082


	//----- nvinfo : EIATTR_KPARAM_INFO
	.align		4
.L_3557:
        /*0008*/ 	.byte	0x04, 0x17
        /*000a*/ 	.short	(.L_3559 - .L_3558)
.L_3558:
        /*000c*/ 	.word	0x00000000
        /*0010*/ 	.short	0x0006
        /*0012*/ 	.short	0x002c
        /*0014*/ 	.byte	0x00, 0xf0, 0x11, 0x00


	//----- nvinfo : EIATTR_KPARAM_INFO
	.align		4
.L_3559:
        /*0018*/ 	.byte	0x04, 0x17
        /*001a*/ 	.short	(.L_3561 - .L_3560)
.L_3560:
        /*001c*/ 	.word	0x00000000
        /*0020*/ 	.short	0x0005
        /*0022*/ 	.short	0x0028
        /*0024*/ 	.byte	0x00, 0xf0, 0x11, 0x00


	//----- nvinfo : EIATTR_KPARAM_INFO
	.align		4
.L_3561:
        /*0028*/ 	.byte	0x04, 0x17
        /*002a*/ 	.short	(.L_3563 - .L_3562)
.L_3562:
        /*002c*/ 	.word	0x00000000
        /*0030*/ 	.short	0x0004
        /*0032*/ 	.short	0x0020
        /*0034*/ 	.byte	0x00, 0xf5, 0x21, 0x00


	//----- nvinfo : EIATTR_KPARAM_INFO
	.align		4
.L_3563:
        /*0038*/ 	.byte	0x04, 0x17
        /*003a*/ 	.short	(.L_3565 - .L_3564)
.L_3564:
        /*003c*/ 	.word	0x00000000
        /*0040*/ 	.short	0x0003
        /*0042*/ 	.short	0x0018
        /*0044*/ 	.byte	0x00, 0xf5, 0x21, 0x00


	//----- nvinfo : EIATTR_KPARAM_INFO
	.align		4
.L_3565:
        /*0048*/ 	.byte	0x04, 0x17
        /*004a*/ 	.short	(.L_3567 - .L_3566)
.L_3566:
        /*004c*/ 	.word	0x00000000
        /*0050*/ 	.short	0x0002
        /*0052*/ 	.short	0x0010
        /*0054*/ 	.byte	0x00, 0xf5, 0x21, 0x00


	//----- nvinfo : EIATTR_KPARAM_INFO
	.align		4
.L_3567:
        /*0058*/ 	.byte	0x04, 0x17
        /*005a*/ 	.short	(.L_3569 - .L_3568)
.L_3568:
        /*005c*/ 	.word	0x00000000
        /*0060*/ 	.short	0x0001
        /*0062*/ 	.short	0x0008
        /*0064*/ 	.byte	0x00, 0xf5, 0x21, 0x00


	//----- nvinfo : EIATTR_KPARAM_INFO
	.align		4
.L_3569:
        /*0068*/ 	.byte	0x04, 0x17
        /*006a*/ 	.short	(.L_3571 - .L_3570)
.L_3570:
        /*006c*/ 	.word	0x00000000
        /*0070*/ 	.short	0x0000
        /*0072*/ 	.short	0x0000
        /*0074*/ 	.byte	0x00, 0xf5, 0x21, 0x00


	//----- nvinfo : EIATTR_SPARSE_MMA_MASK
	.align		4
.L_3571:
        /*0078*/ 	.byte	0x03, 0x50
        /*007a*/ 	.short	0x0000


	//----- nvinfo : EIATTR_MAXREG_COUNT
	.align		4
        /*007c*/ 	.byte	0x03, 0x1b
        /*007e*/ 	.short	0x00ff


	//----- nvinfo : EIATTR_NUM_BARRIERS
	.align		4
        /*0080*/ 	.byte	0x02, 0x4c
        /*0082*/ 	.byte	0x01
	.zero		1


	//----- nvinfo : EIATTR_MERCURY_ISA_VERSION
	.align		4
        /*0084*/ 	.byte	0x03, 0x5f
        /*0086*/ 	.short	0x0101


	//----- nvinfo : EIATTR_COOP_GROUP_MASK_REGIDS
	.align		4
        /*0088*/ 	.byte	0x04, 0x29
        /*008a*/ 	.short	(.L_3573 - .L_3572)


	//   ....[0]....
.L_3572:
        /*008c*/ 	.word	0xffffffff


	//   ....[1]....
        /*0090*/ 	.word	0xffffffff


	//   ....[2]....
        /*0094*/ 	.word	0xffffffff


	//   ....[3]....
        /*0098*/ 	.word	0xffffffff


	//   ....[4]....
        /*009c*/ 	.word	0xffffffff


	//   ....[5]....
        /*00a0*/ 	.word	0xffffffff


	//   ....[6]....
        /*00a4*/ 	.word	0xffffffff


	//   ....[7]....
        /*00a8*/ 	.word	0xffffffff


	//   ....[8]....
        /*00ac*/ 	.word	0xffffffff


	//   ....[9]....
        /*00b0*/ 	.word	0xffffffff


	//   ....[10]....
        /*00b4*/ 	.word	0xffffffff


	//   ....[11]....
        /*00b8*/ 	.word	0xffffffff


	//----- nvinfo : EIATTR_COOP_GROUP_INSTR_OFFSETS
	.align		4
.L_3573:
        /*00bc*/ 	.byte	0x04, 0x28
        /*00be*/ 	.short	(.L_3575 - .L_3574)


	//   ....[0]....
.L_3574:
        /*00c0*/ 	.word	0x00000940


	//   ....[1]....
        /*00c4*/ 	.word	0x00000990


	//   ....[2]....
        /*00c8*/ 	.word	0x00000a00


	//   ....[3]....
        /*00cc*/ 	.word	0x00000a40


	//   ....[4]....
        /*00d0*/ 	.word	0x00000a80


	//   ....[5]....
        /*00d4*/ 	.word	0x00000ac0


	//   ....[6]....
        /*00d8*/ 	.word	0x00000cf0


	//   ....[7]....
        /*00dc*/ 	.word	0x00000d40


	//   ....[8]....
        /*00e0*/ 	.word	0x00000d90


	//   ....[9]....
        /*00e4*/ 	.word	0x00000de0


	//   ....[10]....
        /*00e8*/ 	.word	0x00000e20


	//   ....[11]....
        /*00ec*/ 	.word	0x00002640


	//----- nvinfo : EIATTR_VRC_CTA_INIT_COUNT
	.align		4
.L_3575:
        /*00f0*/ 	.byte	0x02, 0x4a
	.zero		1
	.zero		1


	//----- nvinfo : EIATTR_EXIT_INSTR_OFFSETS
	.align		4
        /*00f4*/ 	.byte	0x04, 0x1c
        /*00f6*/ 	.short	(.L_3577 - .L_3576)


	//   ....[0]....
.L_3576:
        /*00f8*/ 	.word	0x00000610


	//   ....[1]....
        /*00fc*/ 	.word	0x000027e0


	//----- nvinfo : EIATTR_CRS_STACK_SIZE
	.align		4
.L_3577:
        /*0100*/ 	.byte	0x04, 0x1e
        /*0102*/ 	.short	(.L_3579 - .L_3578)
.L_3578:
        /*0104*/ 	.word	0x00000000


	//----- nvinfo : EIATTR_CBANK_PARAM_SIZE
	.align		4
.L_3579:
        /*0108*/ 	.byte	0x03, 0x19
        /*010a*/ 	.short	0x0030


	//----- nvinfo : EIATTR_PARAM_CBANK
	.align		4
        /*010c*/ 	.byte	0x04, 0x0a
        /*010e*/ 	.short	(.L_3581 - .L_3580)
	.align		4
.L_3580:
        /*0110*/ 	.word	index@(.nv.constant0._Z18kQuantizeBlockwiseIfLi1024ELi4ELi0ELi0EEvPfPT_S0_PhS0_ii)
        /*0114*/ 	.short	0x0380
        /*0116*/ 	.short	0x0030


	//----- nvinfo : EIATTR_SW_WAR
	.align		4
.L_3581:
        /*0118*/ 	.byte	0x04, 0x36
        /*011a*/ 	.short	(.L_3583 - .L_3582)
.L_3582:
        /*011c*/ 	.word	0x00000008
.L_3583:


//--------------------- .nv.info._Z18kQuantizeBlockwiseIfLi2048ELi4ELi0ELi0EEvPfPT_S0_PhS0_ii --------------------------
	.section	.nv.info._Z18kQuantizeBlockwiseIfLi2048ELi4ELi0ELi0EEvPfPT_S0_PhS0_ii,"",@"SHT_CUDA_INFO"
	.sectionflags	@""
	.align	4


	//----- nvinfo : EIATTR_CUDA_API_VERSION
	.align		4
        /*0000*/ 	.byte	0x04, 0x37
        /*0002*/ 	.short	(.L_3585 - .L_3584)
.L_3584:
        /*0004*/ 	.word	0x00000082


	//----- nvinfo : EIATTR_KPARAM_INFO
	.align		4
.L_3585:
        /*0008*/ 	.byte	0x04, 0x17
        /*000a*/ 	.short	(.L_3587 - .L_3586)
.L_3586:
        /*000c*/ 	.word	0x00000000
        /*0010*/ 	.short	0x0006
        /*0012*/ 	.short	0x002c
        /*0014*/ 	.byte	0x00, 0xf0, 0x11, 0x00


	//----- nvinfo : EIATTR_KPARAM_INFO
	.align		4
.L_3587:
        /*0018*/ 	.byte	0x04, 0x17
        /*001a*/ 	.short	(.L_3589 - .L_3588)
.L_3588:
        /*001c*/ 	.word	0x00000000
        /*0020*/ 	.short	0x0005
        /*0022*/ 	.short	0x0028
        /*0024*/ 	.byte	0x00, 0xf0, 0x11, 0x00


	//----- nvinfo : EIATTR_KPARAM_INFO
	.align		4
.L_3589:
        /*0028*/ 	.byte	0x04, 0x17
        /*002a*/ 	.short	(.L_3591 - .L_3590)
.L_3590:
        /*002c*/ 	.word	0x00000000
        /*0030*/ 	.short	0x0004
        /*0032*/ 	.short	0x0020
        /*0034*/ 	.byte	0x00, 0xf5, 0x21, 0x00


	//----- nvinfo : EIATTR_KPARAM_INFO
	.align		4
.L_3591:
        /*0038*/ 	.byte	0x04, 0x17
        /*003a*/ 	.short	(.L_3593 - .L_3592)
.L_3592:
        /*003c*/ 	.word	0x00000000
        /*0040*/ 	.short	0x0003
        /*0042*/ 	.short	0x0018
        /*0044*/ 	.byte	0x00, 0xf5, 0x21, 0x00


	//----- nvinfo : EIATTR_KPARAM_INFO
	.align		4
.L_3593:
        /*0048*/ 	.byte	0x04, 0x17
        /*004a*/ 	.short	(.L_3595 - .L_3594)
.L_3594:
        /*004c*/ 	.word	0x00000000
        /*0050*/ 	.short	0x0002
        /*0052*/ 	.short	0x0010
        /*0054*/ 	.byte	0x00, 0xf5, 0x21, 0x00


	//----- nvinfo : EIATTR_KPARAM_INFO
	.align		4
.L_3595:
        /*0058*/ 	.byte	0x04, 0x17
        /*005a*/ 	.short	(.L_3597 - .L_3596)
.L_3596:
        /*005c*/ 	.word	0x00000000
        /*0060*/ 	.short	0x0001
        /*0062*/ 	.short	0x0008
        /*0064*/ 	.byte	0x00, 0xf5, 0x21, 0x00


	//----- nvinfo : EIATTR_KPARAM_INFO
	.align		4
.L_3597:
        /*0068*/ 	.byte	0x04, 0x17
        /*006a*/ 	.short	(.L_3599 - .L_3598)
.L_3598:
        /*006c*/ 	.word	0x00000000
        /*0070*/ 	.short	0x0000
        /*0072*/ 	.short	0x0000
        /*0074*/ 	.byte	0x00, 0xf5, 0x21, 0x00


	//----- nvinfo : EIATTR_SPARSE_MMA_MASK
	.align		4
.L_3599:
        /*0078*/ 	.byte	0x03, 0x50
        /*007a*/ 	.short	0x0000


	//----- nvinfo : EIATTR_MAXREG_COUNT
	.align		4
        /*007c*/ 	.byte	0x03, 0x1b
        /*007e*/ 	.short	0x00ff


	//----- nvinfo : EIATTR_NUM_BARRIERS
	.align		4
        /*0080*/ 	.byte	0x02, 0x4c
        /*0082*/ 	.byte	0x01
	.zero		1


	//----- nvinfo : EIATTR_MERCURY_ISA_VERSION
	.align		4
        /*0084*/ 	.byte	0x03, 0x5f
        /*0086*/ 	.short	0x0101


	//----- nvinfo : EIATTR_UNUSED_LOAD_BYTE_OFFSET
	.align		4
        /*0088*/ 	.byte	0x04, 0x44
        /*008a*/ 	.short	(.L_3601 - .L_3600)


	//   ....[0]....
.L_3600:
        /*008c*/ 	.word	0x00000b50
        /*0090*/ 	.word	0x0000fff0


	//   ....[1]....
        /*0094*/ 	.word	0x00000fc0
        /*0098*/ 	.word	0x0000fff0


	//----- nvinfo : EIATTR_COOP_GROUP_MASK_REGIDS
	.align		4
.L_3601:
        /*009c*/ 	.byte	0x04, 0x29
        /*009e*/ 	.short	(.L_3603 - .L_3602)


	//   ....[0]....
.L_3602:
        /*00a0*/ 	.word	0xffffffff


	//   ....[1]....
        /*00a4*/ 	.word	0xffffffff


	//   ....[2]....
        /*00a8*/ 	.word	0xffffffff


	//   ....[3]....
        /*00ac*/ 	.word	0xffffffff


	//   ....[4]....
        /*00b0*/ 	.word	0xffffffff


	//   ....[5]....
        /*00b4*/ 	.word	0xffffffff


	//   ....[6]....
        /*00b8*/ 	.word	0xffffffff


	//   ....[7]....
        /*00bc*/ 	.word	0xffffffff


	//   ....[8]....
        /*00c0*/ 	.word	0xffffffff


	//   ....[9]....
        /*00c4*/ 	.word	0xffffffff


	//   ....[10]....
        /*00c8*/ 	.word	0xffffffff


	//   ....[11]....
        /*00cc*/ 	.word	0xffffffff


	//----- nvinfo : EIATTR_COOP_GROUP_INSTR_OFFSETS
	.align		4
.L_3603:
        /*00d0*/ 	.byte	0x04, 0x28
        /*00d2*/ 	.short	(.L_3605 - .L_3604)


	//   ....[0]....
.L_3604:
        /*00d4*/ 	.word	0x00000940


	//   ....[1]....
        /*00d8*/ 	.word	0x00000990


	//   ....[2]....
        /*00dc*/ 	.word	0x00000a00


	//   ....[3]....
        /*00e0*/ 	.word	0x00000a40


	//   ....[4]....
        /*00e4*/ 	.word	0x00000a80


	//   ....[5]....
        /*00e8*/ 	.word	0x00000ac0


	//   ....[6]....
        /*00ec*/ 	.word	0x00000e00


	//   ....[7]....
        /*00f0*/ 	.word	0x00000e50


	//   ....[8]....
        /*00f4*/ 	.word	0x00000ea0


	//   ....[9]....
        /*00f8*/ 	.word	0x00000ef0


	//   ....[10]....
        /*00fc*/ 	.word	0x00000f30


	//   ....[11]....
        /*0100*/ 	.word	0x000028e0


	//----- nvinfo : EIATTR_VRC_CTA_INIT_COUNT
	.align		4
.L_3605:
        /*0104*/ 	.byte	0x02, 0x4a
	.zero		1
	.zero		1


	//----- nvinfo : EIATTR_EXIT_INSTR_OFFSETS
	.align		4
        /*0108*/ 	.byte	0x04, 0x1c
        /*010a*/ 	.short	(.L_3607 - .L_3606)


	//   ....[0]....
.L_3606:
        /*010c*/ 	.word	0x00000610


	//   ....[1]....
        /*0110*/ 	.word	0x00002a70


	//----- nvinfo : EIATTR_CRS_STACK_SIZE
	.align		4
.L_3607:
        /*0114*/ 	.byte	0x04, 0x1e
        /*0116*/ 	.short	(.L_3609 - .L_3608)
.L_3608:
        /*0118*/ 	.word	0x00000000


	//----- nvinfo : EIATTR_CBANK_PARAM_SIZE
	.align		4
.L_3609:
        /*011c*/ 	.byte	0x03, 0x19
        /*011e*/ 	.short	0x0030


	//----- nvinfo : EIATTR_PARAM_CBANK
	.align		4
        /*0120*/ 	.byte	0x04, 0x0a
        /*0122*/ 	.short	(.L_3611 - .L_3610)
	.align		4
.L_3610:
        /*0124*/ 	.word	index@(.nv.constant0._Z18kQuantizeBlockwiseIfLi2048ELi4ELi0ELi0EEvPfPT_S0_PhS0_ii)
        /*0128*/ 	.short	0x0380
        /*012a*/ 	.short	0x0030


	//----- nvinfo : EIATTR_SW_WAR
	.align		4
.L_3611:
        /*012c*/ 	.byte	0x04, 0x36
        /*012e*/ 	.short	(.L_3613 - .L_3612)
.L_3612:
        /*0130*/ 	.word	0x00000008
.L_3613:


//--------------------- .nv.info._Z18kQuantizeBlockwiseIfLi4096ELi4ELi1ELi0EEvPfPT_S0_PhS0_ii --------------------------
	.section	.nv.info._Z18kQuantizeBlockwiseIfLi4096ELi4ELi1ELi0EEvPfPT_S0_PhS0_ii,"",@"SHT_CUDA_INFO"
	.sectionflags	@""
	.align	4


	//----- nvinfo : EIATTR_CUDA_API_VERSION
	.align		4
        /*0000*/ 	.byte	0x04, 0x37
        /*0002*/ 	.short	(.L_3615 - .L_3614)
.L_3614:
        /*0004*/ 	.word	0x00000082


	//----- nvinfo : EIATTR_KPARAM_INFO
	.align		4
.L_3615:
        /*0008*/ 	.byte	0x04, 0x17
        /*000a*/ 	.short	(.L_3617 - .L_3616)
.L_3616:
        /*000c*/ 	.word	0x00000000
        /*0010*/ 	.short	0x0006
        /*0012*/ 	.short	0x002c
        /*0014*/ 	.byte	0x00, 0xf0, 0x11, 0x00


	//----- nvinfo : EIATTR_KPARAM_INFO
	.align		4
.L_3617:
        /*0018*/ 	.byte	0x04, 0x17
        /*001a*/ 	.short	(.L_3619 - .L_3618)
.L_3618:
        /*001c*/ 	.word	0x00000000
        /*0020*/ 	.short	0x0005
        /*0022*/ 	.short	0x0028
        /*0024*/ 	.byte	0x00, 0xf0, 0x11, 0x00


	//----- nvinfo : EIATTR_KPARAM_INFO
	.align		4
.L_3619:
        /*0028*/ 	.byte	0x04, 0x17
        /*002a*/ 	.short	(.L_3621 - .L_3620)
.L_3620:
        /*002c*/ 	.word	0x00000000
        /*0030*/ 	.short	0x0004
        /*0032*/ 	.short	0x0020
        /*0034*/ 	.byte	0x00, 0xf5, 0x21, 0x00


	//----- nvinfo : EIATTR_KPARAM_INFO
	.align		4
.L_3621:
        /*0038*/ 	.byte	0x04, 0x17
        /*003a*/ 	.short	(.L_3623 - .L_3622)
.L_3622:
        /*003c*/ 	.word	0x00000000
        /*0040*/ 	.short	0x0003
        /*0042*/ 	.short	0x0018
        /*0044*/ 	.byte	0x00, 0xf5, 0x21, 0x00


	//----- nvinfo : EIATTR_KPARAM_INFO
	.align		4
.L_3623:
        /*0048*/ 	.byte	0x04, 0x17
        /*004a*/ 	.short	(.L_3625 - .L_3624)
.L_3624:
        /*004c*/ 	.word	0x00000000
        /*0050*/ 	.short	0x0002
        /*0052*/ 	.short	0x0010
        /*0054*/ 	.byte	0x00, 0xf5, 0x21, 0x00


	//----- nvinfo : EIATTR_KPARAM_INFO
	.align		4
.L_3625:
        /*0058*/ 	.byte	0x04, 0x17
        /*005a*/ 	.short	(.L_3627 - .L_3626)
.L_3626:
        /*005c*/ 	.word	0x00000000
        /*0060*/ 	.short	0x0001
        /*0062*/ 	.short	0x0008
        /*0064*/ 	.byte	0x00, 0xf5, 0x21, 0x00


	//----- nvinfo : EIATTR_KPARAM_INFO
	.align		4
.L_3627:
        /*0068*/ 	.byte	0x04, 0x17
        /*006a*/ 	.short	(.L_3629 - .L_3628)
.L_3628:
        /*006c*/ 	.word	0x00000000
        /*0070*/ 	.short	0x0000
        /*0072*/ 	.short	0x0000
        /*0074*/ 	.byte	0x00, 0xf5, 0x21, 0x00


	//----- nvinfo : EIATTR_SPARSE_MMA_MASK
	.align		4
.L_3629:
        /*0078*/ 	.byte	0x03, 0x50
        /*007a*/ 	.short	0x0000


	//----- nvinfo : EIATTR_MAXREG_COUNT
	.align		4
        /*007c*/ 	.byte	0x03, 0x1b
        /*007e*/ 	.short	0x00ff


	//----- nvinfo : EIATTR_NUM_BARRIERS
	.align		4
        /*0080*/ 	.byte	0x02, 0x4c
        /*0082*/ 	.byte	0x01
	.zero		1


	//----- nvinfo : EIATTR_MERCURY_ISA_VERSION
	.align		4
        /*0084*/ 	.byte	0x03, 0x5f
        /*0086*/ 	.short	0x0101


	//----- nvinfo : EIATTR_UNUSED_LOAD_BYTE_OFFSET
	.align		4
        /*0088*/ 	.byte	0x04, 0x44
        /*008a*/ 	.short	(.L_3631 - .L_3630)


	//   ....[0]....
.L_3630:
        /*008c*/ 	.word	0x00000bb0
        /*0090*/ 	.word	0x0000fff0


	//   ....[1]....
        /*0094*/ 	.word	0x00001270
        /*0098*/ 	.word	0x0000fff0


	//----- nvinfo : EIATTR_COOP_GROUP_MASK_REGIDS
	.align		4
.L_3631:
        /*009c*/ 	.byte	0x04, 0x29
        /*009e*/ 	.short	(.L_3633 - .L_3632)


	//   ....[0]....
.L_3632:
        /*00a0*/ 	.word	0xffffffff


	//   ....[1]....
        /*00a4*/ 	.word	0xffffffff


	//   ....[2]....
        /*00a8*/ 	.word	0xffffffff


	//   ....[3]....
        /*00ac*/ 	.word	0xffffffff


	//   ....[4]....
        /*00b0*/ 	.word	0xffffffff


	//   ....[5]....
        /*00b4*/ 	.word	0xffffffff


	//   ....[6]....
        /*00b8*/ 	.word	0xffffffff


	//   ....[7]....
        /*00bc*/ 	.word	0xffffffff


	//   ....[8]....
        /*00c0*/ 	.word	0xffffffff


	//   ....[9]....
        /*00c4*/ 	.word	0xffffffff


	//   ....[10]....
        /*00c8*/ 	.word	0xffffffff


	//   ....[11]....
        /*00cc*/ 	.word	0xffffffff


	//   ....[12]....
        /*00d0*/ 	.word	0xffffffff


	//----- nvinfo : EIATTR_COOP_GROUP_INSTR_OFFSETS
	.align		4
.L_3633:
        /*00d4*/ 	.byte	0x04, 0x28
        /*00d6*/ 	.short	(.L_3635 - .L_3634)


	//   ....[0]....
.L_3634:
        /*00d8*/ 	.word	0x000009a0


	//   ....[1]....
        /*00dc*/ 	.word	0x000009f0


	//   ....[2]....
        /*00e0*/ 	.word	0x00000a60


	//   ....[3]....
        /*00e4*/ 	.word	0x00000aa0


	//   ....[4]....
        /*00e8*/ 	.word	0x00000ae0


	//   ....[5]....
        /*00ec*/ 	.word	0x00000b20


	//   ....[6]....
        /*00f0*/ 	.word	0x000010b0


	//   ....[7]....
        /*00f4*/ 	.word	0x00001100


	//   ....[8]....
        /*00f8*/ 	.word	0x00001150


	//   ....[9]....
        /*00fc*/ 	.word	0x000011a0


	//   ....[10]....
        /*0100*/ 	.word	0x000011e0


	//   ....[11]....
        /*0104*/ 	.word	0x00001aa0


	//   ....[12]....
        /*0108*/ 	.word	0x00002ff0


	//----- nvinfo : EIATTR_VRC_CTA_INIT_COUNT
	.align		4
.L_3635:
        /*010c*/ 	.byte	0x02, 0x4a
	.zero		1
	.zero		1


	//----- nvinfo : EIATTR_EXIT_INSTR_OFFSETS
	.align		4
        /*0110*/ 	.byte	0x04, 0x1c
        /*0112*/ 	.short	(.L_3637 - .L_3636)


	//   ....[0]....
.L_3636:
        /*0114*/ 	.word	0x00000610


	//   ....[1]....
        /*0118*/ 	.word	0x00003190


	//----- nvinfo : EIATTR_CRS_STACK_SIZE
	.align		4
.L_3637:
        /*011c*/ 	.byte	0x04, 0x1e
        /*011e*/ 	.short	(.L_3639 - .L_3638)
.L_3638:
        /*0120*/ 	.word	0x00000000


	//----- nvinfo : EIATTR_CBANK_PARAM_SIZE
	.align		4
.L_3639:
        /*0124*/ 	.byte	0x03, 0x19
        /*0126*/ 	.short	0x0030


	//----- nvinfo : EIATTR_PARAM_CBANK
	.align		4
        /*0128*/ 	.byte	0x04, 0x0a
        /*012a*/ 	.short	(.L_3641 - .L_3640)
	.align		4
.L_3640:
        /*012c*/ 	.word	index@(.nv.constant0._Z18kQuantizeBlockwiseIfLi4096ELi4ELi1ELi0EEvPfPT_S0_PhS0_ii)
        /*0130*/ 	.short	0x0380
        /*0132*/ 	.short	0x0030


	//----- nvinfo : EIATTR_SW_WAR
	.align		4
.L_3641:
        /*0134*/ 	.byte	0x04, 0x36
        /*0136*/ 	.short	(.L_3643 - .L_3642)
.L_3642:
        /*0138*/ 	.word	0x00000008
.L_3643:


//--------------------- .nv.info._Z18kQuantizeBlockwiseIfLi4096ELi4ELi0ELi0EEvPfPT_S0_PhS0_ii --------------------------
	.section	.nv.info._Z18kQuantizeBlockwiseIfLi4096ELi4ELi0ELi0EEvPfPT_S0_PhS0_ii,"",@"SHT_CUDA_INFO"
	.sectionflags	@""
	.align	4


	//----- nvinfo : EIATTR_CUDA_API_VERSION
	.align		4
        /*0000*/ 	.byte	0x04, 0x37
        /*0002*/ 	.short	(.L_3645 - .L_3644)
.L_3644:
        /*0004*/ 	.word	0x00000082


	//----- nvinfo : EIATTR_KPARAM_INFO
	.align		4
.L_3645:
        /*0008*/ 	.byte	0x04, 0x17
        /*000a*/ 	.short	(.L_3647 - .L_3646)
.L_3646:
        /*000c*/ 	.word	0x00000000
        /*0010*/ 	.short	0x0006
        /*0012*/ 	.short	0x002c
        /*0014*/ 	.byte	0x00, 0xf0, 0x11, 0x00


	//----- nvinfo : EIATTR_KPARAM_INFO
	.align		4
.L_3647:
        /*0018*/ 	.byte	0x04, 0x17
        /*001a*/ 	.short	(.L_3649 - .L_3648)
.L_3648:
        /*001c*/ 	.word	0x00000000
        /*0020*/ 	.short	0x0005
        /*0022*/ 	.short	0x0028
        /*0024*/ 	.byte	0x00, 0xf0, 0x11, 0x00


	//----- nvinfo : EIATTR_KPARAM_INFO
	.align		4
.L_3649:
        /*0028*/ 	.byte	0x04, 0x17
        /*002a*/ 	.short	(.L_3651 - .L_3650)
.L_3650:
        /*002c*/ 	.word	0x00000000
        /*0030*/ 	.short	0x0004
        /*0032*/ 	.short	0x0020
        /*0034*/ 	.byte	0x00, 0xf5, 0x21, 0x00


	//----- nvinfo : EIATTR_KPARAM_INFO
	.align		4
.L_3651:
        /*0038*/ 	.byte	0x04, 0x17
        /*003a*/ 	.short	(.L_3653 - .L_3652)
.L_3652:
        /*003c*/ 	.word	0x00000000
        /*0040*/ 	.short	0x0003
        /*0042*/ 	.short	0x0018
        /*0044*/ 	.byte	0x00, 0xf5, 0x21, 0x00


	//----- nvinfo : EIATTR_KPARAM_INFO
	.align		4
.L_3653:
        /*0048*/ 	.byte	0x04, 0x17
        /*004a*/ 	.short	(.L_3655 - .L_3654)
.L_3654:
        /*004c*/ 	.word	0x00000000
        /*0050*/ 	.short	0x0002
        /*0052*/ 	.short	0x0010
        /*0054*/ 	.byte	0x00, 0xf5, 0x21, 0x00


	//----- nvinfo : EIATTR_KPARAM_INFO
	.align		4
.L_3655:
        /*0058*/ 	.byte	0x04, 0x17
        /*005a*/ 	.short	(.L_3657 - .L_3656)
.L_3656:
        /*005c*/ 	.word	0x00000000
        /*0060*/ 	.short	0x0001
        /*0062*/ 	.short	0x0008
        /*0064*/ 	.byte	0x00, 0xf5, 0x21, 0x00


	//----- nvinfo : EIATTR_KPARAM_INFO
	.align		4
.L_3657:
        /*0068*/ 	.byte	0x04, 0x17
        /*006a*/ 	.short	(.L_3659 - .L_3658)
.L_3658:
        /*006c*/ 	.word	0x00000000
        /*0070*/ 	.short	0x0000
        /*0072*/ 	.short	0x0000
        /*0074*/ 	.byte	0x00, 0xf5, 0x21, 0x00


	//----- nvinfo : EIATTR_SPARSE_MMA_MASK
	.align		4
.L_3659:
        /*0078*/ 	.byte	0x03, 0x50
        /*007a*/ 	.short	0x0000


	//----- nvinfo : EIATTR_MAXREG_COUNT
	.align		4
        /*007c*/ 	.byte	0x03, 0x1b
        /*007e*/ 	.short	0x00ff


	//----- nvinfo : EIATTR_NUM_BARRIERS
	.align		4
        /*0080*/ 	.byte	0x02, 0x4c
        /*0082*/ 	.byte	0x01
	.zero		1


	//----- nvinfo : EIATTR_MERCURY_ISA_VERSION
	.align		4
        /*0084*/ 	.byte	0x03, 0x5f
        /*0086*/ 	.short	0x0101


	//----- nvinfo : EIATTR_UNUSED_LOAD_BYTE_OFFSET
	.align		4
        /*0088*/ 	.byte	0x04, 0x44
        /*008a*/ 	.short	(.L_3661 - .L_3660)


	//   ....[0]....
.L_3660:
        /*008c*/ 	.word	0x00000b50
        /*0090*/ 	.word	0x0000fff0


	//   ....[1]....
        /*0094*/ 	.word	0x00001200
        /*0098*/ 	.word	0x0000fff0


	//----- nvinfo : EIATTR_COOP_GROUP_MASK_REGIDS
	.align		4
.L_3661:
        /*009c*/ 	.byte	0x04, 0x29
        /*009e*/ 	.short	(.L_3663 - .L_3662)


	//   ....[0]....
.L_3662:
        /*00a0*/ 	.word	0xffffffff


	//   ....[1]....
        /*00a4*/ 	.word	0xffffffff


	//   ....[2]....
        /*00a8*/ 	.word	0xffffffff


	//   ....[3]....
        /*00ac*/ 	.word	0xffffffff


	//   ....[4]....
        /*00b0*/ 	.word	0xffffffff


	//   ....[5]....
        /*00b4*/ 	.word	0xffffffff


	//   ....[6]....
        /*00b8*/ 	.word	0xffffffff


	//   ....[7]....
        /*00bc*/ 	.word	0xffffffff


	//   ....[8]....
        /*00c0*/ 	.word	0xffffffff


	//   ....[9]....
        /*00c4*/ 	.word	0xffffffff


	//   ....[10]....
        /*00c8*/ 	.word	0xffffffff


	//   ....[11]....
        /*00cc*/ 	.word	0xffffffff


	//----- nvinfo : EIATTR_COOP_GROUP_INSTR_OFFSETS
	.align		4
.L_3663:
        /*00d0*/ 	.byte	0x04, 0x28
        /*00d2*/ 	.short	(.L_3665 - .L_3664)


	//   ....[0]....
.L_3664:
        /*00d4*/ 	.word	0x00000940


	//   ....[1]....
        /*00d8*/ 	.word	0x00000990


	//   ....[2]....
        /*00dc*/ 	.word	0x00000a00


	//   ....[3]....
        /*00e0*/ 	.word	0x00000a40


	//   ....[4]....
        /*00e4*/ 	.word	0x00000a80


	//   ....[5]....
        /*00e8*/ 	.word	0x00000ac0


	//   ....[6]....
        /*00ec*/ 	.word	0x00001040


	//   ....[7]....
        /*00f0*/ 	.word	0x00001090


	//   ....[8]....
        /*00f4*/ 	.word	0x000010e0


	//   ....[9]....
        /*00f8*/ 	.word	0x00001130


	//   ....[10]....
        /*00fc*/ 	.word	0x00001170


	//   ....[11]....
        /*0100*/ 	.word	0x00002e50


	//----- nvinfo : EIATTR_VRC_CTA_INIT_COUNT
	.align		4
.L_3665:
        /*0104*/ 	.byte	0x02, 0x4a
	.zero		1
	.zero		1


	//----- nvinfo : EIATTR_EXIT_INSTR_OFFSETS
	.align		4
        /*0108*/ 	.byte	0x04, 0x1c
        /*010a*/ 	.short	(.L_3667 - .L_3666)


	//   ....[0]....
.L_3666:
        /*010c*/ 	.word	0x00000610


	//   ....[1]....
        /*0110*/ 	.word	0x00002ff0


	//----- nvinfo : EIATTR_CRS_STACK_SIZE
	.align		4
.L_3667:
        /*0114*/ 	.byte	0x04, 0x1e
        /*0116*/ 	.short	(.L_3669 - .L_3668)
.L_3668:
        /*0118*/ 	.word	0x00000000


	//----- nvinfo : EIATTR_CBANK_PARAM_SIZE
	.align		4
.L_3669:
        /*011c*/ 	.byte	0x03, 0x19
        /*011e*/ 	.short	0x0030


	//----- nvinfo : EIATTR_PARAM_CBANK
	.align		4
        /*0120*/ 	.byte	0x04, 0x0a
        /*0122*/ 	.short	(.L_3671 - .L_3670)
	.align		4
.L_3670:
        /*0124*/ 	.word	index@(.nv.constant0._Z18kQuantizeBlockwiseIfLi4096ELi4ELi0ELi0EEvPfPT_S0_PhS0_ii)
        /*0128*/ 	.short	0x0380
        /*012a*/ 	.short	0x0030


	//----- nvinfo : EIATTR_SW_WAR
	.align		4
.L_3671:
        /*012c*/ 	.byte	0x04, 0x36
        /*012e*/ 	.short	(.L_3673 - .L_3672)
.L_3672:
        /*0130*/ 	.word	0x00000008
.L_3673:


//--------------------- .nv.info._Z18kQuantizeBlockwiseI6__halfLi64ELi2ELi0ELi2EEvPfPT_S1_PhS1_ii --------------------------
	.section	.nv.info._Z18kQuantizeBlockwiseI6__halfLi64ELi2ELi0ELi2EEvPfPT_S1_PhS1_ii,"",@"SHT_CUDA_INFO"
	.sectionflags	@""
	.align	4


	//----- nvinfo : EIATTR_CUDA_API_VERSION
	.align		4
        /*0000*/ 	.byte	0x04, 0x37
        /*0002*/ 	.short	(.L_3675 - .L_3674)
.L_3674:
        /*0004*/ 	.word	0x00000082


	//----- nvinfo : EIATTR_KPARAM_INFO
	.align		4
.L_3675:
        /*0008*/ 	.byte	0x04, 0x17
        /*000a*/ 	.short	(.L_3677 - .L_3676)
.L_3676:
        /*000c*/ 	.word	0x00000000
        /*0010*/ 	.short	0x0006
        /*0012*/ 	.short	0x002c
        /*0014*/ 	.byte	0x00, 0xf0, 0x11, 0x00


	//----- nvinfo : EIATTR_KPARAM_INFO
	.align		4
.L_3677:
        /*0018*/ 	.byte	0x04, 0x17
        /*001a*/ 	.short	(.L_3679 - .L_3678)
.L_3678:
        /*001c*/ 	.word	0x00000000
        /*0020*/ 	.short	0x0005
        /*0022*/ 	.short	0x0028
        /*0024*/ 	.byte	0x00, 0xf0, 0x11, 0x00


	//----- nvinfo : EIATTR_KPARAM_INFO
	.align		4
.L_3679:
        /*0028*/ 	.byte	0x04, 0x17
        /*002a*/ 	.short	(.L_3681 - .L_3680)
.L_3680:
        /*002c*/ 	.word	0x00000000
        /*0030*/ 	.short	0x0004
        /*0032*/ 	.short	0x0020
        /*0034*/ 	.byte	0x00, 0xf5, 0x21, 0x00


	//----- nvinfo : EIATTR_KPARAM_INFO
	.align		4
.L_3681:
        /*0038*/ 	.byte	0x04, 0x17
        /*003a*/ 	.short	(.L_3683 - .L_3682)
.L_3682:
        /*003c*/ 	.word	0x00000000
        /*0040*/ 	.short	0x0003
        /*0042*/ 	.short	0x0018
        /*0044*/ 	.byte	0x00, 0xf5, 0x21, 0x00


	//----- nvinfo : EIATTR_KPARAM_INFO
	.align		4
.L_3683:
        /*0048*/ 	.byte	0x04, 0x17
        /*004a*/ 	.short	(.L_3685 - .L_3684)
.L_3684:
        /*004c*/ 	.word	0x00000000
        /*0050*/ 	.short	0x0002
        /*0052*/ 	.short	0x0010
        /*0054*/ 	.byte	0x00, 0xf5, 0x21, 0x00


	//----- nvinfo : EIATTR_KPARAM_INFO
	.align		4
.L_3685:
        /*0058*/ 	.byte	0x04, 0x17
        /*005a*/ 	.short	(.L_3687 - .L_3686)
.L_3686:
        /*005c*/ 	.word	0x00000000
        /*0060*/ 	.short	0x0001
        /*0062*/ 	.short	0x0008
        /*0064*/ 	.byte	0x00, 0xf5, 0x21, 0x00


	//----- nvinfo : EIATTR_KPARAM_INFO
	.align		4
.L_3687:
        /*0068*/ 	.byte	0x04, 0x17
        /*006a*/ 	.short	(.L_3689 - .L_3688)
.L_3688:
        /*006c*/ 	.word	0x00000000
        /*0070*/ 	.short	0x0000
        /*0072*/ 	.short	0x0000
        /*0074*/ 	.byte	0x00, 0xf5, 0x21, 0x00


	//----- nvinfo : EIATTR_SPARSE_MMA_MASK
	.align		4
.L_3689:
        /*0078*/ 	.byte	0x03, 0x50
        /*007a*/ 	.short	0x0000


	//----- nvinfo : EIATTR_MAXREG_COUNT
	.align		4
        /*007c*/ 	.byte	0x03, 0x1b
        /*007e*/ 	.short	0x00ff


	//----- nvinfo : EIATTR_NUM_BARRIERS
	.align		4
        /*0080*/ 	.byte	0x02, 0x4c
        /*0082*/ 	.byte	0x01
	.zero		1


	//----- nvinfo : EIATTR_MERCURY_ISA_VERSION
	.align		4
        /*0084*/ 	.byte	0x03, 0x5f
        /*0086*/ 	.short	0x0101


	//----- nvinfo : EIATTR_COOP_GROUP_MASK_REGIDS
	.align		4
        /*0088*/ 	.byte	0x04, 0x29
        /*008a*/ 	.short	(.L_3691 - .L_3690)


	//   ....[0]....
.L_3690:
        /*008c*/ 	.word	0xffffffff


	//   ....[1]....
        /*0090*/ 	.word	0xffffffff


	//   ....[2]....
        /*0094*/ 	.word	0xffffffff


	//   ....[3]....
        /*0098*/ 	.word	0xffffffff


	//   ....[4]....
        /*009c*/ 	.word	0xffffffff


	//   ....[5]....
        /*00a0*/ 	.word	0xffffffff


	//   ....[6]....
        /*00a4*/ 	.word	0xffffffff


	//   ....[7]....
        /*00a8*/ 	.word	0xffffffff


	//   ....[8]....
        /*00ac*/ 	.word	0xffffffff


	//   ....[9]....
        /*00b0*/ 	.word	0xffffffff


	//   ....[10]....
        /*00b4*/ 	.word	0xffffffff


	//   ....[11]....
        /*00b8*/ 	.word	0xffffffff


	//----- nvinfo : EIATTR_COOP_GROUP_INSTR_OFFSETS
	.align		4
.L_3691:
        /*00bc*/ 	.byte	0x04, 0x28
        /*00be*/ 	.short	(.L_3693 - .L_3692)


	//   ....[0]....
.L_3692:
        /*00c0*/ 	.word	0x000002b0


	//   ....[1]....
        /*00c4*/ 	.word	0x00000310


	//   ....[2]....
        /*00c8*/ 	.word	0x00000380


	//   ....[3]....
        /*00cc*/ 	.word	0x000003c0


	//   ....[4]....
        /*00d0*/ 	.word	0x00000400


	//   ....[5]....
        /*00d4*/ 	.word	0x00000440


	//   ....[6]....
        /*00d8*/ 	.word	0x000004d0


	//   ....[7]....
        /*00dc*/ 	.word	0x00000520


	//   ....[8]....
        /*00e0*/ 	.word	0x00000570


	//   ....[9]....
        /*00e4*/ 	.word	0x000005c0


	//   ....[10]....
        /*00e8*/ 	.word	0x00000600


	//   ....[11]....
        /*00ec*/ 	.word	0x00000cf0


	//----- nvinfo : EIATTR_VRC_CTA_INIT_COUNT
	.align		4
.L_3693:
        /*00f0*/ 	.byte	0x02, 0x4a
	.zero		1
	.zero		1


	//----- nvinfo : EIATTR_EXIT_INSTR_OFFSETS
	.align		4
        /*00f4*/ 	.byte	0x04, 0x1c
        /*00f6*/ 	.short	(.L_3695 - .L_3694)


	//   ....[0]....
.L_3694:
        /*00f8*/ 	.word	0x00000080


	//   ....[1]....
        /*00fc*/ 	.word	0x00000dd0


	//----- nvinfo : EIATTR_CRS_STACK_SIZE
	.align		4
.L_3695:
        /*0100*/ 	.byte	0x04, 0x1e
        /*0102*/ 	.short	(.L_3697 - .L_3696)
.L_3696:
        /*0104*/ 	.word	0x00000000


	//----- nvinfo : EIATTR_CBANK_PARAM_SIZE
	.align		4
.L_3697:
        /*0108*/ 	.byte	0x03, 0x19
        /*010a*/ 	.short	0x0030


	//----- nvinfo : EIATTR_PARAM_CBANK
	.align		4
        /*010c*/ 	.byte	0x04, 0x0a
        /*010e*/ 	.short	(.L_3699 - .L_3698)
	.align		4
.L_3698:
        /*0110*/ 	.word	index@(.nv.constant0._Z18kQuantizeBlockwiseI6__halfLi64ELi2ELi0ELi2EEvPfPT_S1_PhS1_ii)
        /*0114*/ 	.short	0x0380
        /*0116*/ 	.short	0x0030


	//----- nvinfo : EIATTR_SW_WAR
	.align		4
.L_3699:
        /*0118*/ 	.byte	0x04, 0x36
        /*011a*/ 	.short	(.L_3701 - .L_3700)
.L_3700:
        /*011c*/ 	.word	0x00000008
.L_3701:


//--------------------- .nv.info._Z18kQuantizeBlockwiseI6__halfLi128ELi2ELi0ELi2EEvPfPT_S1_PhS1_ii --------------------------
	.section	.nv.info._Z18kQuantizeBlockwiseI6__halfLi128ELi2ELi0ELi2EEvPfPT_S1_PhS1_ii,"",@"SHT_CUDA_INFO"
	.sectionflags	@""
	.align	4


	//----- nvinfo : EIATTR_CUDA_API_VERSION
	.align		4
        /*0000*/ 	.byte	0x04, 0x37
        /*0002*/ 	.short	(.L_3703 - .L_3702)
.L_3702:
        /*0004*/ 	.word	0x00000082


	//----- nvinfo : EIATTR_KPARAM_INFO
	.align		4
.L_3703:
        /*0008*/ 	.byte	0x04, 0x17
        /*000a*/ 	.short	(.L_3705 - .L_3704)
.L_3704:
        /*000c*/ 	.word	0x00000000
        /*0010*/ 	.short	0x0006
        /*0012*/ 	.short	0x002c
        /*0014*/ 	.byte	0x00, 0xf0, 0x11, 0x00


	//----- nvinfo : EIATTR_KPARAM_INFO
	.align		4
.L_3705:
        /*0018*/ 	.byte	0x04, 0x17
        /*001a*/ 	.short	(.L_3707 - .L_3706)
.L_3706:
        /*001c*/ 	.word	0x00000000
        /*0020*/ 	.short	0x0005
        /*0022*/ 	.short	0x0028
        /*0024*/ 	.byte	0x00, 0xf0, 0x11, 0x00


	//----- nvinfo : EIATTR_KPARAM_INFO
	.align		4
.L_3707:
        /*0028*/ 	.byte	0x04, 0x17
        /*002a*/ 	.short	(.L_3709 - .L_3708)
.L_3708:
        /*002c*/ 	.word	0x00000000
        /*0030*/ 	.short	0x0004
        /*0032*/ 	.short	0x0020
        /*0034*/ 	.byte	0x00, 0xf5, 0x21, 0x00


	//----- nvinfo : EIATTR_KPARAM_INFO
	.align		4
.L_3709:
        /*0038*/ 	.byte	0x04, 0x17
        /*003a*/ 	.short	(.L_3711 - .L_3710)
.L_3710:
        /*003c*/ 	.word	0x00000000
        /*0040*/ 	.short	0x0003
        /*0042*/ 	.short	0x0018
        /*0044*/ 	.byte	0x00, 0xf5, 0x21, 0x00


	//----- nvinfo : EIATTR_KPARAM_INFO
	.align		4
.L_3711:
        /*0048*/ 	.byte	0x04, 0x17
        /*004a*/ 	.short	(.L_3713 - .L_3712)
.L_3712:
        /*004c*/ 	.word	0x00000000
        /*0050*/ 	.short	0x0002
        /*0052*/ 	.short	0x0010
        /*0054*/ 	.byte	0x00, 0xf5, 0x21, 0x00


	//----- nvinfo : EIATTR_KPARAM_INFO
	.align		4
.L_3713:
        /*0058*/ 	.byte	0x04, 0x17
        /*005a*/ 	.short	(.L_3715 - .L_3714)
.L_3714:
        /*005c*/ 	.word	0x00000000
        /*0060*/ 	.short	0x0001
        /*0062*/ 	.short	0x0008
        /*0064*/ 	.byte	0x00, 0xf5, 0x21, 0x00


	//----- nvinfo : EIATTR_KPARAM_INFO
	.align		4
.L_3715:
        /*0068*/ 	.byte	0x04, 0x17
        /*006a*/ 	.short	(.L_3717 - .L_3716)
.L_3716:
        /*006c*/ 	.word	0x00000000
        /*0070*/ 	.short	0x0000
        /*0072*/ 	.short	0x0000
        /*0074*/ 	.byte	0x00, 0xf5, 0x21, 0x00


	//----- nvinfo : EIATTR_SPARSE_MMA_MASK
	.align		4
.L_3717:
        /*0078*/ 	.byte	0x03, 0x50
        /*007a*/ 	.short	0x0000


	//----- nvinfo : EIATTR_MAXREG_COUNT
	.align		4
        /*007c*/ 	.byte	0x03, 0x1b
        /*007e*/ 	.short	0x00ff


	//----- nvinfo : EIATTR_NUM_BARRIERS
	.align		4
        /*0080*/ 	.byte	0x02, 0x4c
        /*0082*/ 	.byte	0x01
	.zero		1


	//----- nvinfo : EIATTR_MERCURY_ISA_VERSION
	.align		4
        /*0084*/ 	.byte	0x03, 0x5f
        /*0086*/ 	.short	0x0101


	//----- nvinfo : EIATTR_COOP_GROUP_MASK_REGIDS
	.align		4
        /*0088*/ 	.byte	0x04, 0x29
        /*008a*/ 	.short	(.L_3719 - .L_3718)


	//   ....[0]....
.L_3718:
        /*008c*/ 	.word	0xffffffff


	//   ....[1]....
        /*0090*/ 	.word	0xffffffff


	//   ....[2]....
        /*0094*/ 	.word	0xffffffff


	//   ....[3]....
        /*0098*/ 	.word	0xffffffff


	//   ....[4]....
        /*009c*/ 	.word	0xffffffff


	//   ....[5]....
        /*00a0*/ 	.word	0xffffffff


	//   ....[6]....
        /*00a4*/ 	.word	0xffffffff


	//   ....[7]....
        /*00a8*/ 	.word	0xffffffff


	//   ....[8]....
        /*00ac*/ 	.word	0xffffffff


	//   ....[9]....
        /*00b0*/ 	.word	0xffffffff


	//   ....[10]....
        /*00b4*/ 	.word	0xffffffff


	//   ....[11]....
        /*00b8*/ 	.word	0xffffffff


	//----- nvinfo : EIATTR_COOP_GROUP_INSTR_OFFSETS
	.align		4
.L_3719:
        /*00bc*/ 	.byte	0x04, 0x28
        /*00be*/ 	.short	(.L_3721 - .L_3720)


	//   ....[0]....
.L_3720:
        /*00c0*/ 	.word	0x00000350


	//   ....[1]....
        /*00c4*/ 	.word	0x000003b0


	//   ....[2]....
        /*00c8*/ 	.word	0x00000420


	//   ....[3]....
        /*00cc*/ 	.word	0x00000460


	//   ....[4]....
        /*00d0*/ 	.word	0x000004a0


	//   ....[5]....
        /*00d4*/ 	.word	0x000004e0


	//   ....[6]....
        /*00d8*/ 	.word	0x00000650


	//   ....[7]....
        /*00dc*/ 	.word	0x000006a0


	//   ....[8]....
        /*00e0*/ 	.word	0x000006f0


	//   ....[9]....
        /*00e4*/ 	.word	0x00000740


	//   ....[10]....
        /*00e8*/ 	.word	0x00000780


	//   ....[11]....
        /*00ec*/ 	.word	0x00000f00


	//----- nvinfo : EIATTR_VRC_CTA_INIT_COUNT
	.align		4
.L_3721:
        /*00f0*/ 	.byte	0x02, 0x4a
	.zero		1
	.zero		1


	//----- nvinfo : EIATTR_EXIT_INSTR_OFFSETS
	.align		4
        /*00f4*/ 	.byte	0x04, 0x1c
        /*00f6*/ 	.short	(.L_3723 - .L_3722)


	//   ....[0]....
.L_3722:
        /*00f8*/ 	.word	0x00000080


	//   ....[1]....
        /*00fc*/ 	.word	0x00000fe0


	//----- nvinfo : EIATTR_CRS_STACK_SIZE
	.align		4
.L_3723:
        /*0100*/ 	.byte	0x04, 0x1e
        /*0102*/ 	.short	(.L_3725 - .L_3724)
.L_3724:
        /*0104*/ 	.word	0x00000000


	//----- nvinfo : EIATTR_CBANK_PARAM_SIZE
	.align		4
.L_3725:
        /*0108*/ 	.byte	0x03, 0x19
        /*010a*/ 	.short	0x0030


	//----- nvinfo : EIATTR_PARAM_CBANK
	.align		4
        /*010c*/ 	.byte	0x04, 0x0a
        /*010e*/ 	.short	(.L_3727 - .L_3726)
	.align		4
.L_3726:
        /*0110*/ 	.word	index@(.nv.constant0._Z18kQuantizeBlockwiseI6__halfLi128ELi2ELi0ELi2EEvPfPT_S1_PhS1_ii)
        /*0114*/ 	.short	0x0380
        /*0116*/ 	.short	0x0030


	//----- nvinfo : EIATTR_SW_WAR
	.align		4
.L_3727:
        /*0118*/ 	.byte	0x04, 0x36
        /*011a*/ 	.short	(.L_3729 - .L_3728)
.L_3728:
        /*011c*/ 	.word	0x00000008
.L_3729:


//--------------------- .nv.info._Z18kQuantizeBlockwiseI6__halfLi256ELi2ELi0ELi2EEvPfPT_S1_PhS1_ii --------------------------
	.section	.nv.info._Z18kQuantizeBlockwiseI6__halfLi256ELi2ELi0ELi2EEvPfPT_S1_PhS1_ii,"",@"SHT_CUDA_INFO"
	.sectionflags	@""
	.align	4


	//----- nvinfo : EIATTR_CUDA_API_VERSION
	.align		4
        /*0000*/ 	.byte	0x04, 0x37
        /*0002*/ 	.short	(.L_3731 - .L_3730)
.L_3730:
        /*0004*/ 	.word	0x00000082


	//----- nvinfo : EIATTR_KPARAM_INFO
	.align		4
.L_3731:
        /*0008*/ 	.byte	0x04, 0x17
        /*000a*/ 	.short	(.L_3733 - .L_3732)
.L_3732:
        /*000c*/ 	.word	0x00000000
        /*0010*/ 	.short	0x0006
        /*0012*/ 	.short	0x002c
        /*0014*/ 	.byte	0x00, 0xf0, 0x11, 0x00


	//----- nvinfo : EIATTR_KPARAM_INFO
	.align		4
.L_3733:
        /*0018*/ 	.byte	0x04, 0x17
        /*001a*/ 	.short	(.L_3735 - .L_3734)
.L_3734:
        /*001c*/ 	.word	0x00000000
        /*0020*/ 	.short	0x0005
        /*0022*/ 	.short	0x0028
        /*0024*/ 	.byte	0x00, 0xf0, 0x11, 0x00


	//----- nvinfo : EIATTR_KPARAM_INFO
	.align		4
.L_3735:
        /*0028*/ 	.byte	0x04, 0x17
        /*002a*/ 	.short	(.L_3737 - .L_3736)
.L_3736:
        /*002c*/ 	.word	0x00000000
        /*0030*/ 	.short	0x0004
        /*0032*/ 	.short	0x0020
        /*0034*/ 	.byte	0x00, 0xf5, 0x21, 0x00


	//----- nvinfo : EIATTR_KPARAM_INFO
	.align		4
.L_3737:
        /*0038*/ 	.byte	0x04, 0x17
        /*003a*/ 	.short	(.L_3739 - .L_3738)
.L_3738:
        /*003c*/ 	.word	0x00000000
        /*0040*/ 	.short	0x0003
        /*0042*/ 	.short	0x0018
        /*0044*/ 	.byte	0x00, 0xf5, 0x21, 0x00


	//----- nvinfo : EIATTR_KPARAM_INFO
	.align		4
.L_3739:
        /*0048*/ 	.byte	0x04, 0x17
        /*004a*/ 	.short	(.L_3741 - .L_3740)
.L_3740:
        /*004c*/ 	.word	0x00000000
        /*0050*/ 	.short	0x0002
        /*0052*/ 	.short	0x0010
        /*0054*/ 	.byte	0x00, 0xf5, 0x21, 0x00


	//----- nvinfo : EIATTR_KPARAM_INFO
	.align		4
.L_3741:
        /*0058*/ 	.byte	0x04, 0x17
        /*005a*/ 	.short	(.L_3743 - .L_3742)
.L_3742:
        /*005c*/ 	.word	0x00000000
        /*0060*/ 	.short	0x0001
        /*0062*/ 	.short	0x0008
        /*0064*/ 	.byte	0x00, 0xf5, 0x21, 0x00


	//----- nvinfo : EIATTR_KPARAM_INFO
	.align		4
.L_3743:
        /*0068*/ 	.byte	0x04, 0x17
        /*006a*/ 	.short	(.L_3745 - .L_3744)
.L_3744:
        /*006c*/ 	.word	0x00000000
        /*0070*/ 	.short	0x0000
        /*0072*/ 	.short	0x0000
        /*0074*/ 	.byte	0x00, 0xf5, 0x21, 0x00


	//----- nvinfo : EIATTR_SPARSE_MMA_MASK
	.align		4
.L_3745:
        /*0078*/ 	.byte	0x03, 0x50
        /*007a*/ 	.short	0x0000


	//----- nvinfo : EIATTR_MAXREG_COUNT
	.align		4
        /*007c*/ 	.byte	0x03, 0x1b
        /*007e*/ 	.short	0x00ff


	//----- nvinfo : EIATTR_NUM_BARRIERS
	.align		4
        /*0080*/ 	.byte	0x02, 0x4c
        /*0082*/ 	.byte	0x01
	.zero		1


	//----- nvinfo : EIATTR_MERCURY_ISA_VERSION
	.align		4
        /*0084*/ 	.byte	0x03, 0x5f
        /*0086*/ 	.short	0x0101


	//----- nvinfo : EIATTR_COOP_GROUP_MASK_REGIDS
	.align		4
        /*0088*/ 	.byte	0x04, 0x29
        /*008a*/ 	.short	(.L_3747 - .L_3746)


	//   ....[0]....
.L_3746:
        /*008c*/ 	.word	0xffffffff


	//   ....[1]....
        /*0090*/ 	.word	0xffffffff


	//   ....[2]....
        /*0094*/ 	.word	0xffffffff


	//   ....[3]....
        /*0098*/ 	.word	0xffffffff


	//   ....[4]....
        /*009c*/ 	.word	0xffffffff


	//   ....[5]....
        /*00a0*/ 	.word	0xffffffff


	//   ....[6]....
        /*00a4*/ 	.word	0xffffffff


	//   ....[7]....
        /*00a8*/ 	.word	0xffffffff


	//   ....[8]....
        /*00ac*/ 	.word	0xffffffff


	//   ....[9]....
        /*00b0*/ 	.word	0xffffffff


	//   ....[10]....
        /*00b4*/ 	.word	0xffffffff


	//   ....[11]....
        /*00b8*/ 	.word	0xffffffff


	//----- nvinfo : EIATTR_COOP_GROUP_INSTR_OFFSETS
	.align		4
.L_3747:
        /*00bc*/ 	.byte	0x04, 0x28
        /*00be*/ 	.short	(.L_3749 - .L_3748)


	//   ....[0]....
.L_3748:
        /*00c0*/ 	.word	0x00000350


	//   ....[1]....
        /*00c4*/ 	.word	0x000003b0


	//   ....[2]....
        /*00c8*/ 	.word	0x00000420


	//   ....[3]....
        /*00cc*/ 	.word	0x00000460


	//   ....[4]....
        /*00d0*/ 	.word	0x000004a0


	//   ....[5]....
        /*00d4*/ 	.word	0x000004e0


	//   ....[6]....
        /*00d8*/ 	.word	0x00000680


	//   ....[7]....
        /*00dc*/ 	.word	0x000006d0


	//   ....[8]....
        /*00e0*/ 	.word	0x00000720


	//   ....[9]....
        /*00e4*/ 	.word	0x00000770


	//   ....[10]....
        /*00e8*/ 	.word	0x000007b0


	//   ....[11]....
        /*00ec*/ 	.word	0x00000fa0


	//----- nvinfo : EIATTR_VRC_CTA_INIT_COUNT
	.align		4
.L_3749:
        /*00f0*/ 	.byte	0x02, 0x4a
	.zero		1
	.zero		1


	//----- nvinfo : EIATTR_EXIT_INSTR_OFFSETS
	.align		4
        /*00f4*/ 	.byte	0x04, 0x1c
        /*00f6*/ 	.short	(.L_3751 - .L_3750)


	//   ....[0]....
.L_3750:
        /*00f8*/ 	.word	0x00000080


	//   ....[1]....
        /*00fc*/ 	.word	0x00001080


	//----- nvinfo : EIATTR_CRS_STACK_SIZE
	.align		4
.L_3751:
        /*0100*/ 	.byte	0x04, 0x1e
        /*0102*/ 	.short	(.L_3753 - .L_3752)
.L_3752:
        /*0104*/ 	.word	0x00000000


	//----- nvinfo : EIATTR_CBANK_PARAM_SIZE
	.align		4
.L_3753:
        /*0108*/ 	.byte	0x03, 0x19
        /*010a*/ 	.short	0x0030


	//----- nvinfo : EIATTR_PARAM_CBANK
	.align		4
        /*010c*/ 	.byte	0x04, 0x0a
        /*010e*/ 	.short	(.L_3755 - .L_3754)
	.align		4
.L_3754:
        /*0110*/ 	.word	index@(.nv.constant0._Z18kQuantizeBlockwiseI6__halfLi256ELi2ELi0ELi2EEvPfPT_S1_PhS1_ii)
        /*0114*/ 	.short	0x0380
        /*0116*/ 	.short	0x0030


	//----- nvinfo : EIATTR_SW_WAR
	.align		4
.L_3755:
        /*0118*/ 	.byte	0x04, 0x36
        /*011a*/ 	.short	(.L_3757 - .L_3756)
.L_3756:
        /*011c*/ 	.word	0x00000008
.L_3757:


//--------------------- .nv.info._Z18kQuantizeBlockwiseI6__halfLi512ELi2ELi0ELi2EEvPfPT_S1_PhS1_ii --------------------------
	.section	.nv.info._Z18kQuantizeBlockwiseI6__halfLi512ELi2ELi0ELi2EEvPfPT_S1_PhS1_ii,"",@"SHT_CUDA_INFO"
	.sectionflags	@""
	.align	4


	//----- nvinfo : EIATTR_CUDA_API_VERSION
	.align		4
        /*0000*/ 	.byte	0x04, 0x37
        /*0002*/ 	.short	(.L_3759 - .L_3758)
.L_3758:
        /*0004*/ 	.word	0x00000082


	//----- nvinfo : EIATTR_KPARAM_INFO
	.align		4
.L_3759:
        /*0008*/ 	.byte	0x04, 0x17
        /*000a*/ 	.short	(.L_3761 - .L_3760)
.L_3760:
        /*000c*/ 	.word	0x00000000
        /*0010*/ 	.short	0x0006
        /*0012*/ 	.short	0x002c
        /*0014*/ 	.byte	0x00, 0xf0, 0x11, 0x00


	//----- nvinfo : EIATTR_KPARAM_INFO
	.align		4
.L_3761:
        /*0018*/ 	.byte	0x04, 0x17
        /*001a*/ 	.short	(.L_3763 - .L_3762)
.L_3762:
        /*001c*/ 	.word	0x00000000
        /*0020*/ 	.short	0x0005
        /*0022*/ 	.short	0x0028
        /*0024*/ 	.byte	0x00, 0xf0, 0x11, 0x00


	//----- nvinfo : EIATTR_KPARAM_INFO
	.align		4
.L_3763:
        /*0028*/ 	.byte	0x04, 0x17
        /*002a*/ 	.short	(.L_3765 - .L_3764)
.L_3764:
        /*002c*/ 	.word	0x00000000
        /*0030*/ 	.short	0x0004
        /*0032*/ 	.short	0x0020
        /*0034*/ 	.byte	0x00, 0xf5, 0x21, 0x00


	//----- nvinfo : EIATTR_KPARAM_INFO
	.align		4
.L_3765:
        /*0038*/ 	.byte	0x04, 0x17
        /*003a*/ 	.short	(.L_3767 - .L_3766)
.L_3766:
        /*003c*/ 	.word	0x00000000
        /*0040*/ 	.short	0x0003
        /*0042*/ 	.short	0x0018
        /*0044*/ 	.byte	0x00, 0xf5, 0x21, 0x00


	//----- nvinfo : EIATTR_KPARAM_INFO
	.align		4
.L_3767:
        /*0048*/ 	.byte	0x04, 0x17
        /*004a*/ 	.short	(.L_3769 - .L_3768)
.L_3768:
        /*004c*/ 	.word	0x00000000
        /*0050*/ 	.short	0x0002
        /*0052*/ 	.short	0x0010
        /*0054*/ 	.byte	0x00, 0xf5, 0x21, 0x00


	//----- nvinfo : EIATTR_KPARAM_INFO
	.align		4
.L_3769:
        /*0058*/ 	.byte	0x04, 0x17
        /*005a*/ 	.short	(.L_3771 - .L_3770)
.L_3770:
        /*005c*/ 	.word	0x00000000
        /*0060*/ 	.short	0x0001
        /*0062*/ 	.short	0x0008
        /*0064*/ 	.byte	0x00, 0xf5, 0x21, 0x00


	//----- nvinfo : EIATTR_KPARAM_INFO
	.align		4
.L_3771:
        /*0068*/ 	.byte	0x04, 0x17
        /*006a*/ 	.short	(.L_3773 - .L_3772)
.L_3772:
        /*006c*/ 	.word	0x00000000
        /*0070*/ 	.short	0x0000
        /*0072*/ 	.short	0x0000
        /*0074*/ 	.byte	0x00, 0xf5, 0x21, 0x00


	//----- nvinfo : EIATTR_SPARSE_MMA_MASK
	.align		4
.L_3773:
        /*0078*/ 	.byte	0x03, 0x50
        /*007a*/ 	.short	0x0000


	//----- nvinfo : EIATTR_MAXREG_COUNT
	.align		4
        /*007c*/ 	.byte	0x03, 0x1b
        /*007e*/ 	.short	0x00ff


	//----- nvinfo : EIATTR_NUM_BARRIERS
	.align		4
        /*0080*/ 	.byte	0x02, 0x4c
        /*0082*/ 	.byte	0x01
	.zero		1


	//----- nvinfo : EIATTR_MERCURY_ISA_VERSION
	.align		4
        /*0084*/ 	.byte	0x03, 0x5f
        /*0086*/ 	.short	0x0101


	//----- nvinfo : EIATTR_COOP_GROUP_MASK_REGIDS
	.align		4
        /*0088*/ 	.byte	0x04, 0x29
        /*008a*/ 	.short	(.L_3775 - .L_3774)


	//   ....[0]....
.L_3774:
        /*008c*/ 	.word	0xffffffff


	//   ....[1]....
        /*0090*/ 	.word	0xffffffff


	//   ....[2]....
        /*0094*/ 	.word	0xffffffff


	//   ....[3]....
        /*0098*/ 	.word	0xffffffff


	//   ....[4]....
        /*009c*/ 	.word	0xffffffff


	//   ....[5]....
        /*00a0*/ 	.word	0xffffffff


	//   ....[6]....
        /*00a4*/ 	.word	0xffffffff


	//   ....[7]....
        /*00a8*/ 	.word	0xffffffff


	//   ....[8]....
        /*00ac*/ 	.word	0xffffffff


	//   ....[9]....
        /*00b0*/ 	.word	0xffffffff


	//   ....[10]....
        /*00b4*/ 	.word	0xffffffff


	//   ....[11]....
        /*00b8*/ 	.word	0xffffffff


	//----- nvinfo : EIATTR_COOP_GROUP_INSTR_OFFSETS
	.align		4
.L_3775:
        /*00bc*/ 	.byte	0x04, 0x28
        /*00be*/ 	.short	(.L_3777 - .L_3776)


	//   ....[0]....
.L_3776:
        /*00c0*/ 	.word	0x00000350


	//   ....[1]....
        /*00c4*/ 	.word	0x000003b0


	//   ....[2]....
        /*00c8*/ 	.word	0x00000420


	//   ....[3]....
        /*00cc*/ 	.word	0x00000460


	//   ....[4]....
        /*00d0*/ 	.word	0x000004a0


	//   ....[5]....
        /*00d4*/ 	.word	0x000004e0


	//   ....[6]....
        /*00d8*/ 	.word	0x00000710


	//   ....[7]....
        /*00dc*/ 	.word	0x00000760


	//   ....[8]....
        /*00e0*/ 	.word	0x000007b0


	//   ....[9]....
        /*00e4*/ 	.word	0x00000800


	//   ....[10]....
        /*00e8*/ 	.word	0x00000840


	//   ....[11]....
        /*00ec*/ 	.word	0x00001110


	//----- nvinfo : EIATTR_VRC_CTA_INIT_COUNT
	.align		4
.L_3777:
        /*00f0*/ 	.byte	0x02, 0x4a
	.zero		1
	.zero		1


	//----- nvinfo : EIATTR_EXIT_INSTR_OFFSETS
	.align		4
        /*00f4*/ 	.byte	0x04, 0x1c
        /*00f6*/ 	.short	(.L_3779 - .L_3778)


	//   ....[0]....
.L_3778:
        /*00f8*/ 	.word	0x00000080


	//   ....[1]....
        /*00fc*/ 	.word	0x000011f0


	//----- nvinfo : EIATTR_CRS_STACK_SIZE
	.align		4
.L_3779:
        /*0100*/ 	.byte	0x04, 0x1e
        /*0102*/ 	.short	(.L_3781 - .L_3780)
.L_3780:
        /*0104*/ 	.word	0x00000000


	//----- nvinfo : EIATTR_CBANK_PARAM_SIZE
	.align		4
.L_3781:
        /*0108*/ 	.byte	0x03, 0x19
        /*010a*/ 	.short	0x0030


	//----- nvinfo : EIATTR_PARAM_CBANK
	.align		4
        /*010c*/ 	.byte	0x04, 0x0a
        /*010e*/ 	.short	(.L_3783 - .L_3782)
	.align		4
.L_3782:
        /*0110*/ 	.word	index@(.nv.constant0._Z18kQuantizeBlockwiseI6__halfLi512ELi2ELi0ELi2EEvPfPT_S1_PhS1_ii)
        /*0114*/ 	.short	0x0380
        /*0116*/ 	.short	0x0030


	//----- nvinfo : EIATTR_SW_WAR
	.align		4
.L_3783:
        /*0118*/ 	.byte	0x04, 0x36
        /*011a*/ 	.short	(.L_3785 - .L_3784)
.L_3784:
        /*011c*/ 	.word	0x00000008
.L_3785:


//--------------------- .nv.info._Z18kQuantizeBlockwiseI6__halfLi1024ELi4ELi0ELi2EEvPfPT_S1_PhS1_ii --------------------------
	.section	.nv.info._Z18kQuantizeBlockwiseI6__halfLi1024ELi4ELi0ELi2EEvPfPT_S1_PhS1_ii,"",@"SHT_CUDA_INFO"
	.sectionflags	@""
	.align	4


	//----- nvinfo : EIATTR_CUDA_API_VERSION
	.align		4
        /*0000*/ 	.byte	0x04, 0x37
        /*0002*/ 	.short	(.L_3787 - .L_3786)
.L_3786:
        /*0004*/ 	.word	0x00000082


	//----- nvinfo : EIATTR_KPARAM_INFO
	.align		4
.L_3787:
        /*0008*/ 	.byte	0x04, 0x17
        /*000a*/ 	.short	(.L_3789 - .L_3788)
.L_3788:
        /*000c*/ 	.word	0x00000000
        /*0010*/ 	.short	0x0006
        /*0012*/ 	.short	0x002c
        /*0014*/ 	.byte	0x00, 0xf0, 0x11, 0x00


	//----- nvinfo : EIATTR_KPARAM_INFO
	.align		4
.L_3789:
        /*0018*/ 	.byte	0x04, 0x17
        /*001a*/ 	.short	(.L_3791 - .L_3790)
.L_3790:
        /*001c*/ 	.word	0x00000000
        /*0020*/ 	.short	0x0005
        /*0022*/ 	.short	0x0028
        /*0024*/ 	.byte	0x00, 0xf0, 0x11, 0x00


	//----- nvinfo : EIATTR_KPARAM_INFO
	.align		4
.L_3791:
        /*0028*/ 	.byte	0x04, 0x17
        /*002a*/ 	.short	(.L_3793 - .L_3792)
.L_3792:
        /*002c*/ 	.word	0x00000000
        /*0030*/ 	.short	0x0004
        /*0032*/ 	.short	0x0020
        /*0034*/ 	.byte	0x00, 0xf5, 0x21, 0x00


	//----- nvinfo : EIATTR_KPARAM_INFO
	.align		4
.L_3793:
        /*0038*/ 	.byte	0x04, 0x17
        /*003a*/ 	.short	(.L_3795 - .L_3794)
.L_3794:
        /*003c*/ 	.word	0x00000000
        /*0040*/ 	.short	0x0003
        /*0042*/ 	.short	0x0018
        /*0044*/ 	.byte	0x00, 0xf5, 0x21, 0x00


	//----- nvinfo : EIATTR_KPARAM_INFO
	.align		4
.L_3795:
        /*0048*/ 	.byte	0x04, 0x17
        /*004a*/ 	.short	(.L_3797 - .L_3796)
.L_3796:
        /*004c*/ 	.word	0x00000000
        /*0050*/ 	.short	0x0002
        /*0052*/ 	.short	0x0010
        /*0054*/ 	.byte	0x00, 0xf5, 0x21, 0x00


	//----- nvinfo : EIATTR_KPARAM_INFO
	.align		4
.L_3797:
        /*0058*/ 	.byte	0x04, 0x17
        /*005a*/ 	.short	(.L_3799 - .L_3798)
.L_3798:
        /*005c*/ 	.word	0x00000000
        /*0060*/ 	.short	0x0001
        /*0062*/ 	.short	0x0008
        /*0064*/ 	.byte	0x00, 0xf5, 0x21, 0x00


	//----- nvinfo : EIATTR_KPARAM_INFO
	.align		4
.L_3799:
        /*0068*/ 	.byte	0x04, 0x17
        /*006a*/ 	.short	(.L_3801 - .L_3800)
.L_3800:
        /*006c*/ 	.word	0x00000000
        /*0070*/ 	.short	0x0000
        /*0072*/ 	.short	0x0000
        /*0074*/ 	.byte	0x00, 0xf5, 0x21, 0x00


	//----- nvinfo : EIATTR_SPARSE_MMA_MASK
	.align		4
.L_3801:
        /*0078*/ 	.byte	0x03, 0x50
        /*007a*/ 	.short	0x0000


	//----- nvinfo : EIATTR_MAXREG_COUNT
	.align		4
        /*007c*/ 	.byte	0x03, 0x1b
        /*007e*/ 	.short	0x00ff


	//----- nvinfo : EIATTR_NUM_BARRIERS
	.align		4
        /*0080*/ 	.byte	0x02, 0x4c
        /*0082*/ 	.byte	0x01
	.zero		1


	//----- nvinfo : EIATTR_MERCURY_ISA_VERSION
	.align		4
        /*0084*/ 	.byte	0x03, 0x5f
        /*0086*/ 	.short	0x0101


	//----- nvinfo : EIATTR_COOP_GROUP_MASK_REGIDS
	.align		4
        /*0088*/ 	.byte	0x04, 0x29
        /*008a*/ 	.short	(.L_3803 - .L_3802)


	//   ....[0]....
.L_3802:
        /*008c*/ 	.word	0xffffffff


	//   ....[1]....
        /*0090*/ 	.word	0xffffffff


	//   ....[2]....
        /*0094*/ 	.word	0xffffffff


	//   ....[3]....
        /*0098*/ 	.word	0xffffffff


	//   ....[4]....
        /*009c*/ 	.word	0xffffffff


	//   ....[5]....
        /*00a0*/ 	.word	0xffffffff


	//   ....[6]....
        /*00a4*/ 	.word	0xffffffff


	//   ....[7]....
        /*00a8*/ 	.word	0xffffffff


	//   ....[8]....
        /*00ac*/ 	.word	0xffffffff


	//   ....[9]....
        /*00b0*/ 	.word	0xffffffff


	//   ....[10]....
        /*00b4*/ 	.word	0xffffffff


	//   ....[11]....
        /*00b8*/ 	.word	0xffffffff


	//----- nvinfo : EIATTR_COOP_GROUP_INSTR_OFFSETS
	.align		4
.L_3803:
        /*00bc*/ 	.byte	0x04, 0x28
        /*00be*/ 	.short	(.L_3805 - .L_3804)


	//   ....[0]....
.L_3804:
        /*00c0*/ 	.word	0x00000420


	//   ....[1]....
        /*00c4*/ 	.word	0x000004b0


	//   ....[2]....
        /*00c8*/ 	.word	0x00000520


	//   ....[3]....
        /*00cc*/ 	.word	0x00000560


	//   ....[4]....
        /*00d0*/ 	.word	0x000005a0


	//   ....[5]....
        /*00d4*/ 	.word	0x000005e0


	//   ....[6]....
        /*00d8*/ 	.word	0x00000810


	//   ....[7]....
        /*00dc*/ 	.word	0x00000860


	//   ....[8]....
        /*00e0*/ 	.word	0x000008b0


	//   ....[9]....
        /*00e4*/ 	.word	0x00000900


	//   ....[10]....
        /*00e8*/ 	.word	0x00000940


	//   ....[11]....
        /*00ec*/ 	.word	0x000017c0


	//----- nvinfo : EIATTR_VRC_CTA_INIT_COUNT
	.align		4
.L_3805:
        /*00f0*/ 	.byte	0x02, 0x4a
	.zero		1
	.zero		1


	//----- nvinfo : EIATTR_EXIT_INSTR_OFFSETS
	.align		4
        /*00f4*/ 	.byte	0x04, 0x1c
        /*00f6*/ 	.short	(.L_3807 - .L_3806)


	//   ....[0]....
.L_3806:
        /*00f8*/ 	.word	0x00000080


	//   ....[1]....
        /*00fc*/ 	.word	0x000018e0


	//----- nvinfo : EIATTR_CRS_STACK_SIZE
	.align		4
.L_3807:
        /*0100*/ 	.byte	0x04, 0x1e
        /*0102*/ 	.short	(.L_3809 - .L_3808)
.L_3808:
        /*0104*/ 	.word	0x00000000


	//----- nvinfo : EIATTR_CBANK_PARAM_SIZE
	.align		4
.L_3809:
        /*0108*/ 	.byte	0x03, 0x19
        /*010a*/ 	.short	0x0030


	//----- nvinfo : EIATTR_PARAM_CBANK
	.align		4
        /*010c*/ 	.byte	0x04, 0x0a
        /*010e*/ 	.short	(.L_3811 - .L_3810)
	.align		4
.L_3810:
        /*0110*/ 	.word	index@(.nv.constant0._Z18kQuantizeBlockwiseI6__halfLi1024ELi4ELi0ELi2EEvPfPT_S1_PhS1_ii)
        /*0114*/ 	.short	0x0380
        /*0116*/ 	.short	0x0030


	//----- nvinfo : EIATTR_SW_WAR
	.align		4
.L_3811:
        /*0118*/ 	.byte	0x04, 0x36
        /*011a*/ 	.short	(.L_3813 - .L_3812)
.L_3812:
        /*011c*/ 	.word	0x00000008
.L_3813:


//--------------------- .nv.info._Z18kQuantizeBlockwiseI6__halfLi2048ELi4ELi0ELi2EEvPfPT_S1_PhS1_ii --------------------------
	.section	.nv.info._Z18kQuantizeBlockwiseI6__halfLi2048ELi4ELi0ELi2EEvPfPT_S1_PhS1_ii,"",@"SHT_CUDA_INFO"
	.sectionflags	@""
	.align	4


	//----- nvinfo : EIATTR_CUDA_API_VERSION
	.align		4
        /*0000*/ 	.byte	0x04, 0x37
        /*0002*/ 	.short	(.L_3815 - .L_3814)
.L_3814:
        /*0004*/ 	.word	0x00000082


	//----- nvinfo : EIATTR_KPARAM_INFO
	.align		4
.L_3815:
        /*0008*/ 	.byte	0x04, 0x17
        /*000a*/ 	.short	(.L_3817 - .L_3816)
.L_3816:
        /*000c*/ 	.word	0x00000000
        /*0010*/ 	.short	0x0006
        /*0012*/ 	.short	0x002c
        /*0014*/ 	.byte	0x00, 0xf0, 0x11, 0x00


	//----- nvinfo : EIATTR_KPARAM_INFO
	.align		4
.L_3817:
        /*0018*/ 	.byte	0x04, 0x17
        /*001a*/ 	.short	(.L_3819 - .L_3818)
.L_3818:
        /*001c*/ 	.word	0x00000000
        /*0020*/ 	.short	0x0005
        /*0022*/ 	.short	0x0028
        /*0024*/ 	.byte	0x00, 0xf0, 0x11, 0x00


	//----- nvinfo : EIATTR_KPARAM_INFO
	.align		4
.L_3819:
        /*0028*/ 	.byte	0x04, 0x17
        /*002a*/ 	.short	(.L_3821 - .L_3820)
.L_3820:
        /*002c*/ 	.word	0x00000000
        /*0030*/ 	.short	0x0004
        /*0032*/ 	.short	0x0020
        /*0034*/ 	.byte	0x00, 0xf5, 0x21, 0x00


	//----- nvinfo : EIATTR_KPARAM_INFO
	.align		4
.L_3821:
        /*0038*/ 	.byte	0x04, 0x17
        /*003a*/ 	.short	(.L_3823 - .L_3822)
.L_3822:
        /*003c*/ 	.word	0x00000000
        /*0040*/ 	.short	0x0003
        /*0042*/ 	.short	0x0018
        /*0044*/ 	.byte	0x00, 0xf5, 0x21, 0x00


	//----- nvinfo : EIATTR_KPARAM_INFO
	.align		4
.L_3823:
        /*0048*/ 	.byte	0x04, 0x17
        /*004a*/ 	.short	(.L_3825 - .L_3824)
.L_3824:
        /*004c*/ 	.word	0x00000000
        /*0050*/ 	.short	0x0002
        /*0052*/ 	.short	0x0010
        /*0054*/ 	.byte	0x00, 0xf5, 0x21, 0x00


	//----- nvinfo : EIATTR_KPARAM_INFO
	.align		4
.L_3825:
        /*0058*/ 	.byte	0x04, 0x17
        /*005a*/ 	.short	(.L_3827 - .L_3826)
.L_3826:
        /*005c*/ 	.word	0x00000000
        /*0060*/ 	.short	0x0001
        /*0062*/ 	.short	0x0008
        /*0064*/ 	.byte	0x00, 0xf5, 0x21, 0x00


	//----- nvinfo : EIATTR_KPARAM_INFO
	.align		4
.L_3827:
        /*0068*/ 	.byte	0x04, 0x17
        /*006a*/ 	.short	(.L_3829 - .L_3828)
.L_3828:
        /*006c*/ 	.word	0x00000000
        /*0070*/ 	.short	0x0000
        /*0072*/ 	.short	0x0000
        /*0074*/ 	.byte	0x00, 0xf5, 0x21, 0x00


	//----- nvinfo : EIATTR_SPARSE_MMA_MASK
	.align		4
.L_3829:
        /*0078*/ 	.byte	0x03, 0x50
        /*007a*/ 	.short	0x0000


	//----- nvinfo : EIATTR_MAXREG_COUNT
	.align		4
        /*007c*/ 	.byte	0x03, 0x1b
        /*007e*/ 	.short	0x00ff


	//----- nvinfo : EIATTR_NUM_BARRIERS
	.align		4
        /*0080*/ 	.byte	0x02, 0x4c
        /*0082*/ 	.byte	0x01
	.zero		1


	//----- nvinfo : EIATTR_MERCURY_ISA_VERSION
	.align		4
        /*0084*/ 	.byte	0x03, 0x5f
        /*0086*/ 	.short	0x0101


	//----- nvinfo : EIATTR_UNUSED_LOAD_BYTE_OFFSET
	.align		4
        /*0088*/ 	.byte	0x04, 0x44
        /*008a*/ 	.short	(.L_3831 - .L_3830)


	//   ....[0]....
.L_3830:
        /*008c*/ 	.word	0x00000670
        /*0090*/ 	.word	0x0000fff0


	//   ....[1]....
        /*0094*/ 	.word	0x00000ae0
        /*0098*/ 	.word	0x0000fff0


	//----- nvinfo : EIATTR_COOP_GROUP_MASK_REGIDS
	.align		4
.L_3831:
        /*009c*/ 	.byte	0x04, 0x29
        /*009e*/ 	.short	(.L_3833 - .L_3832)


	//   ....[0]....
.L_3832:
        /*00a0*/ 	.word	0xffffffff


	//   ....[1]....
        /*00a4*/ 	.word	0xffffffff


	//   ....[2]....
        /*00a8*/ 	.word	0xffffffff


	//   ....[3]....
        /*00ac*/ 	.word	0xffffffff


	//   ....[4]....
        /*00b0*/ 	.word	0xffffffff


	//   ....[5]....
        /*00b4*/ 	.word	0xffffffff


	//   ....[6]....
        /*00b8*/ 	.word	0xffffffff


	//   ....[7]....
        /*00bc*/ 	.word	0xffffffff


	//   ....[8]....
        /*00c0*/ 	.word	0xffffffff


	//   ....[9]....
        /*00c4*/ 	.word	0xffffffff


	//   ....[10]....
        /*00c8*/ 	.word	0xffffffff


	//   ....[11]....
        /*00cc*/ 	.word	0xffffffff


	//----- nvinfo : EIATTR_COOP_GROUP_INSTR_OFFSETS
	.align		4
.L_3833:
        /*00d0*/ 	.byte	0x04, 0x28
        /*00d2*/ 	.short	(.L_3835 - .L_3834)


	//   ....[0]....
.L_3834:
        /*00d4*/ 	.word	0x00000420


	//   ....[1]....
        /*00d8*/ 	.word	0x000004b0


	//   ....[2]....
        /*00dc*/ 	.word	0x00000520


	//   ....[3]....
        /*00e0*/ 	.word	0x00000560


	//   ....[4]....
        /*00e4*/ 	.word	0x000005a0


	//   ....[5]....
        /*00e8*/ 	.word	0x000005e0


	//   ....[6]....
        /*00ec*/ 	.word	0x00000920


	//   ....[7]....
        /*00f0*/ 	.word	0x00000970


	//   ....[8]....
        /*00f4*/ 	.word	0x000009c0


	//   ....[9]....
        /*00f8*/ 	.word	0x00000a10


	//   ....[10]....
        /*00fc*/ 	.word	0x00000a50


	//   ....[11]....
        /*0100*/ 	.word	0x00001a60


	//----- nvinfo : EIATTR_VRC_CTA_INIT_COUNT
	.align		4
.L_3835:
        /*0104*/ 	.byte	0x02, 0x4a
	.zero		1
	.zero		1


	//----- nvinfo : EIATTR_EXIT_INSTR_OFFSETS
	.align		4
        /*0108*/ 	.byte	0x04, 0x1c
        /*010a*/ 	.short	(.L_3837 - .L_3836)


	//   ....[0]....
.L_3836:
        /*010c*/ 	.word	0x00000080


	//   ....[1]....
        /*0110*/ 	.word	0x00001b70


	//----- nvinfo : EIATTR_CRS_STACK_SIZE
	.align		4
.L_3837:
        /*0114*/ 	.byte	0x04, 0x1e
        /*0116*/ 	.short	(.L_3839 - .L_3838)
.L_3838:
        /*0118*/ 	.word	0x00000000


	//----- nvinfo : EIATTR_CBANK_PARAM_SIZE
	.align		4
.L_3839:
        /*011c*/ 	.byte	0x03, 0x19
        /*011e*/ 	.short	0x0030


	//----- nvinfo : EIATTR_PARAM_CBANK
	.align		4
        /*0120*/ 	.byte	0x04, 0x0a
        /*0122*/ 	.short	(.L_3841 - .L_3840)
	.align		4
.L_3840:
        /*0124*/ 	.word	index@(.nv.constant0._Z18kQuantizeBlockwiseI6__halfLi2048ELi4ELi0ELi2EEvPfPT_S1_PhS1_ii)
        /*0128*/ 	.short	0x0380
        /*012a*/ 	.short	0x0030


	//----- nvinfo : EIATTR_SW_WAR
	.align		4
.L_3841:
        /*012c*/ 	.byte	0x04, 0x36
        /*012e*/ 	.short	(.L_3843 - .L_3842)
.L_3842:
        /*0130*/ 	.word	0x00000008
.L_3843:


//--------------------- .nv.info._Z18kQuantizeBlockwiseI6__halfLi4096ELi4ELi0ELi2EEvPfPT_S1_PhS1_ii --------------------------
	.section	.nv.info._Z18kQuantizeBlockwiseI6__halfLi4096ELi4ELi0ELi2EEvPfPT_S1_PhS1_ii,"",@"SHT_CUDA_INFO"
	.sectionflags	@""
	.align	4


	//----- nvinfo : EIATTR_CUDA_API_VERSION
	.align		4
        /*0000*/ 	.byte	0x04, 0x37
        /*0002*/ 	.short	(.L_3845 - .L_3844)
.L_3844:
        /*0004*/ 	.word	0x00000082


	//----- nvinfo : EIATTR_KPARAM_INFO
	.align		4
.L_3845:
        /*0008*/ 	.byte	0x04, 0x17
        /*000a*/ 	.short	(.L_3847 - .L_3846)
.L_3846:
        /*000c*/ 	.word	0x00000000
        /*0010*/ 	.short	0x0006
        /*0012*/ 	.short	0x002c
        /*0014*/ 	.byte	0x00, 0xf0, 0x11, 0x00


	//----- nvinfo : EIATTR_KPARAM_INFO
	.align		4
.L_3847:
        /*0018*/ 	.byte	0x04, 0x17
        /*001a*/ 	.short	(.L_3849 - .L_3848)
.L_3848:
        /*001c*/ 	.word	0x00000000
        /*0020*/ 	.short	0x0005
        /*0022*/ 	.short	0x0028
        /*0024*/ 	.byte	0x00, 0xf0, 0x11, 0x00


	//----- nvinfo : EIATTR_KPARAM_INFO
	.align		4
.L_3849:
        /*0028*/ 	.byte	0x04, 0x17
        /*002a*/ 	.short	(.L_3851 - .L_3850)
.L_3850:
        /*002c*/ 	.word	0x00000000
        /*0030*/ 	.short	0x0004
        /*0032*/ 	.short	0x0020
        /*0034*/ 	.byte	0x00, 0xf5, 0x21, 0x00


	//----- nvinfo : EIATTR_KPARAM_INFO
	.align		4
.L_3851:
        /*0038*/ 	.byte	0x04, 0x17
        /*003a*/ 	.short	(.L_3853 - .L_3852)
.L_3852:
        /*003c*/ 	.word	0x00000000
        /*0040*/ 	.short	0x0003
        /*0042*/ 	.short	0x0018
        /*0044*/ 	.byte	0x00, 0xf5, 0x21, 0x00


	//----- nvinfo : EIATTR_KPARAM_INFO
	.align		4
.L_3853:
        /*0048*/ 	.byte	0x04, 0x17
        /*004a*/ 	.short	(.L_3855 - .L_3854)
.L_3854:
        /*004c*/ 	.word	0x00000000
        /*0050*/ 	.short	0x0002
        /*0052*/ 	.short	0x0010
        /*0054*/ 	.byte	0x00, 0xf5, 0x21, 0x00


	//----- nvinfo : EIATTR_KPARAM_INFO
	.align		4
.L_3855:
        /*0058*/ 	.byte	0x04, 0x17
        /*005a*/ 	.short	(.L_3857 - .L_3856)
.L_3856:
        /*005c*/ 	.word	0x00000000
        /*0060*/ 	.short	0x0001
        /*0062*/ 	.short	0x0008
        /*0064*/ 	.byte	0x00, 0xf5, 0x21, 0x00


	//----- nvinfo : EIATTR_KPARAM_INFO
	.align		4
.L_3857:
        /*0068*/ 	.byte	0x04, 0x17
        /*006a*/ 	.short	(.L_3859 - .L_3858)
.L_3858:
        /*006c*/ 	.word	0x00000000
        /*0070*/ 	.short	0x0000
        /*0072*/ 	.short	0x0000
        /*0074*/ 	.byte	0x00, 0xf5, 0x21, 0x00


	//----- nvinfo : EIATTR_SPARSE_MMA_MASK
	.align		4
.L_3859:
        /*0078*/ 	.byte	0x03, 0x50
        /*007a*/ 	.short	0x0000


	//----- nvinfo : EIATTR_MAXREG_COUNT
	.align		4
        /*007c*/ 	.byte	0x03, 0x1b
        /*007e*/ 	.short	0x00ff


	//----- nvinfo : EIATTR_NUM_BARRIERS
	.align		4
        /*0080*/ 	.byte	0x02, 0x4c
        /*0082*/ 	.byte	0x01
	.zero		1


	//----- nvinfo : EIATTR_MERCURY_ISA_VERSION
	.align		4
        /*0084*/ 	.byte	0x03, 0x5f
        /*0086*/ 	.short	0x0101


	//----- nvinfo : EIATTR_UNUSED_LOAD_BYTE_OFFSET
	.align		4
        /*0088*/ 	.byte	0x04, 0x44
        /*008a*/ 	.short	(.L_3861 - .L_3860)


	//   ....[0]....
.L_3860:
        /*008c*/ 	.word	0x00000670
        /*0090*/ 	.word	0x0000fff0


	//   ....[1]....
        /*0094*/ 	.word	0x00000d20
        /*0098*/ 	.word	0x0000fff0


	//----- nvinfo : EIATTR_COOP_GROUP_MASK_REGIDS
	.align		4
.L_3861:
        /*009c*/ 	.byte	0x04, 0x29
        /*009e*/ 	.short	(.L_3863 - .L_3862)


	//   ....[0]....
.L_3862:
        /*00a0*/ 	.word	0xffffffff


	//   ....[1]....
        /*00a4*/ 	.word	0xffffffff


	//   ....[2]....
        /*00a8*/ 	.word	0xffffffff


	//   ....[3]....
        /*00ac*/ 	.word	0xffffffff


	//   ....[4]....
        /*00b0*/ 	.word	0xffffffff


	//   ....[5]....
        /*00b4*/ 	.word	0xffffffff


	//   ....[6]....
        /*00b8*/ 	.word	0xffffffff


	//   ....[7]....
        /*00bc*/ 	.word	0xffffffff


	//   ....[8]....
        /*00c0*/ 	.word	0xffffffff


	//   ....[9]....
        /*00c4*/ 	.word	0xffffffff


	//   ....[10]....
        /*00c8*/ 	.word	0xffffffff


	//   ....[11]....
        /*00cc*/ 	.word	0xffffffff


	//----- nvinfo : EIATTR_COOP_GROUP_INSTR_OFFSETS
	.align		4
.L_3863:
        /*00d0*/ 	.byte	0x04, 0x28
        /*00d2*/ 	.short	(.L_3865 - .L_3864)


	//   ....[0]....
.L_3864:
        /*00d4*/ 	.word	0x00000420


	//   ....[1]....
        /*00d8*/ 	.word	0x000004b0


	//   ....[2]....
        /*00dc*/ 	.word	0x00000520


	//   ....[3]....
        /*00e0*/ 	.word	0x00000560


	//   ....[4]....
        /*00e4*/ 	.word	0x000005a0


	//   ....[5]....
        /*00e8*/ 	.word	0x000005e0


	//   ....[6]....
        /*00ec*/ 	.word	0x00000b60


	//   ....[7]....
        /*00f0*/ 	.word	0x00000bb0


	//   ....[8]....
        /*00f4*/ 	.word	0x00000c00


	//   ....[9]....
        /*00f8*/ 	.word	0x00000c50


	//   ....[10]....
        /*00fc*/ 	.word	0x00000c90


	//   ....[11]....
        /*0100*/ 	.word	0x00001fe0


	//----- nvinfo : EIATTR_VRC_CTA_INIT_COUNT
	.align		4
.L_3865:
        /*0104*/ 	.byte	0x02, 0x4a
	.zero		1
	.zero		1


	//----- nvinfo : EIATTR_EXIT_INSTR_OFFSETS
	.align		4
        /*0108*/ 	.byte	0x04, 0x1c
        /*010a*/ 	.short	(.L_3867 - .L_3866)


	//   ....[0]....
.L_3866:
        /*010c*/ 	.word	0x00000080


	//   ....[1]....
        /*0110*/ 	.word	0x000020f0


	//----- nvinfo : EIATTR_CRS_STACK_SIZE
	.align		4
.L_3867:
        /*0114*/ 	.byte	0x04, 0x1e
        /*0116*/ 	.short	(.L_3869 - .L_3868)
.L_3868:
        /*0118*/ 	.word	0x00000000


	//----- nvinfo : EIATTR_CBANK_PARAM_SIZE
	.align		4
.L_3869:
        /*011c*/ 	.byte	0x03, 0x19
        /*011e*/ 	.short	0x0030


	//----- nvinfo : EIATTR_PARAM_CBANK
	.align		4
        /*0120*/ 	.byte	0x04, 0x0a
        /*0122*/ 	.short	(.L_3871 - .L_3870)
	.align		4
.L_3870:
        /*0124*/ 	.word	index@(.nv.constant0._Z18kQuantizeBlockwiseI6__halfLi4096ELi4ELi0ELi2EEvPfPT_S1_PhS1_ii)
        /*0128*/ 	.short	0x0380
        /*012a*/ 	.short	0x0030


	//----- nvinfo : EIATTR_SW_WAR
	.align		4
.L_3871:
        /*012c*/ 	.byte	0x04, 0x36
        /*012e*/ 	.short	(.L_3873 - .L_3872)
.L_3872:
        /*0130*/ 	.word	0x00000008
.L_3873:


//--------------------- .nv.info._Z18kQuantizeBlockwiseI6__halfLi64ELi2ELi0ELi1EEvPfPT_S1_PhS1_ii --------------------------
	.section	.nv.info._Z18kQuantizeBlockwiseI6__halfLi64ELi2ELi0ELi1EEvPfPT_S1_PhS1_ii,"",@"SHT_CUDA_INFO"
	.sectionflags	@""
	.align	4


	//----- nvinfo : EIATTR_CUDA_API_VERSION
	.align		4
        /*0000*/ 	.byte	0x04, 0x37
        /*0002*/ 	.short	(.L_3875 - .L_3874)
.L_3874:
        /*0004*/ 	.word	0x00000082


	//----- nvinfo : EIATTR_KPARAM_INFO
	.align		4
.L_3875:
        /*0008*/ 	.byte	0x04, 0x17
        /*000a*/ 	.short	(.L_3877 - .L_3876)
.L_3876:
        /*000c*/ 	.word	0x00000000
        /*0010*/ 	.short	0x0006
        /*0012*/ 	.short	0x002c
        /*0014*/ 	.byte	0x00, 0xf0, 0x11, 0x00


	//----- nvinfo : EIATTR_KPARAM_INFO
	.align		4
.L_3877:
        /*0018*/ 	.byte	0x04, 0x17
        /*001a*/ 	.short	(.L_3879 - .L_3878)
.L_3878:
        /*001c*/ 	.word	0x00000000
        /*0020*/ 	.short	0x0005
        /*0022*/ 	.short	0x0028
        /*0024*/ 	.byte	0x00, 0xf0, 0x11, 0x00


	//----- nvinfo : EIATTR_KPARAM_INFO
	.align		4
.L_3879:
        /*0028*/ 	.byte	0x04, 0x17
        /*002a*/ 	.short	(.L_3881 - .L_3880)
.L_3880:
        /*002c*/ 	.word	0x00000000
        /*0030*/ 	.short	0x0004
        /*0032*/ 	.short	0x0020
        /*0034*/ 	.byte	0x00, 0xf5, 0x21, 0x00


	//----- nvinfo : EIATTR_KPARAM_INFO
	.align		4
.L_3881:
        /*0038*/ 	.byte	0x04, 0x17
        /*003a*/ 	.short	(.L_3883 - .L_3882)
.L_3882:
        /*003c*/ 	.word	0x00000000
        /*0040*/ 	.short	0x0003
        /*0042*/ 	.short	0x0018
        /*0044*/ 	.byte	0x00, 0xf5, 0x21, 0x00


	//----- nvinfo : EIATTR_KPARAM_INFO
	.align		4
.L_3883:
        /*0048*/ 	.byte	0x04, 0x17
        /*004a*/ 	.short	(.L_3885 - .L_3884)
.L_3884:
        /*004c*/ 	.word	0x00000000
        /*0050*/ 	.short	0x0002
        /*0052*/ 	.short	0x0010
        /*0054*/ 	.byte	0x00, 0xf5, 0x21, 0x00


	//----- nvinfo : EIATTR_KPARAM_INFO
	.align		4
.L_3885:
        /*0058*/ 	.byte	0x04, 0x17
        /*005a*/ 	.short	(.L_3887 - .L_3886)
.L_3886:
        /*005c*/ 	.word	0x00000000
        /*0060*/ 	.short	0x0001
        /*0062*/ 	.short	0x0008
        /*0064*/ 	.byte	0x00, 0xf5, 0x21, 0x00


	//----- nvinfo : EIATTR_KPARAM_INFO
	.align		4
.L_3887:
        /*0068*/ 	.byte	0x04, 0x17
        /*006a*/ 	.short	(.L_3889 - .L_3888)
.L_3888:
        /*006c*/ 	.word	0x00000000
        /*0070*/ 	.short	0x0000
        /*0072*/ 	.short	0x0000
        /*0074*/ 	.byte	0x00, 0xf5, 0x21, 0x00


	//----- nvinfo : EIATTR_SPARSE_MMA_MASK
	.align		4
.L_3889:
        /*0078*/ 	.byte	0x03, 0x50
        /*007a*/ 	.short	0x0000


	//----- nvinfo : EIATTR_MAXREG_COUNT
	.align		4
        /*007c*/ 	.byte	0x03, 0x1b
        /*007e*/ 	.short	0x00ff


	//----- nvinfo : EIATTR_NUM_BARRIERS
	.align		4
        /*0080*/ 	.byte	0x02, 0x4c
        /*0082*/ 	.byte	0x01
	.zero		1


	//----- nvinfo : EIATTR_MERCURY_ISA_VERSION
	.align		4
        /*0084*/ 	.byte	0x03, 0x5f
        /*0086*/ 	.short	0x0101


	//----- nvinfo : EIATTR_COOP_GROUP_MASK_REGIDS
	.align		4
        /*0088*/ 	.byte	0x04, 0x29
        /*008a*/ 	.short	(.L_3891 - .L_3890)


	//   ....[0]....
.L_3890:
        /*008c*/ 	.word	0xffffffff


	//   ....[1]....
        /*0090*/ 	.word	0xffffffff


	//   ....[2]....
        /*0094*/ 	.word	0xffffffff


	//   ....[3]....
        /*0098*/ 	.word	0xffffffff


	//   ....[4]....
        /*009c*/ 	.word	0xffffffff


	//   ....[5]....
        /*00a0*/ 	.word	0xffffffff


	//   ....[6]....
        /*00a4*/ 	.word	0xffffffff


	//   ....[7]....
        /*00a8*/ 	.word	0xffffffff


	//   ....[8]....
        /*00ac*/ 	.word	0xffffffff


	//   ....[9]....
        /*00b0*/ 	.word	0xffffffff


	//   ....[10]....
        /*00b4*/ 	.word	0xffffffff


	//   ....[11]....
        /*00b8*/ 	.word	0xffffffff


	//----- nvinfo : EIATTR_COOP_GROUP_INSTR_OFFSETS
	.align		4
.L_3891:
        /*00bc*/ 	.byte	0x04, 0x28
        /*00be*/ 	.short	(.L_3893 - .L_3892)


	//   ....[0]....
.L_3892:
        /*00c0*/ 	.word	0x000002b0


	//   ....[1]....
        /*00c4*/ 	.word	0x00000310


	//   ....[2]....
        /*00c8*/ 	.word	0x00000380


	//   ....[3]....
        /*00cc*/ 	.word	0x000003c0


	//   ....[4]....
        /*00d0*/ 	.word	0x00000400


	//   ....[5]....
        /*00d4*/ 	.word	0x00000440


	//   ....[6]....
        /*00d8*/ 	.word	0x000004d0


	//   ....[7]....
        /*00dc*/ 	.word	0x00000520


	//   ....[8]....
        /*00e0*/ 	.word	0x00000570


	//   ....[9]....
        /*00e4*/ 	.word	0x000005c0


	//   ....[10]....
        /*00e8*/ 	.word	0x00000600


	//   ....[11]....
        /*00ec*/ 	.word	0x00000b30


	//----- nvinfo : EIATTR_VRC_CTA_INIT_COUNT
	.align		4
.L_3893:
        /*00f0*/ 	.byte	0x02, 0x4a
	.zero		1
	.zero		1


	//----- nvinfo : EIATTR_EXIT_INSTR_OFFSETS
	.align		4
        /*00f4*/ 	.byte	0x04, 0x1c
        /*00f6*/ 	.short	(.L_3895 - .L_3894)


	//   ....[0]....
.L_3894:
        /*00f8*/ 	.word	0x00000080


	//   ....[1]....
        /*00fc*/ 	.word	0x00000c10


	//----- nvinfo : EIATTR_CRS_STACK_SIZE
	.align		4
.L_3895:
        /*0100*/ 	.byte	0x04, 0x1e
        /*0102*/ 	.short	(.L_3897 - .L_3896)
.L_3896:
        /*0104*/ 	.word	0x00000000


	//----- nvinfo : EIATTR_CBANK_PARAM_SIZE
	.align		4
.L_3897:
        /*0108*/ 	.byte	0x03, 0x19
        /*010a*/ 	.short	0x0030


	//----- nvinfo : EIATTR_PARAM_CBANK
	.align		4
        /*010c*/ 	.byte	0x04, 0x0a
        /*010e*/ 	.short	(.L_3899 - .L_3898)
	.align		4
.L_3898:
        /*0110*/ 	.word	index@(.nv.constant0._Z18kQuantizeBlockwiseI6__halfLi64ELi2ELi0ELi1EEvPfPT_S1_PhS1_ii)
        /*0114*/ 	.short	0x0380
        /*0116*/ 	.short	0x0030


	//----- nvinfo : EIATTR_SW_WAR
	.align		4
.L_3899:
        /*0118*/ 	.byte	0x04, 0x36
        /*011a*/ 	.short	(.L_3901 - .L_3900)
.L_3900:
        /*011c*/ 	.word	0x00000008
.L_3901:


//--------------------- .nv.info._Z18kQuantizeBlockwiseI6__halfLi128ELi2ELi0ELi1EEvPfPT_S1_PhS1_ii --------------------------
	.section	.nv.info._Z18kQuantizeBlockwiseI6__halfLi128ELi2ELi0ELi1EEvPfPT_S1_PhS1_ii,"",@"SHT_CUDA_INFO"
	.sectionflags	@""
	.align	4


	//----- nvinfo : EIATTR_CUDA_API_VERSION
	.align		4
        /*0000*/ 	.byte	0x04, 0x37
        /*0002*/ 	.short	(.L_3903 - .L_3902)
.L_3902:
        /*0004*/ 	.word	0x00000082


	//----- nvinfo : EIATTR_KPARAM_INFO
	.align		4
.L_3903:
        /*0008*/ 	.byte	0x04, 0x17
        /*000a*/ 	.short	(.L_3905 - .L_3904)
.L_3904:
        /*000c*/ 	.word	0x00000000
        /*0010*/ 	.short	0x0006
        /*0012*/ 	.short	0x002c
        /*0014*/ 	.byte	0x00, 0xf0, 0x11, 0x00


	//----- nvinfo : EIATTR_KPARAM_INFO
	.align		4
.L_3905:
        /*0018*/ 	.byte	0x04, 0x17
        /*001a*/ 	.short	(.L_3907 - .L_3906)
.L_3906:
        /*001c*/ 	.word	0x00000000
        /*0020*/ 	.short	0x0005
        /*0022*/ 	.short	0x0028
        /*0024*/ 	.byte	0x00, 0xf0, 0x11, 0x00


	//----- nvinfo : EIATTR_KPARAM_INFO
	.align		4
.L_3907:
        /*0028*/ 	.byte	0x04, 0x17
        /*002a*/ 	.short	(.L_3909 - .L_3908)
.L_3908:
        /*002c*/ 	.word	0x00000000
        /*0030*/ 	.short	0x0004
        /*0032*/ 	.short	0x0020
        /*0034*/ 	.byte	0x00, 0xf5, 0x21, 0x00


	//----- nvinfo : EIATTR_KPARAM_INFO
	.align		4
.L_3909:
        /*0038*/ 	.byte	0x04, 0x17
        /*003a*/ 	.short	(.L_3911 - .L_3910)
.L_3910:
        /*003c*/ 	.word	0x00000000
        /*0040*/ 	.short	0x0003
        /*0042*/ 	.short	0x0018
        /*0044*/ 	.byte	0x00, 0xf5, 0x21, 0x00


	//----- nvinfo : EIATTR_KPARAM_INFO
	.align		4
.L_3911:
        /*0048*/ 	.byte	0x04, 0x17
        /*004a*/ 	.short	(.L_3913 - .L_3912)
.L_3912:
        /*004c*/ 	.word	0x00000000
        /*0050*/ 	.short	0x0002
        /*0052*/ 	.short	0x0010
        /*0054*/ 	.byte	0x00, 0xf5, 0x21, 0x00


	//----- nvinfo : EIATTR_KPARAM_INFO
	.align		4
.L_3913:
        /*0058*/ 	.byte	0x04, 0x17
        /*005a*/ 	.short	(.L_3915 - .L_3914)
.L_3914:
        /*005c*/ 	.word	0x00000000
        /*0060*/ 	.short	0x0001
        /*0062*/ 	.short	0x0008
        /*0064*/ 	.byte	0x00, 0xf5, 0x21, 0x00


	//----- nvinfo : EIATTR_KPARAM_INFO
	.align		4
.L_3915:
        /*0068*/ 	.byte	0x04, 0x17
        /*006a*/ 	.short	(.L_3917 - .L_3916)
.L_3916:
        /*006c*/ 	.word	0x00000000
        /*0070*/ 	.short	0x0000
        /*0072*/ 	.short	0x0000
        /*0074*/ 	.byte	0x00, 0xf5, 0x21, 0x00


	//----- nvinfo : EIATTR_SPARSE_MMA_MASK
	.align		4
.L_3917:
        /*0078*/ 	.byte	0x03, 0x50
        /*007a*/ 	.short	0x0000


	//----- nvinfo : EIATTR_MAXREG_COUNT
	.align		4
        /*007c*/ 	.byte	0x03, 0x1b
        /*007e*/ 	.short	0x00ff


	//----- nvinfo : EIATTR_NUM_BARRIERS
	.align		4
        /*0080*/ 	.byte	0x02, 0x4c
        /*0082*/ 	.byte	0x01
	.zero		1


	//----- nvinfo : EIATTR_MERCURY_ISA_VERSION
	.align		4
        /*0084*/ 	.byte	0x03, 0x5f
        /*0086*/ 	.short	0x0101


	//----- nvinfo : EIATTR_COOP_GROUP_MASK_REGIDS
	.align		4
        /*0088*/ 	.byte	0x04, 0x29
        /*008a*/ 	.short	(.L_3919 - .L_3918)


	//   ....[0]....
.L_3918:
        /*008c*/ 	.word	0xffffffff


	//   ....[1]....
        /*0090*/ 	.word	0xffffffff


	//   ....[2]....
        /*0094*/ 	.word	0xffffffff


	//   ....[3]....
        /*0098*/ 	.word	0xffffffff


	//   ....[4]....
        /*009c*/ 	.word	0xffffffff


	//   ....[5]....
        /*00a0*/ 	.word	0xffffffff


	//   ....[6]....
        /*00a4*/ 	.word	0xffffffff


	//   ....[7]....
        /*00a8*/ 	.word	0xffffffff


	//   ....[8]....
        /*00ac*/ 	.word	0xffffffff


	//   ....[9]....
        /*00b0*/ 	.word	0xffffffff


	//   ....[10]....
        /*00b4*/ 	.word	0xffffffff


	//   ....[11]....
        /*00b8*/ 	.word	0xffffffff


	//----- nvinfo : EIATTR_COOP_GROUP_INSTR_OFFSETS
	.align		4
.L_3919:
        /*00bc*/ 	.byte	0x04, 0x28
        /*00be*/ 	.short	(.L_3921 - .L_3920)


	//   ....[0]....
.L_3920:
        /*00c0*/ 	.word	0x00000350


	//   ....[1]....
        /*00c4*/ 	.word	0x000003b0


	//   ....[2]....
        /*00c8*/ 	.word	0x00000420


	//   ....[3]....
        /*00cc*/ 	.word	0x00000460


	//   ....[4]....
        /*00d0*/ 	.word	0x000004a0


	//   ....[5]....
        /*00d4*/ 	.word	0x000004e0


	//   ....[6]....
        /*00d8*/ 	.word	0x00000650


	//   ....[7]....
        /*00dc*/ 	.word	0x000006a0


	//   ....[8]....
        /*00e0*/ 	.word	0x000006f0


	//   ....[9]....
        /*00e4*/ 	.word	0x00000740


	//   ....[10]....
        /*00e8*/ 	.word	0x00000780


	//   ....[11]....
        /*00ec*/ 	.word	0x00000d40


	//----- nvinfo : EIATTR_VRC_CTA_INIT_COUNT
	.align		4
.L_3921:
        /*00f0*/ 	.byte	0x02, 0x4a
	.zero		1
	.zero		1


	//----- nvinfo : EIATTR_EXIT_INSTR_OFFSETS
	.align		4
        /*00f4*/ 	.byte	0x04, 0x1c
        /*00f6*/ 	.short	(.L_3923 - .L_3922)


	//   ....[0]....
.L_3922:
        /*00f8*/ 	.word	0x00000080


	//   ....[1]....
        /*00fc*/ 	.word	0x00000e20


	//----- nvinfo : EIATTR_CRS_STACK_SIZE
	.align		4
.L_3923:
        /*0100*/ 	.byte	0x04, 0x1e
        /*0102*/ 	.short	(.L_3925 - .L_3924)
.L_3924:
        /*0104*/ 	.word	0x00000000


	//----- nvinfo : EIATTR_CBANK_PARAM_SIZE
	.align		4
.L_3925:
        /*0108*/ 	.byte	0x03, 0x19
        /*010a*/ 	.short	0x0030


	//----- nvinfo : EIATTR_PARAM_CBANK
	.align		4
        /*010c*/ 	.byte	0x04, 0x0a
        /*010e*/ 	.short	(.L_3927 - .L_3926)
	.align		4
.L_3926:
        /*0110*/ 	.word	index@(.nv.constant0._Z18kQuantizeBlockwiseI6__halfLi128ELi2ELi0ELi1EEvPfPT_S1_PhS1_ii)
        /*0114*/ 	.short	0x0380
        /*0116*/ 	.short	0x0030


	//----- nvinfo : EIATTR_SW_WAR
	.align		4
.L_3927:
        /*0118*/ 	.byte	0x04, 0x36
        /*011a*/ 	.short	(.L_3929 - .L_3928)
.L_3928:
        /*011c*/ 	.word	0x00000008
.L_3929:


//--------------------- .nv.info._Z18kQuantizeBlockwiseI6__halfLi256ELi2ELi0ELi1EEvPfPT_S1_PhS1_ii --------------------------
	.section	.nv.info._Z18kQuantizeBlockwiseI6__halfLi256ELi2ELi0ELi1EEvPfPT_S1_PhS1_ii,"",@"SHT_CUDA_INFO"
	.sectionflags	@""
	.align	4


	//----- nvinfo : EIATTR_CUDA_API_VERSION
	.align		4
        /*0000*/ 	.byte	0x04, 0x37
        /*0002*/ 	.short	(.L_3931 - .L_3930)
.L_3930:
        /*0004*/ 	.word	0x00000082


	//----- nvinfo : EIATTR_KPARAM_INFO
	.align		4
.L_3931:
        /*0008*/ 	.byte	0x04, 0x17
        /*000a*/ 	.short	(.L_3933 - .L_3932)
.L_3932:
        /*000c*/ 	.word	0x00000000
        /*0010*/ 	.short	0x0006
        /*0012*/ 	.short	0x002c
        /*0014*/ 	.byte	0x00, 0xf0, 0x11, 0x00


	//----- nvinfo : EIATTR_KPARAM_INFO
	.align		4
.L_3933:
        /*0018*/ 	.byte	0x04, 0x17
        /*001a*/ 	.short	(.L_3935 - .L_3934)
.L_3934:
        /*001c*/ 	.word	0x00000000
        /*0020*/ 	.short	0x0005
        /*0022*/ 	.short	0x0028
        /*0024*/ 	.byte	0x00, 0xf0, 0x11, 0x00


	//----- nvinfo : EIATTR_KPARAM_INFO
	.align		4
.L_3935:
        /*0028*/ 	.byte	0x04, 0x17
        /*002a*/ 	.short	(.L_3937 - .L_3936)
.L_3936:
        /*002c*/ 	.word	0x00000000
        /*0030*/ 	.short	0x0004
        /*0032*/ 	.short	0x0020
        /*0034*/ 	.byte	0x00, 0xf5, 0x21, 0x00


	//----- nvinfo : EIATTR_KPARAM_INFO
	.align		4
.L_3937:
        /*0038*/ 	.byte	0x04, 0x17
        /*003a*/ 	.short	(.L_3939 - .L_3938)
.L_3938:
        /*003c*/ 	.word	0x00000000
        /*0040*/ 	.short	0x0003
        /*0042*/ 	.short	0x0018
        /*0044*/ 	.byte	0x00, 0xf5, 0x21, 0x00


	//----- nvinfo : EIATTR_KPARAM_INFO
	.align		4
.L_3939:
        /*0048*/ 	.byte	0x04, 0x17
        /*004a*/ 	.short	(.L_3941 - .L_3940)
.L_3940:
        /*004c*/ 	.word	0x00000000
        /*0050*/ 	.short	0x0002
        /*0052*/ 	.short	0x0010
        /*0054*/ 	.byte	0x00, 0xf5, 0x21, 0x00


	//----- nvinfo : EIATTR_KPARAM_INFO
	.align		4
.L_3941:
        /*0058*/ 	.byte	0x04, 0x17
        /*005a*/ 	.short	(.L_3943 - .L_3942)
.L_3942:
        /*005c*/ 	.word	0x00000000
        /*0060*/ 	.short	0x0001
        /*0062*/ 	.short	0x0008
        /*0064*/ 	.byte	0x00, 0xf5, 0x21, 0x00


	//----- nvinfo : EIATTR_KPARAM_INFO
	.align		4
.L_3943:
        /*0068*/ 	.byte	0x04, 0x17
        /*006a*/ 	.short	(.L_3945 - .L_3944)
.L_3944:
        /*006c*/ 	.word	0x00000000
        /*0070*/ 	.short	0x0000
        /*0072*/ 	.short	0x0000
        /*0074*/ 	.byte	0x00, 0xf5, 0x21, 0x00


	//----- nvinfo : EIATTR_SPARSE_MMA_MASK
	.align		4
.L_3945:
        /*0078*/ 	.byte	0x03, 0x50
        /*007a*/ 	.short	0x0000


	//----- nvinfo : EIATTR_MAXREG_COUNT
	.align		4
        /*007c*/ 	.byte	0x03, 0x1b
        /*007e*/ 	.short	0x00ff


	//----- nvinfo : EIATTR_NUM_BARRIERS
	.align		4
        /*0080*/ 	.byte	0x02, 0x4c
        /*0082*/ 	.byte	0x01
	.zero		1


	//----- nvinfo : EIATTR_MERCURY_ISA_VERSION
	.align		4
        /*0084*/ 	.byte	0x03, 0x5f
        /*0086*/ 	.short	0x0101


	//----- nvinfo : EIATTR_COOP_GROUP_MASK_REGIDS
	.align		4
        /*0088*/ 	.byte	0x04, 0x29
        /*008a*/ 	.short	(.L_3947 - .L_3946)


	//   ....[0]....
.L_3946:
        /*008c*/ 	.word	0xffffffff


	//   ....[1]....
        /*0090*/ 	.word	0xffffffff


	//   ....[2]....
        /*0094*/ 	.word	0xffffffff


	//   ....[3]....
        /*0098*/ 	.word	0xffffffff


	//   ....[4]....
        /*009c*/ 	.word	0xffffffff


	//   ....[5]....
        /*00a0*/ 	.word	0xffffffff


	//   ....[6]....
        /*00a4*/ 	.word	0xffffffff


	//   ....[7]....
        /*00a8*/ 	.word	0xffffffff


	//   ....[8]....
        /*00ac*/ 	.word	0xffffffff


	//   ....[9]....
        /*00b0*/ 	.word	0xffffffff


	//   ....[10]....
        /*00b4*/ 	.word	0xffffffff


	//   ....[11]....
        /*00b8*/ 	.word	0xffffffff


	//----- nvinfo : EIATTR_COOP_GROUP_INSTR_OFFSETS
	.align		4
.L_3947:
        /*00bc*/ 	.byte	0x04, 0x28
        /*00be*/ 	.short	(.L_3949 - .L_3948)


	//   ....[0]....
.L_3948:
        /*00c0*/ 	.word	0x00000350


	//   ....[1]....
        /*00c4*/ 	.word	0x000003b0


	//   ....[2]....
        /*00c8*/ 	.word	0x00000420


	//   ....[3]....
        /*00cc*/ 	.word	0x00000460


	//   ....[4]....
        /*00d0*/ 	.word	0x000004a0


	//   ....[5]....
        /*00d4*/ 	.word	0x000004e0


	//   ....[6]....
        /*00d8*/ 	.word	0x00000680


	//   ....[7]....
        /*00dc*/ 	.word	0x000006d0


	//   ....[8]....
        /*00e0*/ 	.word	0x00000720


	//   ....[9]....
        /*00e4*/ 	.word	0x00000770


	//   ....[10]....
        /*00e8*/ 	.word	0x000007b0


	//   ....[11]....
        /*00ec*/ 	.word	0x00000de0


	//----- nvinfo : EIATTR_VRC_CTA_INIT_COUNT
	.align		4
.L_3949:
        /*00f0*/ 	.byte	0x02, 0x4a
	.zero		1
	.zero		1


	//----- nvinfo : EIATTR_EXIT_INSTR_OFFSETS
	.align		4
        /*00f4*/ 	.byte	0x04, 0x1c
        /*00f6*/ 	.short	(.L_3951 - .L_3950)


	//   ....[0]....
.L_3950:
        /*00f8*/ 	.word	0x00000080


	//   ....[1]....
        /*00fc*/ 	.word	0x00000ec0


	//----- nvinfo : EIATTR_CRS_STACK_SIZE
	.align		4
.L_3951:
        /*0100*/ 	.byte	0x04, 0x1e
        /*0102*/ 	.short	(.L_3953 - .L_3952)
.L_3952:
        /*0104*/ 	.word	0x00000000


	//----- nvinfo : EIATTR_CBANK_PARAM_SIZE
	.align		4
.L_3953:
        /*0108*/ 	.byte	0x03, 0x19
        /*010a*/ 	.short	0x0030


	//----- nvinfo : EIATTR_PARAM_CBANK
	.align		4
        /*010c*/ 	.byte	0x04, 0x0a
        /*010e*/ 	.short	(.L_3955 - .L_3954)
	.align		4
.L_3954:
        /*0110*/ 	.word	index@(.nv.constant0._Z18kQuantizeBlockwiseI6__halfLi256ELi2ELi0ELi1EEvPfPT_S1_PhS1_ii)
        /*0114*/ 	.short	0x0380
        /*0116*/ 	.short	0x0030


	//----- nvinfo : EIATTR_SW_WAR
	.align		4
.L_3955:
        /*0118*/ 	.byte	0x04, 0x36
        /*011a*/ 	.short	(.L_3957 - .L_3956)
.L_3956:
        /*011c*/ 	.word	0x00000008
.L_3957:


//--------------------- .nv.info._Z18kQuantizeBlockwiseI6__halfLi512ELi2ELi0ELi1EEvPfPT_S1_PhS1_ii --------------------------
	.section	.nv.info._Z18kQuantizeBlockwiseI6__halfLi512ELi2ELi0ELi1EEvPfPT_S1_PhS1_ii,"",@"SHT_CUDA_INFO"
	.sectionflags	@""
	.align	4


	//----- nvinfo : EIATTR_CUDA_API_VERSION
	.align		4
        /*0000*/ 	.byte	0x04, 0x37
        /*0002*/ 	.short	(.L_3959 - .L_3958)
.L_3958:
        /*0004*/ 	.word	0x00000082


	//----- nvinfo : EIATTR_KPARAM_INFO
	.align		4
.L_3959:
        /*0008*/ 	.byte	0x04, 0x17
        /*000a*/ 	.short	(.L_3961 - .L_3960)
.L_3960:
        /*000c*/ 	.word	0x00000000
        /*0010*/ 	.short	0x0006
        /*0012*/ 	.short	0x002c
        /*0014*/ 	.byte	0x00, 0xf0, 0x11, 0x00


	//----- nvinfo : EIATTR_KPARAM_INFO
	.align		4
.L_3961:
        /*0018*/ 	.byte	0x04, 0x17
        /*001a*/ 	.short	(.L_3963 - .L_3962)
.L_3962:
        /*001c*/ 	.word	0x00000000
        /*0020*/ 	.short	0x0005
        /*0022*/ 	.short	0x0028
        /*0024*/ 	.byte	0x00, 0xf0, 0x11, 0x00


	//----- nvinfo : EIATTR_KPARAM_INFO
	.align		4
.L_3963:
        /*0028*/ 	.byte	0x04, 0x17
        /*002a*/ 	.short	(.L_3965 - .L_3964)
.L_3964:
        /*002c*/ 	.word	0x00000000
        /*0030*/ 	.short	0x0004
        /*0032*/ 	.short	0x0020
        /*0034*/ 	.byte	0x00, 0xf5, 0x21, 0x00


	//----- nvinfo : EIATTR_KPARAM_INFO
	.align		4
.L_3965:
        /*0038*/ 	.byte	0x04, 0x17
        /*003a*/ 	.short	(.L_3967 - .L_3966)
.L_3966:
        /*003c*/ 	.word	0x00000000
        /*0040*/ 	.short	0x0003
        /*0042*/ 	.short	0x0018
        /*0044*/ 	.byte	0x00, 0xf5, 0x21, 0x00


	//----- nvinfo : EIATTR_KPARAM_INFO
	.align		4
.L_3967:
        /*0048*/ 	.byte	0x04, 0x17
        /*004a*/ 	.short	(.L_3969 - .L_3968)
.L_3968:
        /*004c*/ 	.word	0x00000000
        /*0050*/ 	.short	0x0002
        /*0052*/ 	.short	0x0010
        /*0054*/ 	.byte	0x00, 0xf5, 0x21, 0x00


	//----- nvinfo : EIATTR_KPARAM_INFO
	.align		4
.L_3969:
        /*0058*/ 	.byte	0x04, 0x17
        /*005a*/ 	.short	(.L_3971 - .L_3970)
.L_3970:
        /*005c*/ 	.word	0x00000000
        /*0060*/ 	.short	0x0001
        /*0062*/ 	.short	0x0008
        /*0064*/ 	.byte	0x00, 0xf5, 0x21, 0x00


	//----- nvinfo : EIATTR_KPARAM_INFO
	.align		4
.L_3971:
        /*0068*/ 	.byte	0x04, 0x17
        /*006a*/ 	.short	(.L_3973 - .L_3972)
.L_3972:
        /*006c*/ 	.word	0x00000000
        /*0070*/ 	.short	0x0000
        /*0072*/ 	.short	0x0000
        /*0074*/ 	.byte	0x00, 0xf5, 0x21, 0x00


	//----- nvinfo : EIATTR_SPARSE_MMA_MASK
	.align		4
.L_3973:
        /*0078*/ 	.byte	0x03, 0x50
        /*007a*/ 	.short	0x0000


	//----- nvinfo : EIATTR_MAXREG_COUNT
	.align		4
        /*007c*/ 	.byte	0x03, 0x1b
        /*007e*/ 	.short	0x00ff


	//----- nvinfo : EIATTR_NUM_BARRIERS
	.align		4
        /*0080*/ 	.byte	0x02, 0x4c
        /*0082*/ 	.byte	0x01
	.zero		1


	//----- nvinfo : EIATTR_MERCURY_ISA_VERSION
	.align		4
        /*0084*/ 	.byte	0x03, 0x5f
        /*0086*/ 	.short	0x0101


	//----- nvinfo : EIATTR_COOP_GROUP_MASK_REGIDS
	.align		4
        /*0088*/ 	.byte	0x04, 0x29
        /*008a*/ 	.short	(.L_3975 - .L_3974)


	//   ....[0]....
.L_3974:
        /*008c*/ 	.word	0xffffffff


	//   ....[1]....
        /*0090*/ 	.word	0xffffffff


	//   ....[2]....
        /*0094*/ 	.word	0xffffffff


	//   ....[3]....
        /*0098*/ 	.word	0xffffffff


	//   ....[4]....
        /*009c*/ 	.word	0xffffffff


	//   ....[5]....
        /*00a0*/ 	.word	0xffffffff


	//   ....[6]....
        /*00a4*/ 	.word	0xffffffff


	//   ....[7]....
        /*00a8*/ 	.word	0xffffffff


	//   ....[8]....
        /*00ac*/ 	.word	0xffffffff


	//   ....[9]....
        /*00b0*/ 	.word	0xffffffff


	//   ....[10]....
        /*00b4*/ 	.word	0xffffffff


	//   ....[11]....
        /*00b8*/ 	.word	0xffffffff


	//----- nvinfo : EIATTR_COOP_GROUP_INSTR_OFFSETS
	.align		4
.L_3975:
        /*00bc*/ 	.byte	0x04, 0x28
        /*00be*/ 	.short	(.L_3977 - .L_3976)


	//   ....[0]....
.L_3976:
        /*00c0*/ 	.word	0x00000350


	//   ....[1]....
        /*00c4*/ 	.word	0x000003b0


	//   ....[2]....
        /*00c8*/ 	.word	0x00000420


	//   ....[3]....
        /*00cc*/ 	.word	0x00000460


	//   ....[4]....
        /*00d0*/ 	.word	0x000004a0


	//   ....[5]....
        /*00d4*/ 	.word	0x000004e0


	//   ....[6]....
        /*00d8*/ 	.word	0x00000710


	//   ....[7]....
        /*00dc*/ 	.word	0x00000760


	//   ....[8]....
        /*00e0*/ 	.word	0x000007b0


	//   ....[9]....
        /*00e4*/ 	.word	0x00000800


	//   ....[10]....
        /*00e8*/ 	.word	0x00000840


	//   ....[11]....
        /*00ec*/ 	.word	0x00000f50


	//----- nvinfo : EIATTR_VRC_CTA_INIT_COUNT
	.align		4
.L_3977:
        /*00f0*/ 	.byte	0x02, 0x4a
	.zero		1
	.zero		1


	//----- nvinfo : EIATTR_EXIT_INSTR_OFFSETS
	.align		4
        /*00f4*/ 	.byte	0x04, 0x1c
        /*00f6*/ 	.short	(.L_3979 - .L_3978)


	//   ....[0]....
.L_3978:
        /*00f8*/ 	.word	0x00000080


	//   ....[1]....
        /*00fc*/ 	.word	0x00001030


	//----- nvinfo : EIATTR_CRS_STACK_SIZE
	.align		4
.L_3979:
        /*0100*/ 	.byte	0x04, 0x1e
        /*0102*/ 	.short	(.L_3981 - .L_3980)
.L_3980:
        /*0104*/ 	.word	0x00000000


	//----- nvinfo : EIATTR_CBANK_PARAM_SIZE
	.align		4
.L_3981:
        /*0108*/ 	.byte	0x03, 0x19
        /*010a*/ 	.short	0x0030


	//----- nvinfo : EIATTR_PARAM_CBANK
	.align		4
        /*010c*/ 	.byte	0x04, 0x0a
        /*010e*/ 	.short	(.L_3983 - .L_3982)
	.align		4
.L_3982:
        /*0110*/ 	.word	index@(.nv.constant0._Z18kQuantizeBlockwiseI6__halfLi512ELi2ELi0ELi1EEvPfPT_S1_PhS1_ii)
        /*0114*/ 	.short	0x0380
        /*0116*/ 	.short	0x0030


	//----- nvinfo : EIATTR_SW_WAR
	.align		4
.L_3983:
        /*0118*/ 	.byte	0x04, 0x36
        /*011a*/ 	.short	(.L_3985 - .L_3984)
.L_3984:
        /*011c*/ 	.word	0x00000008
.L_3985:


//--------------------- .nv.info._Z18kQuantizeBlockwiseI6__halfLi1024ELi4ELi0ELi1EEvPfPT_S1_PhS1_ii --------------------------
	.section	.nv.info._Z18kQuantizeBlockwiseI6__halfLi1024ELi4ELi0ELi1EEvPfPT_S1_PhS1_ii,"",@"SHT_CUDA_INFO"
	.sectionflags	@""
	.align	4


	//----- nvinfo : EIATTR_CUDA_API_VERSION
	.align		4
        /*0000*/ 	.byte	0x04, 0x37
        /*0002*/ 	.short	(.L_3987 - .L_3986)
.L_3986:
        /*0004*/ 	.word	0x00000082


	//----- nvinfo : EIATTR_KPARAM_INFO
	.align		4
.L_3987:
        /*0008*/ 	.byte	0x04, 0x17
        /*000a*/ 	.short	(.L_3989 - .L_3988)
.L_3988:
        /*000c*/ 	.word	0x00000000
        /*0010*/ 	.short	0x0006
        /*0012*/ 	.short	0x002c
        /*0014*/ 	.byte	0x00, 0xf0, 0x11, 0x00


	//----- nvinfo : EIATTR_KPARAM_INFO
	.align		4
.L_3989:
        /*0018*/ 	.byte	0x04, 0x17
        /*001a*/ 	.short	(.L_3991 - .L_3990)
.L_3990:
        /*001c*/ 	.word	0x00000000
        /*0020*/ 	.short	0x0005
        /*0022*/ 	.short	0x0028
        /*0024*/ 	.byte	0x00, 0xf0, 0x11, 0x00


	//----- nvinfo : EIATTR_KPARAM_INFO
	.align		4
.L_3991:
        /*0028*/ 	.byte	0x04, 0x17
        /*002a*/ 	.short	(.L_3993 - .L_3992)
.L_3992:
        /*002c*/ 	.word	0x00000000
        /*0030*/ 	.short	0x0004
        /*0032*/ 	.short	0x0020
        /*0034*/ 	.byte	0x00, 0xf5, 0x21, 0x00


	//----- nvinfo : EIATTR_KPARAM_INFO
	.align		4
.L_3993:
        /*0038*/ 	.byte	0x04, 0x17
        /*003a*/ 	.short	(.L_3995 - .L_3994)
.L_3994:
        /*003c*/ 	.word	0x00000000
        /*0040*/ 	.short	0x0003
        /*0042*/ 	.short	0x0018
        /*0044*/ 	.byte	0x00, 0xf5, 0x21, 0x00


	//----- nvinfo : EIATTR_KPARAM_INFO
	.align		4
.L_3995:
        /*0048*/ 	.byte	0x04, 0x17
        /*004a*/ 	.short	(.L_3997 - .L_3996)
.L_3996:
        /*004c*/ 	.word	0x00000000
        /*0050*/ 	.short	0x0002
        /*0052*/ 	.short	0x0010
        /*0054*/ 	.byte	0x00, 0xf5, 0x21, 0x00


	//----- nvinfo : EIATTR_KPARAM_INFO
	.align		4
.L_3997:
        /*0058*/ 	.byte	0x04, 0x17
        /*005a*/ 	.short	(.L_3999 - .L_3998)
.L_3998:
        /*005c*/ 	.word	0x00000000
        /*0060*/ 	.short	0x0001
        /*0062*/ 	.short	0x0008
        /*0064*/ 	.byte	0x00, 0xf5, 0x21, 0x00


	//----- nvinfo : EIATTR_KPARAM_INFO
	.align		4
.L_3999:
        /*0068*/ 	.byte	0x04, 0x17
        /*006a*/ 	.short	(.L_4001 - .L_4000)
.L_4000:
        /*006c*/ 	.word	0x00000000
        /*0070*/ 	.short	0x0000
        /*0072*/ 	.short	0x0000
        /*0074*/ 	.byte	0x00, 0xf5, 0x21, 0x00


	//----- nvinfo : EIATTR_SPARSE_MMA_MASK
	.align		4
.L_4001:
        /*0078*/ 	.byte	0x03, 0x50
        /*007a*/ 	.short	0x0000


	//----- nvinfo : EIATTR_MAXREG_COUNT
	.align		4
        /*007c*/ 	.byte	0x03, 0x1b
        /*007e*/ 	.short	0x00ff


	//----- nvinfo : EIATTR_NUM_BARRIERS
	.align		4
        /*0080*/ 	.byte	0x02, 0x4c
        /*0082*/ 	.byte	0x01
	.zero		1


	//----- nvinfo : EIATTR_MERCURY_ISA_VERSION
	.align		4
        /*0084*/ 	.byte	0x03, 0x5f
        /*0086*/ 	.short	0x0101


	//----- nvinfo : EIATTR_COOP_GROUP_MASK_REGIDS
	.align		4
        /*0088*/ 	.byte	0x04, 0x29
        /*008a*/ 	.short	(.L_4003 - .L_4002)


	//   ....[0]....
.L_4002:
        /*008c*/ 	.word	0xffffffff


	//   ....[1]....
        /*0090*/ 	.word	0xffffffff


	//   ....[2]....
        /*0094*/ 	.word	0xffffffff


	//   ....[3]....
        /*0098*/ 	.word	0xffffffff


	//   ....[4]....
        /*009c*/ 	.word	0xffffffff


	//   ....[5]....
        /*00a0*/ 	.word	0xffffffff


	//   ....[6]....
        /*00a4*/ 	.word	0xffffffff


	//   ....[7]....
        /*00a8*/ 	.word	0xffffffff


	//   ....[8]....
        /*00ac*/ 	.word	0xffffffff


	//   ....[9]....
        /*00b0*/ 	.word	0xffffffff


	//   ....[10]....
        /*00b4*/ 	.word	0xffffffff


	//   ....[11]....
        /*00b8*/ 	.word	0xffffffff


	//----- nvinfo : EIATTR_COOP_GROUP_INSTR_OFFSETS
	.align		4
.L_4003:
        /*00bc*/ 	.byte	0x04, 0x28
        /*00be*/ 	.short	(.L_4005 - .L_4004)


	//   ....[0]....
.L_4004:
        /*00c0*/ 	.word	0x00000420


	//   ....[1]....
        /*00c4*/ 	.word	0x000004b0


	//   ....[2]....
        /*00c8*/ 	.word	0x00000520


	//   ....[3]....
        /*00cc*/ 	.word	0x00000560


	//   ....[4]....
        /*00d0*/ 	.word	0x000005a0


	//   ....[5]....
        /*00d4*/ 	.word	0x000005e0


	//   ....[6]....
        /*00d8*/ 	.word	0x00000810


	//   ....[7]....
        /*00dc*/ 	.word	0x00000860


	//   ....[8]....
        /*00e0*/ 	.word	0x000008b0


	//   ....[9]....
        /*00e4*/ 	.word	0x00000900


	//   ....[10]....
        /*00e8*/ 	.word	0x00000940


	//   ....[11]....
        /*00ec*/ 	.word	0x00001460


	//----- nvinfo : EIATTR_VRC_CTA_INIT_COUNT
	.align		4
.L_4005:
        /*00f0*/ 	.byte	0x02, 0x4a
	.zero		1
	.zero		1


	//----- nvinfo : EIATTR_EXIT_INSTR_OFFSETS
	.align		4
        /*00f4*/ 	.byte	0x04, 0x1c
        /*00f6*/ 	.short	(.L_4007 - .L_4006)


	//   ....[0]....
.L_4006:
        /*00f8*/ 	.word	0x00000080


	//   ....[1]....
        /*00fc*/ 	.word	0x00001580


	//----- nvinfo : EIATTR_CRS_STACK_SIZE
	.align		4
.L_4007:
        /*0100*/ 	.byte	0x04, 0x1e
        /*0102*/ 	.short	(.L_4009 - .L_4008)
.L_4008:
        /*0104*/ 	.word	0x00000000


	//----- nvinfo : EIATTR_CBANK_PARAM_SIZE
	.align		4
.L_4009:
        /*0108*/ 	.byte	0x03, 0x19
        /*010a*/ 	.short	0x0030


	//----- nvinfo : EIATTR_PARAM_CBANK
	.align		4
        /*010c*/ 	.byte	0x04, 0x0a
        /*010e*/ 	.short	(.L_4011 - .L_4010)
	.align		4
.L_4010:
        /*0110*/ 	.word	index@(.nv.constant0._Z18kQuantizeBlockwiseI6__halfLi1024ELi4ELi0ELi1EEvPfPT_S1_PhS1_ii)
        /*0114*/ 	.short	0x0380
        /*0116*/ 	.short	0x0030


	//----- nvinfo : EIATTR_SW_WAR
	.align		4
.L_4011:
        /*0118*/ 	.byte	0x04, 0x36
        /*011a*/ 	.short	(.L_4013 - .L_4012)
.L_4012:
        /*011c*/ 	.word	0x00000008
.L_4013:


//--------------------- .nv.info._Z18kQuantizeBlockwiseI6__halfLi2048ELi4ELi0ELi1EEvPfPT_S1_PhS1_ii --------------------------
	.section	.nv.info._Z18kQuantizeBlockwiseI6__halfLi2048ELi4ELi0ELi1EEvPfPT_S1_PhS1_ii,"",@"SHT_CUDA_INFO"
	.sectionflags	@""
	.align	4


	//----- nvinfo : EIATTR_CUDA_API_VERSION
	.align		4
        /*0000*/ 	.byte	0x04, 0x37
        /*0002*/ 	.short	(.L_4015 - .L_4014)
.L_4014:
        /*0004*/ 	.word	0x00000082


	//----- nvinfo : EIATTR_KPARAM_INFO
	.align		4
.L_4015:
        /*0008*/ 	.byte	0x04, 0x17
        /*000a*/ 	.short	(.L_4017 - .L_4016)
.L_4016:
        /*000c*/ 	.word	0x00000000
        /*0010*/ 	.short	0x0006
        /*0012*/ 	.short	0x002c
        /*0014*/ 	.byte	0x00, 0xf0, 0x11, 0x00


	//----- nvinfo : EIATTR_KPARAM_INFO
	.align		4
.L_4017:
        /*0018*/ 	.byte	0x04, 0x17
        /*001a*/ 	.short	(.L_4019 - .L_4018)
.L_4018:
        /*001c*/ 	.word	0x00000000
        /*0020*/ 	.short	0x0005
        /*0022*/ 	.short	0x0028
        /*0024*/ 	.byte	0x00, 0xf0, 0x11, 0x00


	//----- nvinfo : EIATTR_KPARAM_INFO
	.align		4
.L_4019:
        /*0028*/ 	.byte	0x04, 0x17
        /*002a*/ 	.short	(.L_4021 - .L_4020)
.L_4020:
        /*002c*/ 	.word	0x00000000
        /*0030*/ 	.short	0x0004
        /*0032*/ 	.short	0x0020
        /*0034*/ 	.byte	0x00, 0xf5, 0x21, 0x00


	//----- nvinfo : EIATTR_KPARAM_INFO
	.align		4
.L_4021:
        /*0038*/ 	.byte	0x04, 0x17
        /*003a*/ 	.short	(.L_4023 - .L_4022)
.L_4022:
        /*003c*/ 	.word	0x00000000
        /*0040*/ 	.short	0x0003
        /*0042*/ 	.short	0x0018
        /*0044*/ 	.byte	0x00, 0xf5, 0x21, 0x00


	//----- nvinfo : EIATTR_KPARAM_INFO
	.align		4
.L_4023:
        /*0048*/ 	.byte	0x04, 0x17
        /*004a*/ 	.short	(.L_4025 - .L_4024)
.L_4024:
        /*004c*/ 	.word	0x00000000
        /*0050*/ 	.short	0x0002
        /*0052*/ 	.short	0x0010
        /*0054*/ 	.byte	0x00, 0xf5, 0x21, 0x00


	//----- nvinfo : EIATTR_KPARAM_INFO
	.align		4
.L_4025:
        /*0058*/ 	.byte	0x04, 0x17
        /*005a*/ 	.short	(.L_4027 - .L_4026)
.L_4026:
        /*005c*/ 	.word	0x00000000
        /*0060*/ 	.short	0x0001
        /*0062*/ 	.short	0x0008
        /*0064*/ 	.byte	0x00, 0xf5, 0x21, 0x00


	//----- nvinfo : EIATTR_KPARAM_INFO
	.align		4
.L_4027:
        /*0068*/ 	.byte	0x04, 0x17
        /*006a*/ 	.short	(.L_4029 - .L_4028)
.L_4028:
        /*006c*/ 	.word	0x00000000
        /*0070*/ 	.short	0x0000
        /*0072*/ 	.short	0x0000
        /*0074*/ 	.byte	0x00, 0xf5, 0x21, 0x00


	//----- nvinfo : EIATTR_SPARSE_MMA_MASK
	.align		4
.L_4029:
        /*0078*/ 	.byte	0x03, 0x50
        /*007a*/ 	.short	0x0000


	//----- nvinfo : EIATTR_MAXREG_COUNT
	.align		4
        /*007c*/ 	.byte	0x03, 0x1b
        /*007e*/ 	.short	0x00ff


	//----- nvinfo : EIATTR_NUM_BARRIERS
	.align		4
        /*0080*/ 	.byte	0x02, 0x4c
        /*0082*/ 	.byte	0x01
	.zero		1


	//----- nvinfo : EIATTR_MERCURY_ISA_VERSION
	.align		4
        /*0084*/ 	.byte	0x03, 0x5f
        /*0086*/ 	.short	0x0101


	//----- nvinfo : EIATTR_UNUSED_LOAD_BYTE_OFFSET
	.align		4
        /*0088*/ 	.byte	0x04, 0x44
        /*008a*/ 	.short	(.L_4031 - .L_4030)


	//   ....[0]....
.L_4030:
        /*008c*/ 	.word	0x00000670
        /*0090*/ 	.word	0x0000fff0


	//   ....[1]....
        /*0094*/ 	.word	0x00000ae0
        /*0098*/ 	.word	0x0000fff0


	//----- nvinfo : EIATTR_COOP_GROUP_MASK_REGIDS
	.align		4
.L_4031:
        /*009c*/ 	.byte	0x04, 0x29
        /*009e*/ 	.short	(.L_4033 - .L_4032)


	//   ....[0]....
.L_4032:
        /*00a0*/ 	.word	0xffffffff


	//   ....[1]....
        /*00a4*/ 	.word	0xffffffff


	//   ....[2]....
        /*00a8*/ 	.word	0xffffffff


	//   ....[3]....
        /*00ac*/ 	.word	0xffffffff


	//   ....[4]....
        /*00b0*/ 	.word	0xffffffff


	//   ....[5]....
        /*00b4*/ 	.word	0xffffffff


	//   ....[6]....
        /*00b8*/ 	.word	0xffffffff


	//   ....[7]....
        /*00bc*/ 	.word	0xffffffff


	//   ....[8]....
        /*00c0*/ 	.word	0xffffffff


	//   ....[9]....
        /*00c4*/ 	.word	0xffffffff


	//   ....[10]....
        /*00c8*/ 	.word	0xffffffff


	//   ....[11]....
        /*00cc*/ 	.word	0xffffffff


	//----- nvinfo : EIATTR_COOP_GROUP_INSTR_OFFSETS
	.align		4
.L_4033:
        /*00d0*/ 	.byte	0x04, 0x28
        /*00d2*/ 	.short	(.L_4035 - .L_4034)


	//   ....[0]....
.L_4034:
        /*00d4*/ 	.word	0x00000420


	//   ....[1]....
        /*00d8*/ 	.word	0x000004b0


	//   ....[2]....
        /*00dc*/ 	.word	0x00000520


	//   ....[3]....
        /*00e0*/ 	.word	0x00000560


	//   ....[4]....
        /*00e4*/ 	.word	0x000005a0


	//   ....[5]....
        /*00e8*/ 	.word	0x000005e0


	//   ....[6]....
        /*00ec*/ 	.word	0x00000920


	//   ....[7]....
        /*00f0*/ 	.word	0x00000970


	//   ....[8]....
        /*00f4*/ 	.word	0x000009c0


	//   ....[9]....
        /*00f8*/ 	.word	0x00000a10


	//   ....[10]....
        /*00fc*/ 	.word	0x00000a50


	//   ....[11]....
        /*0100*/ 	.word	0x00001700


	//----- nvinfo : EIATTR_VRC_CTA_INIT_COUNT
	.align		4
.L_4035:
        /*0104*/ 	.byte	0x02, 0x4a
	.zero		1
	.zero		1


	//----- nvinfo : EIATTR_EXIT_INSTR_OFFSETS
	.align		4
        /*0108*/ 	.byte	0x04, 0x1c
        /*010a*/ 	.short	(.L_4037 - .L_4036)


	//   ....[0]....
.L_4036:
        /*010c*/ 	.word	0x00000080


	//   ....[1]....
        /*0110*/ 	.word	0x00001810


	//----- nvinfo : EIATTR_CRS_STACK_SIZE
	.align		4
.L_4037:
        /*0114*/ 	.byte	0x04, 0x1e
        /*0116*/ 	.short	(.L_4039 - .L_4038)
.L_4038:
        /*0118*/ 	.word	0x00000000


	//----- nvinfo : EIATTR_CBANK_PARAM_SIZE
	.align		4
.L_4039:
        /*011c*/ 	.byte	0x03, 0x19
        /*011e*/ 	.short	0x0030


	//----- nvinfo : EIATTR_PARAM_CBANK
	.align		4
        /*0120*/ 	.byte	0x04, 0x0a
        /*0122*/ 	.short	(.L_4041 - .L_4040)
	.align		4
.L_4040:
        /*0124*/ 	.word	index@(.nv.constant0._Z18kQuantizeBlockwiseI6__halfLi2048ELi4ELi0ELi1EEvPfPT_S1_PhS1_ii)
        /*0128*/ 	.short	0x0380
        /*012a*/ 	.short	0x0030


	//----- nvinfo : EIATTR_SW_WAR
	.align		4
.L_4041:
        /*012c*/ 	.byte	0x04, 0x36
        /*012e*/ 	.short	(.L_4043 - .L_4042)
.L_4042:
        /*0130*/ 	.word	0x00000008
.L_4043:


//--------------------- .nv.info._Z18kQuantizeBlockwiseI6__halfLi4096ELi4ELi0ELi1EEvPfPT_S1_PhS1_ii --------------------------
	.section	.nv.info._Z18kQuantizeBlockwiseI6__halfLi4096ELi4ELi0ELi1EEvPfPT_S1_PhS1_ii,"",@"SHT_CUDA_INFO"
	.sectionflags	@""
	.align	4


	//----- nvinfo : EIATTR_CUDA_API_VERSION
	.align		4
        /*0000*/ 	.byte	0x04, 0x37
        /*0002*/ 	.short	(.L_4045 - .L_4044)
.L_4044:
        /*0004*/ 	.word	0x00000082


	//----- nvinfo : EIATTR_KPARAM_INFO
	.align		4
.L_4045:
        /*0008*/ 	.byte	0x04, 0x17
        /*000a*/ 	.short	(.L_4047 - .L_4046)
.L_4046:
        /*000c*/ 	.word	0x00000000
        /*0010*/ 	.short	0x0006
        /*0012*/ 	.short	0x002c
        /*0014*/ 	.byte	0x00, 0xf0, 0x11, 0x00


	//----- nvinfo : EIATTR_KPARAM_INFO
	.align		4
.L_4047:
        /*0018*/ 	.byte	0x04, 0x17
        /*001a*/ 	.short	(.L_4049 - .L_4048)
.L_4048:
        /*001c*/ 	.word	0x00000000
        /*0020*/ 	.short	0x0005
        /*0022*/ 	.short	0x0028
        /*0024*/ 	.byte	0x00, 0xf0, 0x11, 0x00


	//----- nvinfo : EIATTR_KPARAM_INFO
	.align		4
.L_4049:
        /*0028*/ 	.byte	0x04, 0x17
        /*002a*/ 	.short	(.L_4051 - .L_4050)
.L_4050:
        /*002c*/ 	.word	0x00000000
        /*0030*/ 	.short	0x0004
        /*0032*/ 	.short	0x0020
        /*0034*/ 	.byte	0x00, 0xf5, 0x21, 0x00


	//----- nvinfo : EIATTR_KPARAM_INFO
	.align		4
.L_4051:
        /*0038*/ 	.byte	0x04, 0x17
        /*003a*/ 	.short	(.L_4053 - .L_4052)
.L_4052:
        /*003c*/ 	.word	0x00000000
        /*0040*/ 	.short	0x0003
        /*0042*/ 	.short	0x0018
        /*0044*/ 	.byte	0x00, 0xf5, 0x21, 0x00


	//----- nvinfo : EIATTR_KPARAM_INFO
	.align		4
.L_4053:
        /*0048*/ 	.byte	0x04, 0x17
        /*004a*/ 	.short	(.L_4055 - .L_4054)
.L_4054:
        /*004c*/ 	.word	0x00000000
        /*0050*/ 	.short	0x0002
        /*0052*/ 	.short	0x0010
        /*0054*/ 	.byte	0x00, 0xf5, 0x21, 0x00


	//----- nvinfo : EIATTR_KPARAM_INFO
	.align		4
.L_4055:
        /*0058*/ 	.byte	0x04, 0x17
        /*005a*/ 	.short	(.L_4057 - .L_4056)
.L_4056:
        /*005c*/ 	.word	0x00000000
        /*0060*/ 	.short	0x0001
        /*0062*/ 	.short	0x0008
        /*0064*/ 	.byte	0x00, 0xf5, 0x21, 0x00


	//----- nvinfo : EIATTR_KPARAM_INFO
	.align		4
.L_4057:
        /*0068*/ 	.byte	0x04, 0x17
        /*006a*/ 	.short	(.L_4059 - .L_4058)
.L_4058:
        /*006c*/ 	.word	0x00000000
        /*0070*/ 	.short	0x0000
        /*0072*/ 	.short	0x0000
        /*0074*/ 	.byte	0x00, 0xf5, 0x21, 0x00


	//----- nvinfo : EIATTR_SPARSE_MMA_MASK
	.align		4
.L_4059:
        /*0078*/ 	.byte	0x03, 0x50
        /*007a*/ 	.short	0x0000


	//----- nvinfo : EIATTR_MAXREG_COUNT
	.align		4
        /*007c*/ 	.byte	0x03, 0x1b
        /*007e*/ 	.short	0x00ff


	//----- nvinfo : EIATTR_NUM_BARRIERS
	.align		4
        /*0080*/ 	.byte	0x02, 0x4c
        /*0082*/ 	.byte	0x01
	.zero		1


	//----- nvinfo : EIATTR_MERCURY_ISA_VERSION
	.align		4
        /*0084*/ 	.byte	0x03, 0x5f
        /*0086*/ 	.short	0x0101


	//----- nvinfo : EIATTR_UNUSED_LOAD_BYTE_OFFSET
	.align		4
        /*0088*/ 	.byte	0x04, 0x44
        /*008a*/ 	.short	(.L_4061 - .L_4060)


	//   ....[0]....
.L_4060:
        /*008c*/ 	.word	0x00000670
        /*0090*/ 	.word	0x0000fff0


	//   ....[1]....
        /*0094*/ 	.word	0x00000d20
        /*0098*/ 	.word	0x0000fff0


	//----- nvinfo : EIATTR_COOP_GROUP_MASK_REGIDS
	.align		4
.L_4061:
        /*009c*/ 	.byte	0x04, 0x29
        /*009e*/ 	.short	(.L_4063 - .L_4062)


	//   ....[0]....
.L_4062:
        /*00a0*/ 	.word	0xffffffff


	//   ....[1]....
        /*00a4*/ 	.word	0xffffffff


	//   ....[2]....
        /*00a8*/ 	.word	0xffffffff


	//   ....[3]....
        /*00ac*/ 	.word	0xffffffff


	//   ....[4]....
        /*00b0*/ 	.word	0xffffffff


	//   ....[5]....
        /*00b4*/ 	.word	0xffffffff


	//   ....[6]....
        /*00b8*/ 	.word	0xffffffff


	//   ....[7]....
        /*00bc*/ 	.word	0xffffffff


	//   ....[8]....
        /*00c0*/ 	.word	0xffffffff


	//   ....[9]....
        /*00c4*/ 	.word	0xffffffff


	//   ....[10]....
        /*00c8*/ 	.word	0xffffffff


	//   ....[11]....
        /*00cc*/ 	.word	0xffffffff


	//----- nvinfo : EIATTR_COOP_GROUP_INSTR_OFFSETS
	.align		4
.L_4063:
        /*00d0*/ 	.byte	0x04, 0x28
        /*00d2*/ 	.short	(.L_4065 - .L_4064)


	//   ....[0]....
.L_4064:
        /*00d4*/ 	.word	0x00000420


	//   ....[1]....
        /*00d8*/ 	.word	0x000004b0


	//   ....[2]....
        /*00dc*/ 	.word	0x00000520


	//   ....[3]....
        /*00e0*/ 	.word	0x00000560


	//   ....[4]....
        /*00e4*/ 	.word	0x000005a0


	//   ....[5]....
        /*00e8*/ 	.word	0x000005e0


	//   ....[6]....
        /*00ec*/ 	.word	0x00000b60


	//   ....[7]....
        /*00f0*/ 	.word	0x00000bb0


	//   ....[8]....
        /*00f4*/ 	.word	0x00000c00


	//   ....[9]....
        /*00f8*/ 	.word	0x00000c50


	//   ....[10]....
        /*00fc*/ 	.word	0x00000c90


	//   ....[11]....
        /*0100*/ 	.word	0x00001c80


	//----- nvinfo : EIATTR_VRC_CTA_INIT_COUNT
	.align		4
.L_4065:
        /*0104*/ 	.byte	0x02, 0x4a
	.zero		1
	.zero		1


	//----- nvinfo : EIATTR_EXIT_INSTR_OFFSETS
	.align		4
        /*0108*/ 	.byte	0x04, 0x1c
        /*010a*/ 	.short	(.L_4067 - .L_4066)


	//   ....[0]....
.L_4066:
        /*010c*/ 	.word	0x00000080


	//   ....[1]....
        /*0110*/ 	.word	0x00001d90


	//----- nvinfo : EIATTR_CRS_STACK_SIZE
	.align		4
.L_4067:
        /*0114*/ 	.byte	0x04, 0x1e
        /*0116*/ 	.short	(.L_4069 - .L_4068)
.L_4068:
        /*0118*/ 	.word	0x00000000


	//----- nvinfo : EIATTR_CBANK_PARAM_SIZE
	.align		4
.L_4069:
        /*011c*/ 	.byte	0x03, 0x19
        /*011e*/ 	.short	0x0030


	//----- nvinfo : EIATTR_PARAM_CBANK
	.align		4
        /*0120*/ 	.byte	0x04, 0x0a
        /*0122*/ 	.short	(.L_4071 - .L_4070)
	.align		4
.L_4070:
        /*0124*/ 	.word	index@(.nv.constant0._Z18kQuantizeBlockwiseI6__halfLi4096ELi4ELi0ELi1EEvPfPT_S1_PhS1_ii)
        /*0128*/ 	.short	0x0380
        /*012a*/ 	.short	0x0030


	//----- nvinfo : EIATTR_SW_WAR
	.align		4
.L_4071:
        /*012c*/ 	.byte	0x04, 0x36
        /*012e*/ 	.short	(.L_4073 - .L_4072)
.L_4072:
        /*0130*/ 	.word	0x00000008
.L_4073:


//--------------------- .nv.info._Z18kQuantizeBlockwiseI6__halfLi64ELi2ELi0ELi0EEvPfPT_S1_PhS1_ii --------------------------
	.section	.nv.info._Z18kQuantizeBlockwiseI6__halfLi64ELi2ELi0ELi0EEvPfPT_S1_PhS1_ii,"",@"SHT_CUDA_INFO"
	.sectionflags	@""
	.align	4


	//----- nvinfo : EIATTR_CUDA_API_VERSION
	.align		4
        /*0000*/ 	.byte	0x04, 0x37
        /*0002*/ 	.short	(.L_4075 - .L_4074)
.L_4074:
        /*0004*/ 	.word	0x00000082


	//----- nvinfo : EIATTR_KPARAM_INFO
	.align		4
.L_4075:
        /*0008*/ 	.byte	0x04, 0x17
        /*000a*/ 	.short	(.L_4077 - .L_4076)
.L_4076:
        /*000c*/ 	.word	0x00000000
        /*0010*/ 	.short	0x0006
        /*0012*/ 	.short	0x002c
        /*0014*/ 	.byte	0x00, 0xf0, 0x11, 0x00


	//----- nvinfo : EIATTR_KPARAM_INFO
	.align		4
.L_4077:
        /*0018*/ 	.byte	0x04, 0x17
        /*001a*/ 	.short	(.L_4079 - .L_4078)
.L_4078:
        /*001c*/ 	.word	0x00000000
        /*0020*/ 	.short	0x0005
        /*0022*/ 	.short	0x0028
        /*0024*/ 	.byte	0x00, 0xf0, 0x11, 0x00


	//----- nvinfo : EIATTR_KPARAM_INFO
	.align		4
.L_4079:
        /*0028*/ 	.byte	0x04, 0x17
        /*002a*/ 	.short	(.L_4081 - .L_4080)
.L_4080:
        /*002c*/ 	.word	0x00000000
        /*0030*/ 	.short	0x0004
        /*0032*/ 	.short	0x0020
        /*0034*/ 	.byte	0x00, 0xf5, 0x21, 0x00


	//----- nvinfo : EIATTR_KPARAM_INFO
	.align		4
.L_4081:
        /*0038*/ 	.byte	0x04, 0x17
        /*003a*/ 	.short	(.L_4083 - .L_4082)
.L_4082:
        /*003c*/ 	.word	0x00000000
        /*0040*/ 	.short	0x0003
        /*0042*/ 	.short	0x0018
        /*0044*/ 	.byte	0x00, 0xf5, 0x21, 0x00


	//----- nvinfo : EIATTR_KPARAM_INFO
	.align		4
.L_4083:
        /*0048*/ 	.byte	0x04, 0x17
        /*004a*/ 	.short	(.L_4085 - .L_4084)
.L_4084:
        /*004c*/ 	.word	0x00000000
        /*0050*/ 	.short	0x0002
        /*0052*/ 	.short	0x0010
        /*0054*/ 	.byte	0x00, 0xf5, 0x21, 0x00


	//----- nvinfo : EIATTR_KPARAM_INFO
	.align		4
.L_4085:
        /*0058*/ 	.byte	0x04, 0x17
        /*005a*/ 	.short	(.L_4087 - .L_4086)
.L_4086:
        /*005c*/ 	.word	0x00000000
        /*0060*/ 	.short	0x0001
        /*0062*/ 	.short	0x0008
        /*0064*/ 	.byte	0x00, 0xf5, 0x21, 0x00


	//----- nvinfo : EIATTR_KPARAM_INFO
	.align		4
.L_4087:
        /*0068*/ 	.byte	0x04, 0x17
        /*006a*/ 	.short	(.L_4089 - .L_4088)
.L_4088:
        /*006c*/ 	.word	0x00000000
        /*0070*/ 	.short	0x0000
        /*0072*/ 	.short	0x0000
        /*0074*/ 	.byte	0x00, 0xf5, 0x21, 0x00


	//----- nvinfo : EIATTR_SPARSE_MMA_MASK
	.align		4
.L_4089:
        /*0078*/ 	.byte	0x03, 0x50
        /*007a*/ 	.short	0x0000


	//----- nvinfo : EIATTR_MAXREG_COUNT
	.align		4
        /*007c*/ 	.byte	0x03, 0x1b
        /*007e*/ 	.short	0x00ff


	//----- nvinfo : EIATTR_NUM_BARRIERS
	.align		4
        /*0080*/ 	.byte	0x02, 0x4c
        /*0082*/ 	.byte	0x01
	.zero		1


	//----- nvinfo : EIATTR_MERCURY_ISA_VERSION
	.align		4
        /*0084*/ 	.byte	0x03, 0x5f
        /*0086*/ 	.short	0x0101


	//----- nvinfo : EIATTR_COOP_GROUP_MASK_REGIDS
	.align		4
        /*0088*/ 	.byte	0x04, 0x29
        /*008a*/ 	.short	(.L_4091 - .L_4090)


	//   ....[0]....
.L_4090:
        /*008c*/ 	.word	0xffffffff


	//   ....[1]....
        /*0090*/ 	.word	0xffffffff


	//   ....[2]....
        /*0094*/ 	.word	0xffffffff


	//   ....[3]....
        /*0098*/ 	.word	0xffffffff


	//   ....[4]....
        /*009c*/ 	.word	0xffffffff


	//   ....[5]....
        /*00a0*/ 	.word	0xffffffff


	//   ....[6]....
        /*00a4*/ 	.word	0xffffffff


	//   ....[7]....
        /*00a8*/ 	.word	0xffffffff


	//   ....[8]....
        /*00ac*/ 	.word	0xffffffff


	//   ....[9]....
        /*00b0*/ 	.word	0xffffffff


	//   ....[10]....
        /*00b4*/ 	.word	0xffffffff


	//   ....[11]....
        /*00b8*/ 	.word	0xffffffff


	//----- nvinfo : EIATTR_COOP_GROUP_INSTR_OFFSETS
	.align		4
.L_4091:
        /*00bc*/ 	.byte	0x04, 0x28
        /*00be*/ 	.short	(.L_4093 - .L_4092)


	//   ....[0]....
.L_4092:
        /*00c0*/ 	.word	0x00000800


	//   ....[1]....
        /*00c4*/ 	.word	0x00000860


	//   ....[2]....
        /*00c8*/ 	.word	0x000008d0


	//   ....[3]....
        /*00cc*/ 	.word	0x00000910


	//   ....[4]....
        /*00d0*/ 	.word	0x00000950


	//   ....[5]....
        /*00d4*/ 	.word	0x00000990


	//   ....[6]....
        /*00d8*/ 	.word	0x00000a20


	//   ....[7]....
        /*00dc*/ 	.word	0x00000a70


	//   ....[8]....
        /*00e0*/ 	.word	0x00000ac0


	//   ....[9]....
        /*00e4*/ 	.word	0x00000b10


	//   ....[10]....
        /*00e8*/ 	.word	0x00000b50


	//   ....[11]....
        /*00ec*/ 	.word	0x00001720


	//----- nvinfo : EIATTR_VRC_CTA_INIT_COUNT
	.align		4
.L_4093:
        /*00f0*/ 	.byte	0x02, 0x4a
	.zero		1
	.zero		1


	//----- nvinfo : EIATTR_EXIT_INSTR_OFFSETS
	.align		4
        /*00f4*/ 	.byte	0x04, 0x1c
        /*00f6*/ 	.short	(.L_4095 - .L_4094)


	//   ....[0]....
.L_4094:
        /*00f8*/ 	.word	0x00000610


	//   ....[1]....
        /*00fc*/ 	.word	0x00001830


	//----- nvinfo : EIATTR_CRS_STACK_SIZE
	.align		4
.L_4095:
        /*0100*/ 	.byte	0x04, 0x1e
        /*0102*/ 	.short	(.L_4097 - .L_4096)
.L_4096:
        /*0104*/ 	.word	0x00000000


	//----- nvinfo : EIATTR_CBANK_PARAM_SIZE
	.align		4
.L_4097:
        /*0108*/ 	.byte	0x03, 0x19
        /*010a*/ 	.short	0x0030


	//----- nvinfo : EIATTR_PARAM_CBANK
	.align		4
        /*010c*/ 	.byte	0x04, 0x0a
        /*010e*/ 	.short	(.L_4099 - .L_4098)
	.align		4
.L_4098:
        /*0110*/ 	.word	index@(.nv.constant0._Z18kQuantizeBlockwiseI6__halfLi64ELi2ELi0ELi0EEvPfPT_S1_PhS1_ii)
        /*0114*/ 	.short	0x0380
        /*0116*/ 	.short	0x0030


	//----- nvinfo : EIATTR_SW_WAR
	.align		4
.L_4099:
        /*0118*/ 	.byte	0x04, 0x36
        /*011a*/ 	.short	(.L_4101 - .L_4100)
.L_4100:
        /*011c*/ 	.word	0x00000008
.L_4101:


//--------------------- .nv.info._Z18kQuantizeBlockwiseI6__halfLi128ELi2ELi0ELi0EEvPfPT_S1_PhS1_ii --------------------------
	.section	.nv.info._Z18kQuantizeBlockwiseI6__halfLi128ELi2ELi0ELi0EEvPfPT_S1_PhS1_ii,"",@"SHT_CUDA_INFO"
	.sectionflags	@""
	.align	4


	//----- nvinfo : EIATTR_CUDA_API_VERSION
	.align		4
        /*0000*/ 	.byte	0x04, 0x37
        /*0002*/ 	.short	(.L_4103 - .L_4102)
.L_4102:
        /*0004*/ 	.word	0x00000082


	//----- nvinfo : EIATTR_KPARAM_INFO
	.align		4
.L_4103:
        /*0008*/ 	.byte	0x04, 0x17
        /*000a*/ 	.short	(.L_4105 - .L_4104)
.L_4104:
        /*000c*/ 	.word	0x00000000
        /*0010*/ 	.short	0x0006
        /*0012*/ 	.short	0x002c
        /*0014*/ 	.byte	0x00, 0xf0, 0x11, 0x00


	//----- nvinfo : EIATTR_KPARAM_INFO
	.align		4
.L_4105:
        /*0018*/ 	.byte	0x04, 0x17
        /*001a*/ 	.short	(.L_4107 - .L_4106)
.L_4106:
        /*001c*/ 	.word	0x00000000
        /*0020*/ 	.short	0x0005
        /*0022*/ 	.short	0x0028
        /*0024*/ 	.byte	0x00, 0xf0, 0x11, 0x00


	//----- nvinfo : EIATTR_KPARAM_INFO
	.align		4
.L_4107:
        /*0028*/ 	.byte	0x04, 0x17
        /*002a*/ 	.short	(.L_4109 - .L_4108)
.L_4108:
        /*002c*/ 	.word	0x00000000
        /*0030*/ 	.short	0x0004
        /*0032*/ 	.short	0x0020
        /*0034*/ 	.byte	0x00, 0xf5, 0x21, 0x00


	//----- nvinfo : EIATTR_KPARAM_INFO
	.align		4
.L_4109:
        /*0038*/ 	.byte	0x04, 0x17
        /*003a*/ 	.short	(.L_4111 - .L_4110)
.L_4110:
        /*003c*/ 	.word	0x00000000
        /*0040*/ 	.short	0x0003
        /*0042*/ 	.short	0x0018
        /*0044*/ 	.byte	0x00, 0xf5, 0x21, 0x00


	//----- nvinfo : EIATTR_KPARAM_INFO
	.align		4
.L_4111:
        /*0048*/ 	.byte	0x04, 0x17
        /*004a*/ 	.short	(.L_4113 - .L_4112)
.L_4112:
        /*004c*/ 	.word	0x00000000
        /*0050*/ 	.short	0x0002
        /*0052*/ 	.short	0x0010
        /*0054*/ 	.byte	0x00, 0xf5, 0x21, 0x00


	//----- nvinfo : EIATTR_KPARAM_INFO
	.align		4
.L_4113:
        /*0058*/ 	.byte	0x04, 0x17
        /*005a*/ 	.short	(.L_4115 - .L_4114)
.L_4114:
        /*005c*/ 	.word	0x00000000
        /*0060*/ 	.short	0x0001
        /*0062*/ 	.short	0x0008
        /*0064*/ 	.byte	0x00, 0xf5, 0x21, 0x00


	//----- nvinfo : EIATTR_KPARAM_INFO
	.align		4
.L_4115:
        /*0068*/ 	.byte	0x04, 0x17
        /*006a*/ 	.short	(.L_4117 - .L_4116)
.L_4116:
        /*006c*/ 	.word	0x00000000
        /*0070*/ 	.short	0x0000
        /*0072*/ 	.short	0x0000
        /*0074*/ 	.byte	0x00, 0xf5, 0x21, 0x00


	//----- nvinfo : EIATTR_SPARSE_MMA_MASK
	.align		4
.L_4117:
        /*0078*/ 	.byte	0x03, 0x50
        /*007a*/ 	.short	0x0000


	//----- nvinfo : EIATTR_MAXREG_COUNT
	.align		4
        /*007c*/ 	.byte	0x03, 0x1b
        /*007e*/ 	.short	0x00ff


	//----- nvinfo : EIATTR_NUM_BARRIERS
	.align		4
        /*0080*/ 	.byte	0x02, 0x4c
        /*0082*/ 	.byte	0x01
	.zero		1


	//----- nvinfo : EIATTR_MERCURY_ISA_VERSION
	.align		4
        /*0084*/ 	.byte	0x03, 0x5f
        /*0086*/ 	.short	0x0101


	//----- nvinfo : EIATTR_COOP_GROUP_MASK_REGIDS
	.align		4
        /*0088*/ 	.byte	0x04, 0x29
        /*008a*/ 	.short	(.L_4119 - .L_4118)


	//   ....[0]....
.L_4118:
        /*008c*/ 	.word	0xffffffff


	//   ....[1]....
        /*0090*/ 	.word	0xffffffff


	//   ....[2]....
        /*0094*/ 	.word	0xffffffff


	//   ....[3]....
        /*0098*/ 	.word	0xffffffff


	//   ....[4]....
        /*009c*/ 	.word	0xffffffff


	//   ....[5]....
        /*00a0*/ 	.word	0xffffffff


	//   ....[6]....
        /*00a4*/ 	.word	0xffffffff


	//   ....[7]....
        /*00a8*/ 	.word	0xffffffff


	//   ....[8]....
        /*00ac*/ 	.word	0xffffffff


	//   ....[9]....
        /*00b0*/ 	.word	0xffffffff


	//   ....[10]....
        /*00b4*/ 	.word	0xffffffff


	//   ....[11]....
        /*00b8*/ 	.word	0xffffffff


	//----- nvinfo : EIATTR_COOP_GROUP_INSTR_OFFSETS
	.align		4
.L_4119:
        /*00bc*/ 	.byte	0x04, 0x28
        /*00be*/ 	.short	(.L_4121 - .L_4120)


	//   ....[0]....
.L_4120:
        /*00c0*/ 	.word	0x000008b0


	//   ....[1]....
        /*00c4*/ 	.word	0x00000910


	//   ....[2]....
        /*00c8*/ 	.word	0x00000980


	//   ....[3]....
        /*00cc*/ 	.word	0x000009c0


	//   ....[4]....
        /*00d0*/ 	.word	0x00000a00


	//   ....[5]....
        /*00d4*/ 	.word	0x00000a40


	//   ....[6]....
        /*00d8*/ 	.word	0x00000ba0


	//   ....[7]....
        /*00dc*/ 	.word	0x00000bf0


	//   ....[8]....
        /*00e0*/ 	.word	0x00000c40


	//   ....[9]....
        /*00e4*/ 	.word	0x00000c90


	//   ....[10]....
        /*00e8*/ 	.word	0x00000cd0


	//   ....[11]....
        /*00ec*/ 	.word	0x00001930


	//----- nvinfo : EIATTR_VRC_CTA_INIT_COUNT
	.align		4
.L_4121:
        /*00f0*/ 	.byte	0x02, 0x4a
	.zero		1
	.zero		1


	//----- nvinfo : EIATTR_EXIT_INSTR_OFFSETS
	.align		4
        /*00f4*/ 	.byte	0x04, 0x1c
        /*00f6*/ 	.short	(.L_4123 - .L_4122)


	//   ....[0]....
.L_4122:
        /*00f8*/ 	.word	0x00000610


	//   ....[1]....
        /*00fc*/ 	.word	0x00001a30


	//----- nvinfo : EIATTR_CRS_STACK_SIZE
	.align		4
.L_4123:
        /*0100*/ 	.byte	0x04, 0x1e
        /*0102*/ 	.short	(.L_4125 - .L_4124)
.L_4124:
        /*0104*/ 	.word	0x00000000


	//----- nvinfo : EIATTR_CBANK_PARAM_SIZE
	.align		4
.L_4125:
        /*0108*/ 	.byte	0x03, 0x19
        /*010a*/ 	.short	0x0030


	//----- nvinfo : EIATTR_PARAM_CBANK
	.align		4
        /*010c*/ 	.byte	0x04, 0x0a
        /*010e*/ 	.short	(.L_4127 - .L_4126)
	.align		4
.L_4126:
        /*0110*/ 	.word	index@(.nv.constant0._Z18kQuantizeBlockwiseI6__halfLi128ELi2ELi0ELi0EEvPfPT_S1_PhS1_ii)
        /*0114*/ 	.short	0x0380
        /*0116*/ 	.short	0x0030


	//----- nvinfo : EIATTR_SW_WAR
	.align		4
.L_4127:
        /*0118*/ 	.byte	0x04, 0x36
        /*011a*/ 	.short	(.L_4129 - .L_4128)
.L_4128:
        /*011c*/ 	.word	0x00000008
.L_4129:


//--------------------- .nv.info._Z18kQuantizeBlockwiseI6__halfLi256ELi2ELi0ELi0EEvPfPT_S1_PhS1_ii --------------------------
	.section	.nv.info._Z18kQuantizeBlockwiseI6__halfLi256ELi2ELi0ELi0EEvPfPT_S1_PhS1_ii,"",@"SHT_CUDA_INFO"
	.sectionflags	@""
	.align	4


	//----- nvinfo : EIATTR_CUDA_API_VERSION
	.align		4
        /*0000*/ 	.byte	0x04, 0x37
        /*0002*/ 	.short	(.L_4131 - .L_4130)
.L_4130:
        /*0004*/ 	.word	0x00000082


	//----- nvinfo : EIATTR_KPARAM_INFO
	.align		4
.L_4131:
        /*0008*/ 	.byte	0x04, 0x17
        /*000a*/ 	.short	(.L_4133 - .L_4132)
.L_4132:
        /*000c*/ 	.word	0x00000000
        /*0010*/ 	.short	0x0006
        /*0012*/ 	.short	0x002c
        /*0014*/ 	.byte	0x00, 0xf0, 0x11, 0x00


	//----- nvinfo : EIATTR_KPARAM_INFO
	.align		4
.L_4133:
        /*0018*/ 	.byte	0x04, 0x17
        /*001a*/ 	.short	(.L_4135 - .L_4134)
.L_4134:
        /*001c*/ 	.word	0x00000000
        /*0020*/ 	.short	0x0005
        /*0022*/ 	.short	0x0028
        /*0024*/ 	.byte	0x00, 0xf0, 0x11, 0x00


	//----- nvinfo : EIATTR_KPARAM_INFO
	.align		4
.L_4135:
        /*0028*/ 	.byte	0x04, 0x17
        /*002a*/ 	.short	(.L_4137 - .L_4136)
.L_4136:
        /*002c*/ 	.word	0x00000000
        /*0030*/ 	.short	0x0004
        /*0032*/ 	.short	0x0020
        /*0034*/ 	.byte	0x00, 0xf5, 0x21, 0x00


	//----- nvinfo : EIATTR_KPARAM_INFO
	.align		4
.L_4137:
        /*0038*/ 	.byte	0x04, 0x17
        /*003a*/ 	.short	(.L_4139 - .L_4138)
.L_4138:
        /*003c*/ 	.word	0x00000000
        /*0040*/ 	.short	0x0003
        /*0042*/ 	.short	0x0018
        /*0044*/ 	.byte	0x00, 0xf5, 0x21, 0x00


	//----- nvinfo : EIATTR_KPARAM_INFO
	.align		4
.L_4139:
        /*0048*/ 	.byte	0x04, 0x17
        /*004a*/ 	.short	(.L_4141 - .L_4140)
.L_4140:
        /*004c*/ 	.word	0x00000000
        /*0050*/ 	.short	0x0002
        /*0052*/ 	.short	0x0010
        /*0054*/ 	.byte	0x00, 0xf5, 0x21, 0x00


	//----- nvinfo : EIATTR_KPARAM_INFO
	.align		4
.L_4141:
        /*0058*/ 	.byte	0x04, 0x17
        /*005a*/ 	.short	(.L_4143 - .L_4142)
.L_4142:
        /*005c*/ 	.word	0x00000000
        /*0060*/ 	.short	0x0001
        /*0062*/ 	.short	0x0008
        /*0064*/ 	.byte	0x00, 0xf5, 0x21, 0x00


	//----- nvinfo : EIATTR_KPARAM_INFO
	.align		4
.L_4143:
        /*0068*/ 	.byte	0x04, 0x17
        /*006a*/ 	.short	(.L_4145 - .L_4144)
.L_4144:
        /*006c*/ 	.word	0x00000000
        /*0070*/ 	.short	0x0000
        /*0072*/ 	.short	0x0000
        /*0074*/ 	.byte	0x00, 0xf5, 0x21, 0x00


	//----- nvinfo : EIATTR_SPARSE_MMA_MASK
	.align		4
.L_4145:
        /*0078*/ 	.byte	0x03, 0x50
        /*007a*/ 	.short	0x0000


	//----- nvinfo : EIATTR_MAXREG_COUNT
	.align		4
        /*007c*/ 	.byte	0x03, 0x1b
        /*007e*/ 	.short	0x00ff


	//----- nvinfo : EIATTR_NUM_BARRIERS
	.align		4
        /*0080*/ 	.byte	0x02, 0x4c
        /*0082*/ 	.byte	0x01
	.zero		1


	//----- nvinfo : EIATTR_MERCURY_ISA_VERSION
	.align		4
        /*0084*/ 	.byte	0x03, 0x5f
        /*0086*/ 	.short	0x0101


	//----- nvinfo : EIATTR_COOP_GROUP_MASK_REGIDS
	.align		4
        /*0088*/ 	.byte	0x04, 0x29
        /*008a*/ 	.short	(.L_4147 - .L_4146)


	//   ....[0]....
.L_4146:
        /*008c*/ 	.word	0xffffffff


	//   ....[1]....
        /*0090*/ 	.word	0xffffffff


	//   ....[2]....
        /*0094*/ 	.word	0xffffffff


	//   ....[3]....
        /*0098*/ 	.word	0xffffffff


	//   ....[4]....
        /*009c*/ 	.word	0xffffffff


	//   ....[5]....
        /*00a0*/ 	.word	0xffffffff


	//   ....[6]....
        /*00a4*/ 	.word	0xffffffff


	//   ....[7]....
        /*00a8*/ 	.word	0xffffffff


	//   ....[8]....
        /*00ac*/ 	.word	0xffffffff


	//   ....[9]....
        /*00b0*/ 	.word	0xffffffff


	//   ....[10]....
        /*00b4*/ 	.word	0xffffffff


	//   ....[11]....
        /*00b8*/ 	.word	0xffffffff


	//----- nvinfo : EIATTR_COOP_GROUP_INSTR_OFFSETS
	.align		4
.L_4147:
        /*00bc*/ 	.byte	0x04, 0x28
        /*00be*/ 	.short	(.L_4149 - .L_4148)


	//   ....[0]....
.L_4148:
        /*00c0*/ 	.word	0x000008b0


	//   ....[1]....
        /*00c4*/ 	.word	0x00000910


	//   ....[2]....
        /*00c8*/ 	.word	0x00000980


	//   ....[3]....
        /*00cc*/ 	.word	0x000009c0


	//   ....[4]....
        /*00d0*/ 	.word	0x00000a00


	//   ....[5]....
        /*00d4*/ 	.word	0x00000a40


	//   ....[6]....
        /*00d8*/ 	.word	0x00000be0


	//   ....[7]....
        /*00dc*/ 	.word	0x00000c30


	//   ....[8]....
        /*00e0*/ 	.word	0x00000c80


	//   ....[9]....
        /*00e4*/ 	.word	0x00000cd0


	//   ....[10]....
        /*00e8*/ 	.word	0x00000d10


	//   ....[11]....
        /*00ec*/ 	.word	0x000019d0


	//----- nvinfo : EIATTR_VRC_CTA_INIT_COUNT
	.align		4
.L_4149:
        /*00f0*/ 	.byte	0x02, 0x4a
	.zero		1
	.zero		1


	//----- nvinfo : EIATTR_EXIT_INSTR_OFFSETS
	.align		4
        /*00f4*/ 	.byte	0x04, 0x1c
        /*00f6*/ 	.short	(.L_4151 - .L_4150)


	//   ....[0]....
.L_4150:
        /*00f8*/ 	.word	0x00000610


	//   ....[1]....
        /*00fc*/ 	.word	0x00001ae0


	//----- nvinfo : EIATTR_CRS_STACK_SIZE
	.align		4
.L_4151:
        /*0100*/ 	.byte	0x04, 0x1e
        /*0102*/ 	.short	(.L_4153 - .L_4152)
.L_4152:
        /*0104*/ 	.word	0x00000000


	//----- nvinfo : EIATTR_CBANK_PARAM_SIZE
	.align		4
.L_4153:
        /*0108*/ 	.byte	0x03, 0x19
        /*010a*/ 	.short	0x0030


	//----- nvinfo : EIATTR_PARAM_CBANK
	.align		4
        /*010c*/ 	.byte	0x04, 0x0a
        /*010e*/ 	.short	(.L_4155 - .L_4154)
	.align		4
.L_4154:
        /*0110*/ 	.word	index@(.nv.constant0._Z18kQuantizeBlockwiseI6__halfLi256ELi2ELi0ELi0EEvPfPT_S1_PhS1_ii)
        /*0114*/ 	.short	0x0380
        /*0116*/ 	.short	0x0030


	//----- nvinfo : EIATTR_SW_WAR
	.align		4
.L_4155:
        /*0118*/ 	.byte	0x04, 0x36
        /*011a*/ 	.short	(.L_4157 - .L_4156)
.L_4156:
        /*011c*/ 	.word	0x00000008
.L_4157:


//--------------------- .nv.info._Z18kQuantizeBlockwiseI6__halfLi512ELi2ELi0ELi0EEvPfPT_S1_PhS1_ii --------------------------
	.section	.nv.info._Z18kQuantizeBlockwiseI6__halfLi512ELi2ELi0ELi0EEvPfPT_S1_PhS1_ii,"",@"SHT_CUDA_INFO"
	.sectionflags	@""
	.align	4


	//----- nvinfo : EIATTR_CUDA_API_VERSION
	.align		4
        /*0000*/ 	.byte	0x04, 0x37
        /*0002*/ 	.short	(.L_4159 - .L_4158)
.L_4158:
        /*0004*/ 	.word	0x00000082


	//----- nvinfo : EIATTR_KPARAM_INFO
	.align		4
.L_4159:
        /*0008*/ 	.byte	0x04, 0x17
        /*000a*/ 	.short	(.L_4161 - .L_4160)
.L_4160:
        /*000c*/ 	.word	0x00000000
        /*0010*/ 	.short	0x0006
        /*0012*/ 	.short	0x002c
        /*0014*/ 	.byte	0x00, 0xf0, 0x11, 0x00


	//----- nvinfo : EIATTR_KPARAM_INFO
	.align		4
.L_4161:
        /*0018*/ 	.byte	0x04, 0x17
        /*001a*/ 	.short	(.L_4163 - .L_4162)
.L_4162:
        /*001c*/ 	.word	0x00000000
        /*0020*/ 	.short	0x0005
        /*0022*/ 	.short	0x0028
        /*0024*/ 	.byte	0x00, 0xf0, 0x11, 0x00


	//----- nvinfo : EIATTR_KPARAM_INFO
	.align		4
.L_4163:
        /*0028*/ 	.byte	0x04, 0x17
        /*002a*/ 	.short	(.L_4165 - .L_4164)
.L_4164:
        /*002c*/ 	.word	0x00000000
        /*0030*/ 	.short	0x0004
        /*0032*/ 	.short	0x0020
        /*0034*/ 	.byte	0x00, 0xf5, 0x21, 0x00


	//----- nvinfo : EIATTR_KPARAM_INFO
	.align		4
.L_4165:
        /*0038*/ 	.byte	0x04, 0x17
        /*003a*/ 	.short	(.L_4167 - .L_4166)
.L_4166:
        /*003c*/ 	.word	0x00000000
        /*0040*/ 	.short	0x0003
        /*0042*/ 	.short	0x0018
        /*0044*/ 	.byte	0x00, 0xf5, 0x21, 0x00


	//----- nvinfo : EIATTR_KPARAM_INFO
	.align		4
.L_4167:
        /*0048*/ 	.byte	0x04, 0x17
        /*004a*/ 	.short	(.L_4169 - .L_4168)
.L_4168:
        /*004c*/ 	.word	0x00000000
        /*0050*/ 	.short	0x0002
        /*0052*/ 	.short	0x0010
        /*0054*/ 	.byte	0x00, 0xf5, 0x21, 0x00


	//----- nvinfo : EIATTR_KPARAM_INFO
	.align		4
.L_4169:
        /*0058*/ 	.byte	0x04, 0x17
        /*005a*/ 	.short	(.L_4171 - .L_4170)
.L_4170:
        /*005c*/ 	.word	0x00000000
        /*0060*/ 	.short	0x0001
        /*0062*/ 	.short	0x0008
        /*0064*/ 	.byte	0x00, 0xf5, 0x21, 0x00


	//----- nvinfo : EIATTR_KPARAM_INFO
	.align		4
.L_4171:
        /*0068*/ 	.byte	0x04, 0x17
        /*006a*/ 	.short	(.L_4173 - .L_4172)
.L_4172:
        /*006c*/ 	.word	0x00000000
        /*0070*/ 	.short	0x0000
        /*0072*/ 	.short	0x0000
        /*0074*/ 	.byte	0x00, 0xf5, 0x21, 0x00


	//----- nvinfo : EIATTR_SPARSE_MMA_MASK
	.align		4
.L_4173:
        /*0078*/ 	.byte	0x03, 0x50
        /*007a*/ 	.short	0x0000


	//----- nvinfo : EIATTR_MAXREG_COUNT
	.align		4
        /*007c*/ 	.byte	0x03, 0x1b
        /*007e*/ 	.short	0x00ff


	//----- nvinfo : EIATTR_NUM_BARRIERS
	.align		4
        /*0080*/ 	.byte	0x02, 0x4c
        /*0082*/ 	.byte	0x01
	.zero		1


	//----- nvinfo : EIATTR_MERCURY_ISA_VERSION
	.align		4
        /*0084*/ 	.byte	0x03, 0x5f
        /*0086*/ 	.short	0x0101


	//----- nvinfo : EIATTR_COOP_GROUP_MASK_REGIDS
	.align		4
        /*0088*/ 	.byte	0x04, 0x29
        /*008a*/ 	.short	(.L_4175 - .L_4174)


	//   ....[0]....
.L_4174:
        /*008c*/ 	.word	0xffffffff


	//   ....[1]....
        /*0090*/ 	.word	0xffffffff


	//   ....[2]....
        /*0094*/ 	.word	0xffffffff


	//   ....[3]....
        /*0098*/ 	.word	0xffffffff


	//   ....[4]....
        /*009c*/ 	.word	0xffffffff


	//   ....[5]....
        /*00a0*/ 	.word	0xffffffff


	//   ....[6]....
        /*00a4*/ 	.word	0xffffffff


	//   ....[7]....
        /*00a8*/ 	.word	0xffffffff


	//   ....[8]....
        /*00ac*/ 	.word	0xffffffff


	//   ....[9]....
        /*00b0*/ 	.word	0xffffffff


	//   ....[10]....
        /*00b4*/ 	.word	0xffffffff


	//   ....[11]....
        /*00b8*/ 	.word	0xffffffff


	//----- nvinfo : EIATTR_COOP_GROUP_INSTR_OFFSETS
	.align		4
.L_4175:
        /*00bc*/ 	.byte	0x04, 0x28
        /*00be*/ 	.short	(.L_4177 - .L_4176)


	//   ....[0]....
.L_4176:
        /*00c0*/ 	.word	0x000008b0


	//   ....[1]....
        /*00c4*/ 	.word	0x00000910


	//   ....[2]....
        /*00c8*/ 	.word	0x00000980


	//   ....[3]....
        /*00cc*/ 	.word	0x000009c0


	//   ....[4]....
        /*00d0*/ 	.word	0x00000a00


	//   ....[5]....
        /*00d4*/ 	.word	0x00000a40


	//   ....[6]....
        /*00d8*/ 	.word	0x00000c70


	//   ....[7]....
        /*00dc*/ 	.word	0x00000cc0


	//   ....[8]....
        /*00e0*/ 	.word	0x00000d10


	//   ....[9]....
        /*00e4*/ 	.word	0x00000d60


	//   ....[10]....
        /*00e8*/ 	.word	0x00000da0


	//   ....[11]....
        /*00ec*/ 	.word	0x00001b50


	//----- nvinfo : EIATTR_VRC_CTA_INIT_COUNT
	.align		4
.L_4177:
        /*00f0*/ 	.byte	0x02, 0x4a
	.zero		1
	.zero		1


	//----- nvinfo : EIATTR_EXIT_INSTR_OFFSETS
	.align		4
        /*00f4*/ 	.byte	0x04, 0x1c
        /*00f6*/ 	.short	(.L_4179 - .L_4178)


	//   ....[0]....
.L_4178:
        /*00f8*/ 	.word	0x00000610


	//   ....[1]....
        /*00fc*/ 	.word	0x00001c40


	//----- nvinfo : EIATTR_CRS_STACK_SIZE
	.align		4
.L_4179:
        /*0100*/ 	.byte	0x04, 0x1e
        /*0102*/ 	.short	(.L_4181 - .L_4180)
.L_4180:
        /*0104*/ 	.word	0x00000000


	//----- nvinfo : EIATTR_CBANK_PARAM_SIZE
	.align		4
.L_4181:
        /*0108*/ 	.byte	0x03, 0x19
        /*010a*/ 	.short	0x0030


	//----- nvinfo : EIATTR_PARAM_CBANK
	.align		4
        /*010c*/ 	.byte	0x04, 0x0a
        /*010e*/ 	.short	(.L_4183 - .L_4182)
	.align		4
.L_4182:
        /*0110*/ 	.word	index@(.nv.constant0._Z18kQuantizeBlockwiseI6__halfLi512ELi2ELi0ELi0EEvPfPT_S1_PhS1_ii)
        /*0114*/ 	.short	0x0380
        /*0116*/ 	.short	0x0030


	//----- nvinfo : EIATTR_SW_WAR
	.align		4
.L_4183:
        /*0118*/ 	.byte	0x04, 0x36
        /*011a*/ 	.short	(.L_4185 - .L_4184)
.L_4184:
        /*011c*/ 	.word	0x00000008
.L_4185:


//--------------------- .nv.info._Z18kQuantizeBlockwiseI6__halfLi1024ELi4ELi0ELi0EEvPfPT_S1_PhS1_ii --------------------------
	.section	.nv.info._Z18kQuantizeBlockwiseI6__halfLi1024ELi4ELi0ELi0EEvPfPT_S1_PhS1_ii,"",@"SHT_CUDA_INFO"
	.sectionflags	@""
	.align	4


	//----- nvinfo : EIATTR_CUDA_API_VERSION
	.align		4
        /*0000*/ 	.byte	0x04, 0x37
        /*0002*/ 	.short	(.L_4187 - .L_4186)
.L_4186:
        /*0004*/ 	.word	0x00000082


	//----- nvinfo : EIATTR_KPARAM_INFO
	.align		4
.L_4187:
        /*0008*/ 	.byte	0x04, 0x17
        /*000a*/ 	.short	(.L_4189 - .L_4188)
.L_4188:
        /*000c*/ 	.word	0x00000000
        /*0010*/ 	.short	0x0006
        /*0012*/ 	.short	0x002c
        /*0014*/ 	.byte	0x00, 0xf0, 0x11, 0x00


	//----- nvinfo : EIATTR_KPARAM_INFO
	.align		4
.L_4189:
        /*0018*/ 	.byte	0x04, 0x17
        /*001a*/ 	.short	(.L_4191 - .L_4190)
.L_4190:
        /*001c*/ 	.word	0x00000000
        /*0020*/ 	.short	0x0005
        /*0022*/ 	.short	0x0028
        /*0024*/ 	.byte	0x00, 0xf0, 0x11, 0x00


	//----- nvinfo : EIATTR_KPARAM_INFO
	.align		4
.L_4191:
        /*0028*/ 	.byte	0x04, 0x17
        /*002a*/ 	.short	(.L_4193 - .L_4192)
.L_4192:
        /*002c*/ 	.word	0x00000000
        /*0030*/ 	.short	0x0004
        /*0032*/ 	.short	0x0020
        /*0034*/ 	.byte	0x00, 0xf5, 0x21, 0x00


	//----- nvinfo : EIATTR_KPARAM_INFO
	.align		4
.L_4193:
        /*0038*/ 	.byte	0x04, 0x17
        /*003a*/ 	.short	(.L_4195 - .L_4194)
.L_4194:
        /*003c*/ 	.word	0x00000000
        /*0040*/ 	.short	0x0003
        /*0042*/ 	.short	0x0018
        /*0044*/ 	.byte	0x00, 0xf5, 0x21, 0x00


	//----- nvinfo : EIATTR_KPARAM_INFO
	.align		4
.L_4195:
        /*0048*/ 	.byte	0x04, 0x17
        /*004a*/ 	.short	(.L_4197 - .L_4196)
.L_4196:
        /*004c*/ 	.word	0x00000000
        /*0050*/ 	.short	0x0002
        /*0052*/ 	.short	0x0010
        /*0054*/ 	.byte	0x00, 0xf5, 0x21, 0x00


	//----- nvinfo : EIATTR_KPARAM_INFO
	.align		4
.L_4197:
        /*0058*/ 	.byte	0x04, 0x17
        /*005a*/ 	.short	(.L_4199 - .L_4198)
.L_4198:
        /*005c*/ 	.word	0x00000000
        /*0060*/ 	.short	0x0001
        /*0062*/ 	.short	0x0008
        /*0064*/ 	.byte	0x00, 0xf5, 0x21, 0x00


	//----- nvinfo : EIATTR_KPARAM_INFO
	.align		4
.L_4199:
        /*0068*/ 	.byte	0x04, 0x17
        /*006a*/ 	.short	(.L_4201 - .L_4200)
.L_4200:
        /*006c*/ 	.word	0x00000000
        /*0070*/ 	.short	0x0000
        /*0072*/ 	.short	0x0000
        /*0074*/ 	.byte	0x00, 0xf5, 0x21, 0x00


	//----- nvinfo : EIATTR_SPARSE_MMA_MASK
	.align		4
.L_4201:
        /*0078*/ 	.byte	0x03, 0x50
        /*007a*/ 	.short	0x0000


	//----- nvinfo : EIATTR_MAXREG_COUNT
	.align		4
        /*007c*/ 	.byte	0x03, 0x1b
        /*007e*/ 	.short	0x00ff


	//----- nvinfo : EIATTR_NUM_BARRIERS
	.align		4
        /*0080*/ 	.byte	0x02, 0x4c
        /*0082*/ 	.byte	0x01
	.zero		1


	//----- nvinfo : EIATTR_MERCURY_ISA_VERSION
	.align		4
        /*0084*/ 	.byte	0x03, 0x5f
        /*0086*/ 	.short	0x0101


	//----- nvinfo : EIATTR_COOP_GROUP_MASK_REGIDS
	.align		4
        /*0088*/ 	.byte	0x04, 0x29
        /*008a*/ 	.short	(.L_4203 - .L_4202)


	//   ....[0]....
.L_4202:
        /*008c*/ 	.word	0xffffffff


	//   ....[1]....
        /*0090*/ 	.word	0xffffffff


	//   ....[2]....
        /*0094*/ 	.word	0xffffffff


	//   ....[3]....
        /*0098*/ 	.word	0xffffffff


	//   ....[4]....
        /*009c*/ 	.word	0xffffffff


	//   ....[5]....
        /*00a0*/ 	.word	0xffffffff


	//   ....[6]....
        /*00a4*/ 	.word	0xffffffff


	//   ....[7]....
        /*00a8*/ 	.word	0xffffffff


	//   ....[8]....
        /*00ac*/ 	.word	0xffffffff


	//   ....[9]....
        /*00b0*/ 	.word	0xffffffff


	//   ....[10]....
        /*00b4*/ 	.word	0xffffffff


	//   ....[11]....
        /*00b8*/ 	.word	0xffffffff


	//----- nvinfo : EIATTR_COOP_GROUP_INSTR_OFFSETS
	.align		4
.L_4203:
        /*00bc*/ 	.byte	0x04, 0x28
        /*00be*/ 	.short	(.L_4205 - .L_4204)


	//   ....[0]....
.L_4204:
        /*00c0*/ 	.word	0x00000960


	//   ....[1]....
        /*00c4*/ 	.word	0x000009f0


	//   ....[2]....
        /*00c8*/ 	.word	0x00000a60


	//   ....[3]....
        /*00cc*/ 	.word	0x00000aa0


	//   ....[4]....
        /*00d0*/ 	.word	0x00000ae0


	//   ....[5]....
        /*00d4*/ 	.word	0x00000b20


	//   ....[6]....
        /*00d8*/ 	.word	0x00000d50


	//   ....[7]....
        /*00dc*/ 	.word	0x00000da0


	//   ....[8]....
        /*00e0*/ 	.word	0x00000df0


	//   ....[9]....
        /*00e4*/ 	.word	0x00000e40


	//   ....[10]....
        /*00e8*/ 	.word	0x00000e80


	//   ....[11]....
        /*00ec*/ 	.word	0x000026a0


	//----- nvinfo : EIATTR_VRC_CTA_INIT_COUNT
	.align		4
.L_4205:
        /*00f0*/ 	.byte	0x02, 0x4a
	.zero		1
	.zero		1


	//----- nvinfo : EIATTR_EXIT_INSTR_OFFSETS
	.align		4
        /*00f4*/ 	.byte	0x04, 0x1c
        /*00f6*/ 	.short	(.L_4207 - .L_4206)


	//   ....[0]....
.L_4206:
        /*00f8*/ 	.word	0x00000610


	//   ....[1]....
        /*00fc*/ 	.word	0x00002840


	//----- nvinfo : EIATTR_CRS_STACK_SIZE
	.align		4
.L_4207:
        /*0100*/ 	.byte	0x04, 0x1e
        /*0102*/ 	.short	(.L_4209 - .L_4208)
.L_4208:
        /*0104*/ 	.word	0x00000000


	//----- nvinfo : EIATTR_CBANK_PARAM_SIZE
	.align		4
.L_4209:
        /*0108*/ 	.byte	0x03, 0x19
        /*010a*/ 	.short	0x0030


	//----- nvinfo : EIATTR_PARAM_CBANK
	.align		4
        /*010c*/ 	.byte	0x04, 0x0a
        /*010e*/ 	.short	(.L_4211 - .L_4210)
	.align		4
.L_4210:
        /*0110*/ 	.word	index@(.nv.constant0._Z18kQuantizeBlockwiseI6__halfLi1024ELi4ELi0ELi0EEvPfPT_S1_PhS1_ii)
        /*0114*/ 	.short	0x0380
        /*0116*/ 	.short	0x0030


	//----- nvinfo : EIATTR_SW_WAR
	.align		4
.L_4211:
        /*0118*/ 	.byte	0x04, 0x36
        /*011a*/ 	.short	(.L_4213 - .L_4212)
.L_4212:
        /*011c*/ 	.word	0x00000008
.L_4213:


//--------------------- .nv.info._Z18kQuantizeBlockwiseI6__halfLi2048ELi4ELi0ELi0EEvPfPT_S1_PhS1_ii --------------------------
	.section	.nv.info._Z18kQuantizeBlockwiseI6__halfLi2048ELi4ELi0ELi0EEvPfPT_S1_PhS1_ii,"",@"SHT_CUDA_INFO"
	.sectionflags	@""
	.align	4


	//----- nvinfo : EIATTR_CUDA_API_VERSION
	.align		4
        /*0000*/ 	.byte	0x04, 0x37
        /*0002*/ 	.short	(.L_4215 - .L_4214)
.L_4214:
        /*0004*/ 	.word	0x00000082


	//----- nvinfo : EIATTR_KPARAM_INFO
	.align		4
.L_4215:
        /*0008*/ 	.byte	0x04, 0x17
        /*000a*/ 	.short	(.L_4217 - .L_4216)
.L_4216:
        /*000c*/ 	.word	0x00000000
        /*0010*/ 	.short	0x0006
        /*0012*/ 	.short	0x002c
        /*0014*/ 	.byte	0x00, 0xf0, 0x11, 0x00


	//----- nvinfo : EIATTR_KPARAM_INFO
	.align		4
.L_4217:
        /*0018*/ 	.byte	0x04, 0x17
        /*001a*/ 	.short	(.L_4219 - .L_4218)
.L_4218:
        /*001c*/ 	.word	0x00000000
        /*0020*/ 	.short	0x0005
        /*0022*/ 	.short	0x0028
        /*0024*/ 	.byte	0x00, 0xf0, 0x11, 0x00


	//----- nvinfo : EIATTR_KPARAM_INFO
	.align		4
.L_4219:
        /*0028*/ 	.byte	0x04, 0x17
        /*002a*/ 	.short	(.L_4221 - .L_4220)
.L_4220:
        /*002c*/ 	.word	0x00000000
        /*0030*/ 	.short	0x0004
        /*0032*/ 	.short	0x0020
        /*0034*/ 	.byte	0x00, 0xf5, 0x21, 0x00


	//----- nvinfo : EIATTR_KPARAM_INFO
	.align		4
.L_4221:
        /*0038*/ 	.byte	0x04, 0x17
        /*003a*/ 	.short	(.L_4223 - .L_4222)
.L_4222:
        /*003c*/ 	.word	0x00000000
        /*0040*/ 	.short	0x0003
        /*0042*/ 	.short	0x0018
        /*0044*/ 	.byte	0x00, 0xf5, 0x21, 0x00


	//----- nvinfo : EIATTR_KPARAM_INFO
	.align		4
.L_4223:
        /*0048*/ 	.byte	0x04, 0x17
        /*004a*/ 	.short	(.L_4225 - .L_4224)
.L_4224:
        /*004c*/ 	.word	0x00000000
        /*0050*/ 	.short	0x0002
        /*0052*/ 	.short	0x0010
        /*0054*/ 	.byte	0x00, 0xf5, 0x21, 0x00


	//----- nvinfo : EIATTR_KPARAM_INFO
	.align		4
.L_4225:
        /*0058*/ 	.byte	0x04, 0x17
        /*005a*/ 	.short	(.L_4227 - .L_4226)
.L_4226:
        /*005c*/ 	.word	0x00000000
        /*0060*/ 	.short	0x0001
        /*0062*/ 	.short	0x0008
        /*0064*/ 	.byte	0x00, 0xf5, 0x21, 0x00


	//----- nvinfo : EIATTR_KPARAM_INFO
	.align		4
.L_4227:
        /*0068*/ 	.byte	0x04, 0x17
        /*006a*/ 	.short	(.L_4229 - .L_4228)
.L_4228:
        /*006c*/ 	.word	0x00000000
        /*0070*/ 	.short	0x0000
        /*0072*/ 	.short	0x0000
        /*0074*/ 	.byte	0x00, 0xf5, 0x21, 0x00


	//----- nvinfo : EIATTR_SPARSE_MMA_MASK
	.align		4
.L_4229:
        /*0078*/ 	.byte	0x03, 0x50
        /*007a*/ 	.short	0x0000


	//----- nvinfo : EIATTR_MAXREG_COUNT
	.align		4
        /*007c*/ 	.byte	0x03, 0x1b
        /*007e*/ 	.short	0x00ff


	//----- nvinfo : EIATTR_NUM_BARRIERS
	.align		4
        /*0080*/ 	.byte	0x02, 0x4c
        /*0082*/ 	.byte	0x01
	.zero		1


	//----- nvinfo : EIATTR_MERCURY_ISA_VERSION
	.align		4
        /*0084*/ 	.byte	0x03, 0x5f
        /*0086*/ 	.short	0x0101


	//----- nvinfo : EIATTR_UNUSED_LOAD_BYTE_OFFSET
	.align		4
        /*0088*/ 	.byte	0x04, 0x44
        /*008a*/ 	.short	(.L_4231 - .L_4230)


	//   ....[0]....
.L_4230:
        /*008c*/ 	.word	0x00000bb0
        /*0090*/ 	.word	0x0000fff0


	//   ....[1]....
        /*0094*/ 	.word	0x00001020
        /*0098*/ 	.word	0x0000fff0


	//----- nvinfo : EIATTR_COOP_GROUP_MASK_REGIDS
	.align		4
.L_4231:
        /*009c*/ 	.byte	0x04, 0x29
        /*009e*/ 	.short	(.L_4233 - .L_4232)


	//   ....[0]....
.L_4232:
        /*00a0*/ 	.word	0xffffffff


	//   ....[1]....
        /*00a4*/ 	.word	0xffffffff


	//   ....[2]....
        /*00a8*/ 	.word	0xffffffff


	//   ....[3]....
        /*00ac*/ 	.word	0xffffffff


	//   ....[4]....
        /*00b0*/ 	.word	0xffffffff


	//   ....[5]....
        /*00b4*/ 	.word	0xffffffff


	//   ....[6]....
        /*00b8*/ 	.word	0xffffffff


	//   ....[7]....
        /*00bc*/ 	.word	0xffffffff


	//   ....[8]....
        /*00c0*/ 	.word	0xffffffff


	//   ....[9]....
        /*00c4*/ 	.word	0xffffffff


	//   ....[10]....
        /*00c8*/ 	.word	0xffffffff


	//   ....[11]....
        /*00cc*/ 	.word	0xffffffff


	//----- nvinfo : EIATTR_COOP_GROUP_INSTR_OFFSETS
	.align		4
.L_4233:
        /*00d0*/ 	.byte	0x04, 0x28
        /*00d2*/ 	.short	(.L_4235 - .L_4234)


	//   ....[0]....
.L_4234:
        /*00d4*/ 	.word	0x00000960


	//   ....[1]....
        /*00d8*/ 	.word	0x000009f0


	//   ....[2]....
        /*00dc*/ 	.word	0x00000a60


	//   ....[3]....
        /*00e0*/ 	.word	0x00000aa0


	//   ....[4]....
        /*00e4*/ 	.word	0x00000ae0


	//   ....[5]....
        /*00e8*/ 	.word	0x00000b20


	//   ....[6]....
        /*00ec*/ 	.word	0x00000e60


	//   ....[7]....
        /*00f0*/ 	.word	0x00000eb0


	//   ....[8]....
        /*00f4*/ 	.word	0x00000f00


	//   ....[9]....
        /*00f8*/ 	.word	0x00000f50


	//   ....[10]....
        /*00fc*/ 	.word	0x00000f90


	//   ....[11]....
        /*0100*/ 	.word	0x00002940


	//----- nvinfo : EIATTR_VRC_CTA_INIT_COUNT
	.align		4
.L_4235:
        /*0104*/ 	.byte	0x02, 0x4a
	.zero		1
	.zero		1


	//----- nvinfo : EIATTR_EXIT_INSTR_OFFSETS
	.align		4
        /*0108*/ 	.byte	0x04, 0x1c
        /*010a*/ 	.short	(.L_4237 - .L_4236)


	//   ....[0]....
.L_4236:
        /*010c*/ 	.word	0x00000610


	//   ....[1]....
        /*0110*/ 	.word	0x00002ad0


	//----- nvinfo : EIATTR_CRS_STACK_SIZE
	.align		4
.L_4237:
        /*0114*/ 	.byte	0x04, 0x1e
        /*0116*/ 	.short	(.L_4239 - .L_4238)
.L_4238:
        /*0118*/ 	.word	0x00000000


	//----- nvinfo : EIATTR_CBANK_PARAM_SIZE
	.align		4
.L_4239:
        /*011c*/ 	.byte	0x03, 0x19
        /*011e*/ 	.short	0x0030


	//----- nvinfo : EIATTR_PARAM_CBANK
	.align		4
        /*0120*/ 	.byte	0x04, 0x0a
        /*0122*/ 	.short	(.L_4241 - .L_4240)
	.align		4
.L_4240:
        /*0124*/ 	.word	index@(.nv.constant0._Z18kQuantizeBlockwiseI6__halfLi2048ELi4ELi0ELi0EEvPfPT_S1_PhS1_ii)
        /*0128*/ 	.short	0x0380
        /*012a*/ 	.short	0x0030


	//----- nvinfo : EIATTR_SW_WAR
	.align		4
.L_4241:
        /*012c*/ 	.byte	0x04, 0x36
        /*012e*/ 	.short	(.L_4243 - .L_4242)
.L_4242:
        /*0130*/ 	.word	0x00000008
.L_4243:


//--------------------- .nv.info._Z18kQuantizeBlockwiseI6__halfLi4096ELi4ELi1ELi0EEvPfPT_S1_PhS1_ii --------------------------
	.section	.nv.info._Z18kQuantizeBlockwiseI6__halfLi4096ELi4ELi1ELi0EEvPfPT_S1_PhS1_ii,"",@"SHT_CUDA_INFO"
	.sectionflags	@""
	.align	4


	//----- nvinfo : EIATTR_CUDA_API_VERSION
	.align		4
        /*0000*/ 	.byte	0x04, 0x37
        /*0002*/ 	.short	(.L_4245 - .L_4244)
.L_4244:
        /*0004*/ 	.word	0x00000082


	//----- nvinfo : EIATTR_KPARAM_INFO
	.align		4
.L_4245:
        /*0008*/ 	.byte	0x04, 0x17
        /*000a*/ 	.short	(.L_4247 - .L_4246)
.L_4246:
        /*000c*/ 	.word	0x00000000
        /*0010*/ 	.short	0x0006
        /*0012*/ 	.short	0x002c
        /*0014*/ 	.byte	0x00, 0xf0, 0x11, 0x00


	//----- nvinfo : EIATTR_KPARAM_INFO
	.align		4
.L_4247:
        /*0018*/ 	.byte	0x04, 0x17
        /*001a*/ 	.short	(.L_4249 - .L_4248)
.L_4248:
        /*001c*/ 	.word	0x00000000
        /*0020*/ 	.short	0x0005
        /*0022*/ 	.short	0x0028
        /*0024*/ 	.byte	0x00, 0xf0, 0x11, 0x00


	//----- nvinfo : EIATTR_KPARAM_INFO
	.align		4
.L_4249:
        /*0028*/ 	.byte	0x04, 0x17
        /*002a*/ 	.short	(.L_4251 - .L_4250)
.L_4250:
        /*002c*/ 	.word	0x00000000
        /*0030*/ 	.short	0x0004
        /*0032*/ 	.short	0x0020
        /*0034*/ 	.byte	0x00, 0xf5, 0x21, 0x00


	//----- nvinfo : EIATTR_KPARAM_INFO
	.align		4
.L_4251:
        /*0038*/ 	.byte	0x04, 0x17
        /*003a*/ 	.short	(.L_4253 - .L_4252)
.L_4252:
        /*003c*/ 	.word	0x00000000
        /*0040*/ 	.short	0x0003
        /*0042*/ 	.short	0x0018
        /*0044*/ 	.byte	0x00, 0xf5, 0x21, 0x00


	//----- nvinfo : EIATTR_KPARAM_INFO
	.align		4
.L_4253:
        /*0048*/ 	.byte	0x04, 0x17
        /*004a*/ 	.short	(.L_4255 - .L_4254)
.L_4254:
        /*004c*/ 	.word	0x00000000
        /*0050*/ 	.short	0x0002
        /*0052*/ 	.short	0x0010
        /*0054*/ 	.byte	0x00, 0xf5, 0x21, 0x00


	//----- nvinfo : EIATTR_KPARAM_INFO
	.align		4
.L_4255:
        /*0058*/ 	.byte	0x04, 0x17
        /*005a*/ 	.short	(.L_4257 - .L_4256)
.L_4256:
        /*005c*/ 	.word	0x00000000
        /*0060*/ 	.short	0x0001
        /*0062*/ 	.short	0x0008
        /*0064*/ 	.byte	0x00, 0xf5, 0x21, 0x00


	//----- nvinfo : EIATTR_KPARAM_INFO
	.align		4
.L_4257:
        /*0068*/ 	.byte	0x04, 0x17
        /*006a*/ 	.short	(.L_4259 - .L_4258)
.L_4258:
        /*006c*/ 	.word	0x00000000
        /*0070*/ 	.short	0x0000
        /*0072*/ 	.short	0x0000
        /*0074*/ 	.byte	0x00, 0xf5, 0x21, 0x00


	//----- nvinfo : EIATTR_SPARSE_MMA_MASK
	.align		4
.L_4259:
        /*0078*/ 	.byte	0x03, 0x50
        /*007a*/ 	.short	0x0000


	//----- nvinfo : EIATTR_MAXREG_COUNT
	.align		4
        /*007c*/ 	.byte	0x03, 0x1b
        /*007e*/ 	.short	0x00ff


	//----- nvinfo : EIATTR_NUM_BARRIERS
	.align		4
        /*0080*/ 	.byte	0x02, 0x4c
        /*0082*/ 	.byte	0x01
	.zero		1


	//----- nvinfo : EIATTR_MERCURY_ISA_VERSION
	.align		4
        /*0084*/ 	.byte	0x03, 0x5f
        /*0086*/ 	.short	0x0101


	//----- nvinfo : EIATTR_UNUSED_LOAD_BYTE_OFFSET
	.align		4
        /*0088*/ 	.byte	0x04, 0x44
        /*008a*/ 	.short	(.L_4261 - .L_4260)


	//   ....[0]....
.L_4260:
        /*008c*/ 	.word	0x00000c10
        /*0090*/ 	.word	0x0000fff0


	//   ....[1]....
        /*0094*/ 	.word	0x000012d0
        /*0098*/ 	.word	0x0000fff0


	//----- nvinfo : EIATTR_COOP_GROUP_MASK_REGIDS
	.align		4
.L_4261:
        /*009c*/ 	.byte	0x04, 0x29
        /*009e*/ 	.short	(.L_4263 - .L_4262)


	//   ....[0]....
.L_4262:
        /*00a0*/ 	.word	0xffffffff


	//   ....[1]....
        /*00a4*/ 	.word	0xffffffff


	//   ....[2]....
        /*00a8*/ 	.word	0xffffffff


	//   ....[3]....
        /*00ac*/ 	.word	0xffffffff


	//   ....[4]....
        /*00b0*/ 	.word	0xffffffff


	//   ....[5]....
        /*00b4*/ 	.word	0xffffffff


	//   ....[6]....
        /*00b8*/ 	.word	0xffffffff


	//   ....[7]....
        /*00bc*/ 	.word	0xffffffff


	//   ....[8]....
        /*00c0*/ 	.word	0xffffffff


	//   ....[9]....
        /*00c4*/ 	.word	0xffffffff


	//   ....[10]....
        /*00c8*/ 	.word	0xffffffff


	//   ....[11]....
        /*00cc*/ 	.word	0xffffffff


	//   ....[12]....
        /*00d0*/ 	.word	0xffffffff


	//----- nvinfo : EIATTR_COOP_GROUP_INSTR_OFFSETS
	.align		4
.L_4263:
        /*00d4*/ 	.byte	0x04, 0x28
        /*00d6*/ 	.short	(.L_4265 - .L_4264)


	//   ....[0]....
.L_4264:
        /*00d8*/ 	.word	0x000009c0


	//   ....[1]....
        /*00dc*/ 	.word	0x00000a50


	//   ....[2]....
        /*00e0*/ 	.word	0x00000ac0


	//   ....[3]....
        /*00e4*/ 	.word	0x00000b00


	//   ....[4]....
        /*00e8*/ 	.word	0x00000b40


	//   ....[5]....
        /*00ec*/ 	.word	0x00000b80


	//   ....[6]....
        /*00f0*/ 	.word	0x00001110


	//   ....[7]....
        /*00f4*/ 	.word	0x00001160


	//   ....[8]....
        /*00f8*/ 	.word	0x000011b0


	//   ....[9]....
        /*00fc*/ 	.word	0x00001200


	//   ....[10]....
        /*0100*/ 	.word	0x00001240


	//   ....[11]....
        /*0104*/ 	.word	0x00001b10


	//   ....[12]....
        /*0108*/ 	.word	0x00003050


	//----- nvinfo : EIATTR_VRC_CTA_INIT_COUNT
	.align		4
.L_4265:
        /*010c*/ 	.byte	0x02, 0x4a
	.zero		1
	.zero		1


	//----- nvinfo : EIATTR_EXIT_INSTR_OFFSETS
	.align		4
        /*0110*/ 	.byte	0x04, 0x1c
        /*0112*/ 	.short	(.L_4267 - .L_4266)


	//   ....[0]....
.L_4266:
        /*0114*/ 	.word	0x00000610


	//   ....[1]....
        /*0118*/ 	.word	0x000031f0


	//----- nvinfo : EIATTR_CRS_STACK_SIZE
	.align		4
.L_4267:
        /*011c*/ 	.byte	0x04, 0x1e
        /*011e*/ 	.short	(.L_4269 - .L_4268)
.L_4268:
        /*0120*/ 	.word	0x00000000


	//----- nvinfo : EIATTR_CBANK_PARAM_SIZE
	.align		4
.L_4269:
        /*0124*/ 	.byte	0x03, 0x19
        /*0126*/ 	.short	0x0030


	//----- nvinfo : EIATTR_PARAM_CBANK
	.align		4
        /*0128*/ 	.byte	0x04, 0x0a
        /*012a*/ 	.short	(.L_4271 - .L_4270)
	.align		4
.L_4270:
        /*012c*/ 	.word	index@(.nv.constant0._Z18kQuantizeBlockwiseI6__halfLi4096ELi4ELi1ELi0EEvPfPT_S1_PhS1_ii)
        /*0130*/ 	.short	0x0380
        /*0132*/ 	.short	0x0030


	//----- nvinfo : EIATTR_SW_WAR
	.align		4
.L_4271:
        /*0134*/ 	.byte	0x04, 0x36
        /*0136*/ 	.short	(.L_4273 - .L_4272)
.L_4272:
        /*0138*/ 	.word	0x00000008
.L_4273:


//--------------------- .nv.info._Z18kQuantizeBlockwiseI6__halfLi4096ELi4ELi0ELi0EEvPfPT_S1_PhS1_ii --------------------------
	.section	.nv.info._Z18kQuantizeBlockwiseI6__halfLi4096ELi4ELi0ELi0EEvPfPT_S1_PhS1_ii,"",@"SHT_CUDA_INFO"
	.sectionflags	@""
	.align	4


	//----- nvinfo : EIATTR_CUDA_API_VERSION
	.align		4
        /*0000*/ 	.byte	0x04, 0x37
        /*0002*/ 	.short	(.L_4275 - .L_4274)
.L_4274:
        /*0004*/ 	.word	0x00000082


	//----- nvinfo : EIATTR_KPARAM_INFO
	.align		4
.L_4275:
        /*0008*/ 	.byte	0x04, 0x17
        /*000a*/ 	.short	(.L_4277 - .L_4276)
.L_4276:
        /*000c*/ 	.word	0x00000000
        /*0010*/ 	.short	0x0006
        /*0012*/ 	.short	0x002c
        /*0014*/ 	.byte	0x00, 0xf0, 0x11, 0x00


	//----- nvinfo : EIATTR_KPARAM_INFO
	.align		4
.L_4277:
        /*0018*/ 	.byte	0x04, 0x17
        /*001a*/ 	.short	(.L_4279 - .L_4278)
.L_4278:
        /*001c*/ 	.word	0x00000000
        /*0020*/ 	.short	0x0005
        /*0022*/ 	.short	0x0028
        /*0024*/ 	.byte	0x00, 0xf0, 0x11, 0x00


	//----- nvinfo : EIATTR_KPARAM_INFO
	.align		4
.L_4279:
        /*0028*/ 	.byte	0x04, 0x17
        /*002a*/ 	.short	(.L_4281 - .L_4280)
.L_4280:
        /*002c*/ 	.word	0x00000000
        /*0030*/ 	.short	0x0004
        /*0032*/ 	.short	0x0020
        /*0034*/ 	.byte	0x00, 0xf5, 0x21, 0x00


	//----- nvinfo : EIATTR_KPARAM_INFO
	.align		4
.L_4281:
        /*0038*/ 	.byte	0x04, 0x17
        /*003a*/ 	.short	(.L_4283 - .L_4282)
.L_4282:
        /*003c*/ 	.word	0x00000000
        /*0040*/ 	.short	0x0003
        /*0042*/ 	.short	0x0018
        /*0044*/ 	.byte	0x00, 0xf5, 0x21, 0x00


	//----- nvinfo : EIATTR_KPARAM_INFO
	.align		4
.L_4283:
        /*0048*/ 	.byte	0x04, 0x17
        /*004a*/ 	.short	(.L_4285 - .L_4284)
.L_4284:
        /*004c*/ 	.word	0x00000000
        /*0050*/ 	.short	0x0002
        /*0052*/ 	.short	0x0010
        /*0054*/ 	.byte	0x00, 0xf5, 0x21, 0x00


	//----- nvinfo : EIATTR_KPARAM_INFO
	.align		4
.L_4285:
        /*0058*/ 	.byte	0x04, 0x17
        /*005a*/ 	.short	(.L_4287 - .L_4286)
.L_4286:
        /*005c*/ 	.word	0x00000000
        /*0060*/ 	.short	0x0001
        /*0062*/ 	.short	0x0008
        /*0064*/ 	.byte	0x00, 0xf5, 0x21, 0x00


	//----- nvinfo : EIATTR_KPARAM_INFO
	.align		4
.L_4287:
        /*0068*/ 	.byte	0x04, 0x17
        /*006a*/ 	.short	(.L_4289 - .L_4288)
.L_4288:
        /*006c*/ 	.word	0x00000000
        /*0070*/ 	.short	0x0000
        /*0072*/ 	.short	0x0000
        /*0074*/ 	.byte	0x00, 0xf5, 0x21, 0x00


	//----- nvinfo : EIATTR_SPARSE_MMA_MASK
	.align		4
.L_4289:
        /*0078*/ 	.byte	0x03, 0x50
        /*007a*/ 	.short	0x0000


	//----- nvinfo : EIATTR_MAXREG_COUNT
	.align		4
        /*007c*/ 	.byte	0x03, 0x1b
        /*007e*/ 	.short	0x00ff


	//----- nvinfo : EIATTR_NUM_BARRIERS
	.align		4
        /*0080*/ 	.byte	0x02, 0x4c
        /*0082*/ 	.byte	0x01
	.zero		1


	//----- nvinfo : EIATTR_MERCURY_ISA_VERSION
	.align		4
        /*0084*/ 	.byte	0x03, 0x5f
        /*0086*/ 	.short	0x0101


	//----- nvinfo : EIATTR_UNUSED_LOAD_BYTE_OFFSET
	.align		4
        /*0088*/ 	.byte	0x04, 0x44
        /*008a*/ 	.short	(.L_4291 - .L_4290)


	//   ....[0]....
.L_4290:
        /*008c*/ 	.word	0x00000bb0
        /*0090*/ 	.word	0x0000fff0


	//   ....[1]....
        /*0094*/ 	.word	0x00001260
        /*0098*/ 	.word	0x0000fff0


	//----- nvinfo : EIATTR_COOP_GROUP_MASK_REGIDS
	.align		4
.L_4291:
        /*009c*/ 	.byte	0x04, 0x29
        /*009e*/ 	.short	(.L_4293 - .L_4292)


	//   ....[0]....
.L_4292:
        /*00a0*/ 	.word	0xffffffff


	//   ....[1]....
        /*00a4*/ 	.word	0xffffffff


	//   ....[2]....
        /*00a8*/ 	.word	0xffffffff


	//   ....[3]....
        /*00ac*/ 	.word	0xffffffff


	//   ....[4]....
        /*00b0*/ 	.word	0xffffffff


	//   ....[5]....
        /*00b4*/ 	.word	0xffffffff


	//   ....[6]....
        /*00b8*/ 	.word	0xffffffff


	//   ....[7]....
        /*00bc*/ 	.word	0xffffffff


	//   ....[8]....
        /*00c0*/ 	.word	0xffffffff


	//   ....[9]....
        /*00c4*/ 	.word	0xffffffff


	//   ....[10]....
        /*00c8*/ 	.word	0xffffffff


	//   ....[11]....
        /*00cc*/ 	.word	0xffffffff


	//----- nvinfo : EIATTR_COOP_GROUP_INSTR_OFFSETS
	.align		4
.L_4293:
        /*00d0*/ 	.byte	0x04, 0x28
        /*00d2*/ 	.short	(.L_4295 - .L_4294)


	//   ....[0]....
.L_4294:
        /*00d4*/ 	.word	0x00000960


	//   ....[1]....
        /*00d8*/ 	.word	0x000009f0


	//   ....[2]....
        /*00dc*/ 	.word	0x00000a60


	//   ....[3]....
        /*00e0*/ 	.word	0x00000aa0


	//   ....[4]....
        /*00e4*/ 	.word	0x00000ae0


	//   ....[5]....
        /*00e8*/ 	.word	0x00000b20


	//   ....[6]....
        /*00ec*/ 	.word	0x000010a0


	//   ....[7]....
        /*00f0*/ 	.word	0x000010f0


	//   ....[8]....
        /*00f4*/ 	.word	0x00001140


	//   ....[9]....
        /*00f8*/ 	.word	0x00001190


	//   ....[10]....
        /*00fc*/ 	.word	0x000011d0


	//   ....[11]....
        /*0100*/ 	.word	0x00002eb0


	//----- nvinfo : EIATTR_VRC_CTA_INIT_COUNT
	.align		4
.L_4295:
        /*0104*/ 	.byte	0x02, 0x4a
	.zero		1
	.zero		1


	//----- nvinfo : EIATTR_EXIT_INSTR_OFFSETS
	.align		4
        /*0108*/ 	.byte	0x04, 0x1c
        /*010a*/ 	.short	(.L_4297 - .L_4296)


	//   ....[0]....
.L_4296:
        /*010c*/ 	.word	0x00000610


	//   ....[1]....
        /*0110*/ 	.word	0x00003050


	//----- nvinfo : EIATTR_CRS_STACK_SIZE
	.align		4
.L_4297:
        /*0114*/ 	.byte	0x04, 0x1e
        /*0116*/ 	.short	(.L_4299 - .L_4298)
.L_4298:
        /*0118*/ 	.word	0x00000000


	//----- nvinfo : EIATTR_CBANK_PARAM_SIZE
	.align		4
.L_4299:
        /*011c*/ 	.byte	0x03, 0x19
        /*011e*/ 	.short	0x0030


	//----- nvinfo : EIATTR_PARAM_CBANK
	.align		4
        /*0120*/ 	.byte	0x04, 0x0a
        /*0122*/ 	.short	(.L_4301 - .L_4300)
	.align		4
.L_4300:
        /*0124*/ 	.word	index@(.nv.constant0._Z18kQuantizeBlockwiseI6__halfLi4096ELi4ELi0ELi0EEvPfPT_S1_PhS1_ii)
        /*0128*/ 	.short	0x0380
        /*012a*/ 	.short	0x0030


	//----- nvinfo : EIATTR_SW_WAR
	.align		4
.L_4301:
        /*012c*/ 	.byte	0x04, 0x36
        /*012e*/ 	.short	(.L_4303 - .L_4302)
.L_4302:
        /*0130*/ 	.word	0x00000008
.L_4303:


//--------------------- .nv.info._Z21kOptimizer32bit2StateI13__nv_bfloat16Li6EEvPT_S2_PfS3_S3_ffffffffiffbi --------------------------
	.section	.nv.info._Z21kOptimizer32bit2StateI13__nv_bfloat16Li6EEvPT_S2_PfS3_S3_ffffffffiffbi,"",@"SHT_CUDA_INFO"
	.sectionflags	@""
	.align	4


	//----- nvinfo : EIATTR_CUDA_API_VERSION
	.align		4
        /*0000*/ 	.byte	0x04, 0x37
        /*0002*/ 	.short	(.L_4305 - .L_4304)
.L_4304:
        /*0004*/ 	.word	0x00000082


	//----- nvinfo : EIATTR_KPARAM_INFO
	.align		4
.L_4305:
        /*0008*/ 	.byte	0x04, 0x17
        /*000a*/ 	.short	(.L_4307 - .L_4306)
.L_4306:
        /*000c*/ 	.word	0x00000000
        /*0010*/ 	.short	0x0011
        /*0012*/ 	.short	0x0058
        /*0014*/ 	.byte	0x00, 0xf0, 0x11, 0x00


	//----- nvinfo : EIATTR_KPARAM_INFO
	.align		4
.L_4307:
        /*0018*/ 	.byte	0x04, 0x17
        /*001a*/ 	.short	(.L_4309 - .L_4308)
.L_4308:
        /*001c*/ 	.word	0x00000000
        /*0020*/ 	.short	0x0010
        /*0022*/ 	.short	0x0054
        /*0024*/ 	.byte	0x00, 0xf0, 0x05, 0x00


	//----- nvinfo : EIATTR_KPARAM_INFO
	.align		4
.L_4309:
        /*0028*/ 	.byte	0x04, 0x17
        /*002a*/ 	.short	(.L_4311 - .L_4310)
.L_4310:
        /*002c*/ 	.word	0x00000000
        /*0030*/ 	.short	0x000f
        /*0032*/ 	.short	0x0050
        /*0034*/ 	.byte	0x00, 0xf0, 0x11, 0x00


	//----- nvinfo : EIATTR_KPARAM_INFO
	.align		4
.L_4311:
        /*0038*/ 	.byte	0x04, 0x17
        /*003a*/ 	.short	(.L_4313 - .L_4312)
.L_4312:
        /*003c*/ 	.word	0x00000000
        /*0040*/ 	.short	0x000e
        /*0042*/ 	.short	0x004c
        /*0044*/ 	.byte	0x00, 0xf0, 0x11, 0x00


	//----- nvinfo : EIATTR_KPARAM_INFO
	.align		4
.L_4313:
        /*0048*/ 	.byte	0x04, 0x17
        /*004a*/ 	.short	(.L_4315 - .L_4314)
.L_4314:
        /*004c*/ 	.word	0x00000000
        /*0050*/ 	.short	0x000d
        /*0052*/ 	.short	0x0048
        /*0054*/ 	.byte	0x00, 0xf0, 0x11, 0x00


	//----- nvinfo : EIATTR_KPARAM_INFO
	.align		4
.L_4315:
        /*0058*/ 	.byte	0x04, 0x17
        /*005a*/ 	.short	(.L_4317 - .L_4316)
.L_4316:
        /*005c*/ 	.word	0x00000000
        /*0060*/ 	.short	0x000c
        /*0062*/ 	.short	0x0044
        /*0064*/ 	.byte	0x00, 0xf0, 0x11, 0x00


	//----- nvinfo : EIATTR_KPARAM_INFO
	.align		4
.L_4317:
        /*0068*/ 	.byte	0x04, 0x17
        /*006a*/ 	.short	(.L_4319 - .L_4318)
.L_4318:
        /*006c*/ 	.word	0x00000000
        /*0070*/ 	.short	0x000b
        /*0072*/ 	.short	0x0040
        /*0074*/ 	.byte	0x00, 0xf0, 0x11, 0x00


	//----- nvinfo : EIATTR_KPARAM_INFO
	.align		4
.L_4319:
        /*0078*/ 	.byte	0x04, 0x17
        /*007a*/ 	.short	(.L_4321 - .L_4320)
.L_4320:
        /*007c*/ 	.word	0x00000000
        /*0080*/ 	.short	0x000a
        /*0082*/ 	.short	0x003c
        /*0084*/ 	.byte	0x00, 0xf0, 0x11, 0x00


	//----- nvinfo : EIATTR_KPARAM_INFO
	.align		4
.L_4321:
        /*0088*/ 	.byte	0x04, 0x17
        /*008a*/ 	.short	(.L_4323 - .L_4322)
.L_4322:
        /*008c*/ 	.word	0x00000000
        /*0090*/ 	.short	0x0009
        /*0092*/ 	.short	0x0038
        /*0094*/ 	.byte	0x00, 0xf0, 0x11, 0x00


	//----- nvinfo : EIATTR_KPARAM_INFO
	.align		4
.L_4323:
        /*0098*/ 	.byte	0x04, 0x17
        /*009a*/ 	.short	(.L_4325 - .L_4324)
.L_4324:
        /*009c*/ 	.word	0x00000000
        /*00a0*/ 	.short	0x0008
        /*00a2*/ 	.short	0x0034
        /*00a4*/ 	.byte	0x00, 0xf0, 0x11, 0x00


	//----- nvinfo : EIATTR_KPARAM_INFO
	.align		4
.L_4325:
        /*00a8*/ 	.byte	0x04, 0x17
        /*00aa*/ 	.short	(.L_4327 - .L_4326)
.L_4326:
        /*00ac*/ 	.word	0x00000000
        /*00b0*/ 	.short	0x0007
        /*00b2*/ 	.short	0x0030
        /*00b4*/ 	.byte	0x00, 0xf0, 0x11, 0x00


	//----- nvinfo : EIATTR_KPARAM_INFO
	.align		4
.L_4327:
        /*00b8*/ 	.byte	0x04, 0x17
        /*00ba*/ 	.short	(.L_4329 - .L_4328)
.L_4328:
        /*00bc*/ 	.word	0x00000000
        /*00c0*/ 	.short	0x0006
        /*00c2*/ 	.short	0x002c
        /*00c4*/ 	.byte	0x00, 0xf0, 0x11, 0x00


	//----- nvinfo : EIATTR_KPARAM_INFO
	.align		4
.L_4329:
        /*00c8*/ 	.byte	0x04, 0x17
        /*00ca*/ 	.short	(.L_4331 - .L_4330)
.L_4330:
        /*00cc*/ 	.word	0x00000000
        /*00d0*/ 	.short	0x0005
        /*00d2*/ 	.short	0x0028
        /*00d4*/ 	.byte	0x00, 0xf0, 0x11, 0x00


	//----- nvinfo : EIATTR_KPARAM_INFO
	.align		4
.L_4331:
        /*00d8*/ 	.byte	0x04, 0x17
        /*00da*/ 	.short	(.L_4333 - .L_4332)
.L_4332:
        /*00dc*/ 	.word	0x00000000
        /*00e0*/ 	.short	0x0004
        /*00e2*/ 	.short	0x0020
        /*00e4*/ 	.byte	0x00, 0xf5, 0x21, 0x00


	//----- nvinfo : EIATTR_KPARAM_INFO
	.align		4
.L_4333:
        /*00e8*/ 	.byte	0x04, 0x17
        /*00ea*/ 	.short	(.L_4335 - .L_4334)
.L_4334:
        /*00ec*/ 	.word	0x00000000
        /*00f0*/ 	.short	0x0003
        /*00f2*/ 	.short	0x0018
        /*00f4*/ 	.byte	0x00, 0xf5, 0x21, 0x00


	//----- nvinfo : EIATTR_KPARAM_INFO
	.align		4
.L_4335:
        /*00f8*/ 	.byte	0x04, 0x17
        /*00fa*/ 	.short	(.L_4337 - .L_4336)
.L_4336:
        /*00fc*/ 	.word	0x00000000
        /*0100*/ 	.short	0x0002
        /*0102*/ 	.short	0x0010
        /*0104*/ 	.byte	0x00, 0xf5, 0x21, 0x00


	//----- nvinfo : EIATTR_KPARAM_INFO
	.align		4
.L_4337:
        /*0108*/ 	.byte	0x04, 0x17
        /*010a*/ 	.short	(.L_4339 - .L_4338)
.L_4338:
        /*010c*/ 	.word	0x00000000
        /*0110*/ 	.short	0x0001
        /*0112*/ 	.short	0x0008
        /*0114*/ 	.byte	0x00, 0xf5, 0x21, 0x00


	//----- nvinfo : EIATTR_KPARAM_INFO
	.align		4
.L_4339:
        /*0118*/ 	.byte	0x04, 0x17
        /*011a*/ 	.short	(.L_4341 - .L_4340)
.L_4340:
        /*011c*/ 	.word	0x00000000
        /*0120*/ 	.short	0x0000
        /*0122*/ 	.short	0x0000
        /*0124*/ 	.byte	0x00, 0xf5, 0x21, 0x00


	//----- nvinfo : EIATTR_SPARSE_MMA_MASK
	.align		4
.L_4341:
        /*0128*/ 	.byte	0x03, 0x50
        /*012a*/ 	.short	0x0000


	//----- nvinfo : EIATTR_MAXREG_COUNT
	.align		4
        /*012c*/ 	.byte	0x03, 0x1b
        /*012e*/ 	.short	0x0040


	//----- nvinfo : EIATTR_NUM_BARRIERS
	.align		4
        /*0130*/ 	.byte	0x02, 0x4c
        /*0132*/ 	.byte	0x01
	.zero		1


	//----- nvinfo : EIATTR_MERCURY_ISA_VERSION
	.align		4
        /*0134*/ 	.byte	0x03, 0x5f
        /*0136*/ 	.short	0x0101


	//----- nvinfo : EIATTR_COOP_GROUP_MASK_REGIDS
	.align		4
        /*0138*/ 	.byte	0x04, 0x29
        /*013a*/ 	.short	(.L_4343 - .L_4342)


	//   ....[0]....
.L_4342:
        /*013c*/ 	.word	0xffffffff


	//   ....[1]....
        /*0140*/ 	.word	0xffffffff


	//   ....[2]....
        /*0144*/ 	.word	0xffffffff


	//   ....[3]....
        /*0148*/ 	.word	0xffffffff


	//   ....[4]....
        /*014c*/ 	.word	0xffffffff


	//   ....[5]....
        /*0150*/ 	.word	0xffffffff


	//   ....[6]....
        /*0154*/ 	.word	0xffffffff


	//   ....[7]....
        /*0158*/ 	.word	0xffffffff


	//   ....[8]....
        /*015c*/ 	.word	0xffffffff


	//----- nvinfo : EIATTR_COOP_GROUP_INSTR_OFFSETS
	.align		4
.L_4343:
        /*0160*/ 	.byte	0x04, 0x28
        /*0162*/ 	.short	(.L_4345 - .L_4344)


	//   ....[0]....
.L_4344:
        /*0164*/ 	.word	0x00000510


	//   ....[1]....
        /*0168*/ 	.word	0x00000600


	//   ....[2]....
        /*016c*/ 	.word	0x000006d0


	//   ....[3]....
        /*0170*/ 	.word	0x000007d0


	//   ....[4]....
        /*0174*/ 	.word	0x000009f0


	//   ....[5]....
        /*0178*/ 	.word	0x00000f80


	//   ....[6]....
        /*017c*/ 	.word	0x000010a0


	//   ....[7]....
        /*0180*/ 	.word	0x000011c0


	//   ....[8]....
        /*0184*/ 	.word	0x000012f0


	//----- nvinfo : EIATTR_VRC_CTA_INIT_COUNT
	.align		4
.L_4345:
        /*0188*/ 	.byte	0x02, 0x4a
	.zero		1
	.zero		1


	//----- nvinfo : EIATTR_EXIT_INSTR_OFFSETS
	.align		4
        /*018c*/ 	.byte	0x04, 0x1c
        /*018e*/ 	.short	(.L_4347 - .L_4346)


	//   ....[0]....
.L_4346:
        /*0190*/ 	.word	0x000000d0


	//   ....[1]....
        /*0194*/ 	.word	0x00001410


	//----- nvinfo : EIATTR_MAX_THREADS
	.align		4
.L_4347:
        /*0198*/ 	.byte	0x04, 0x05
        /*019a*/ 	.short	(.L_4349 - .L_4348)
.L_4348:
        /*019c*/ 	.word	0x00000400
        /*01a0*/ 	.word	0x00000001
        /*01a4*/ 	.word	0x00000001


	//----- nvinfo : EIATTR_CBANK_PARAM_SIZE
	.align		4
.L_4349:
        /*01a8*/ 	.byte	0x03, 0x19
        /*01aa*/ 	.short	0x005c


	//----- nvinfo : EIATTR_PARAM_CBANK
	.align		4
        /*01ac*/ 	.byte	0x04, 0x0a
        /*01ae*/ 	.short	(.L_4351 - .L_4350)
	.align		4
.L_4350:
        /*01b0*/ 	.word	index@(.nv.constant0._Z21kOptimizer32bit2StateI13__nv_bfloat16Li6EEvPT_S2_PfS3_S3_ffffffffiffbi)
        /*01b4*/ 	.short	0x0380
        /*01b6*/ 	.short	0x005c


	//----- nvinfo : EIATTR_SW_WAR
	.align		4
.L_4351:
        /*01b8*/ 	.byte	0x04, 0x36
        /*01ba*/ 	.short	(.L_4353 - .L_4352)
.L_4352:
        /*01bc*/ 	.word	0x00000008
.L_4353:


//--------------------- .nv.info._Z21kOptimizer32bit2StateI6__halfLi6EEvPT_S2_PfS3_S3_ffffffffiffbi --------------------------
	.section	.nv.info._Z21kOptimizer32bit2StateI6__halfLi6EEvPT_S2_PfS3_S3_ffffffffiffbi,"",@"SHT_CUDA_INFO"
	.sectionflags	@""
	.align	4


	//----- nvinfo : EIATTR_CUDA_API_VERSION
	.align		4
        /*0000*/ 	.byte	0x04, 0x37
        /*0002*/ 	.short	(.L_4355 - .L_4354)
.L_4354:
        /*0004*/ 	.word	0x00000082


	//----- nvinfo : EIATTR_KPARAM_INFO
	.align		4
.L_4355:
        /*0008*/ 	.byte	0x04, 0x17
        /*000a*/ 	.short	(.L_4357 - .L_4356)
.L_4356:
        /*000c*/ 	.word	0x00000000
        /*0010*/ 	.short	0x0011
        /*0012*/ 	.short	0x0058
        /*0014*/ 	.byte	0x00, 0xf0, 0x11, 0x00


	//----- nvinfo : EIATTR_KPARAM_INFO
	.align		4
.L_4357:
        /*0018*/ 	.byte	0x04, 0x17
        /*001a*/ 	.short	(.L_4359 - .L_4358)
.L_4358:
        /*001c*/ 	.word	0x00000000
        /*0020*/ 	.short	0x0010
        /*0022*/ 	.short	0x0054
        /*0024*/ 	.byte	0x00, 0xf0, 0x05, 0x00


	//----- nvinfo : EIATTR_KPARAM_INFO
	.align		4
.L_4359:
        /*0028*/ 	.byte	0x04, 0x17
        /*002a*/ 	.short	(.L_4361 - .L_4360)
.L_4360:
        /*002c*/ 	.word	0x00000000
        /*0030*/ 	.short	0x000f
        /*0032*/ 	.short	0x0050
        /*0034*/ 	.byte	0x00, 0xf0, 0x11, 0x00


	//----- nvinfo : EIATTR_KPARAM_INFO
	.align		4
.L_4361:
        /*0038*/ 	.byte	0x04, 0x17
        /*003a*/ 	.short	(.L_4363 - .L_4362)
.L_4362:
        /*003c*/ 	.word	0x00000000
        /*0040*/ 	.short	0x000e
        /*0042*/ 	.short	0x004c
        /*0044*/ 	.byte	0x00, 0xf0, 0x11, 0x00


	//----- nvinfo : EIATTR_KPARAM_INFO
	.align		4
.L_4363:
        /*0048*/ 	.byte	0x04, 0x17
        /*004a*/ 	.short	(.L_4365 - .L_4364)
.L_4364:
        /*004c*/ 	.word	0x00000000
        /*0050*/ 	.short	0x000d
        /*0052*/ 	.short	0x0048
        /*0054*/ 	.byte	0x00, 0xf0, 0x11, 0x00


	//----- nvinfo : EIATTR_KPARAM_INFO
	.align		4
.L_4365:
        /*0058*/ 	.byte	0x04, 0x17
        /*005a*/ 	.short	(.L_4367 - .L_4366)
.L_4366:
        /*005c*/ 	.word	0x00000000
        /*0060*/ 	.short	0x000c
        /*0062*/ 	.short	0x0044
        /*0064*/ 	.byte	0x00, 0xf0, 0x11, 0x00


	//----- nvinfo : EIATTR_KPARAM_INFO
	.align		4
.L_4367:
        /*0068*/ 	.byte	0x04, 0x17
        /*006a*/ 	.short	(.L_4369 - .L_4368)
.L_4368:
        /*006c*/ 	.word	0x00000000
        /*0070*/ 	.short	0x000b
        /*0072*/ 	.short	0x0040
        /*0074*/ 	.byte	0x00, 0xf0, 0x11, 0x00


	//----- nvinfo : EIATTR_KPARAM_INFO
	.align		4
.L_4369:
        /*0078*/ 	.byte	0x04, 0x17
        /*007a*/ 	.short	(.L_4371 - .L_4370)
.L_4370:
        /*007c*/ 	.word	0x00000000
        /*0080*/ 	.short	0x000a
        /*0082*/ 	.short	0x003c
        /*0084*/ 	.byte	0x00, 0xf0, 0x11, 0x00


	//----- nvinfo : EIATTR_KPARAM_INFO
	.align		4
.L_4371:
        /*0088*/ 	.byte	0x04, 0x17
        /*008a*/ 	.short	(.L_4373 - .L_4372)
.L_4372:
        /*008c*/ 	.word	0x00000000
        /*0090*/ 	.short	0x0009
        /*0092*/ 	.short	0x0038
        /*0094*/ 	.byte	0x00, 0xf0, 0x11, 0x00


	//----- nvinfo : EIATTR_KPARAM_INFO
	.align		4
.L_4373:
        /*0098*/ 	.byte	0x04, 0x17
        /*009a*/ 	.short	(.L_4375 - .L_4374)
.L_4374:
        /*009c*/ 	.word	0x00000000
        /*00a0*/ 	.short	0x0008
        /*00a2*/ 	.short	0x0034
        /*00a4*/ 	.byte	0x00, 0xf0, 0x11, 0x00


	//----- nvinfo : EIATTR_KPARAM_INFO
	.align		4
.L_4375:
        /*00a8*/ 	.byte	0x04, 0x17
        /*00aa*/ 	.short	(.L_4377 - .L_4376)
.L_4376:
        /*00ac*/ 	.word	0x00000000
        /*00b0*/ 	.short	0x0007
        /*00b2*/ 	.short	0x0030
        /*00b4*/ 	.byte	0x00, 0xf0, 0x11, 0x00


	//----- nvinfo : EIATTR_KPARAM_INFO
	.align		4
.L_4377:
        /*00b8*/ 	.byte	0x04, 0x17
        /*00ba*/ 	.short	(.L_4379 - .L_4378)
.L_4378:
        /*00bc*/ 	.word	0x00000000
        /*00c0*/ 	.short	0x0006
        /*00c2*/ 	.short	0x002c
        /*00c4*/ 	.byte	0x00, 0xf0, 0x11, 0x00


	//----- nvinfo : EIATTR_KPARAM_INFO
	.align		4
.L_4379:
        /*00c8*/ 	.byte	0x04, 0x17
        /*00ca*/ 	.short	(.L_4381 - .L_4380)
.L_4380:
        /*00cc*/ 	.word	0x00000000
        /*00d0*/ 	.short	0x0005
        /*00d2*/ 	.short	0x0028
        /*00d4*/ 	.byte	0x00, 0xf0, 0x11, 0x00


	//----- nvinfo : EIATTR_KPARAM_INFO
	.align		4
.L_4381:
        /*00d8*/ 	.byte	0x04, 0x17
        /*00da*/ 	.short	(.L_4383 - .L_4382)
.L_4382:
        /*00dc*/ 	.word	0x00000000
        /*00e0*/ 	.short	0x0004
        /*00e2*/ 	.short	0x0020
        /*00e4*/ 	.byte	0x00, 0xf5, 0x21, 0x00


	//----- nvinfo : EIATTR_KPARAM_INFO
	.align		4
.L_4383:
        /*00e8*/ 	.byte	0x04, 0x17
        /*00ea*/ 	.short	(.L_4385 - .L_4384)
.L_4384:
        /*00ec*/ 	.word	0x00000000
        /*00f0*/ 	.short	0x0003
        /*00f2*/ 	.short	0x0018
        /*00f4*/ 	.byte	0x00, 0xf5, 0x21, 0x00


	//----- nvinfo : EIATTR_KPARAM_INFO
	.align		4
.L_4385:
        /*00f8*/ 	.byte	0x04, 0x17
        /*00fa*/ 	.short	(.L_4387 - .L_4386)
.L_4386:
        /*00fc*/ 	.word	0x00000000
        /*0100*/ 	.short	0x0002
        /*0102*/ 	.short	0x0010
        /*0104*/ 	.byte	0x00, 0xf5, 0x21, 0x00


	//----- nvinfo : EIATTR_KPARAM_INFO
	.align		4
.L_4387:
        /*0108*/ 	.byte	0x04, 0x17
        /*010a*/ 	.short	(.L_4389 - .L_4388)
.L_4388:
        /*010c*/ 	.word	0x00000000
        /*0110*/ 	.short	0x0001
        /*0112*/ 	.short	0x0008
        /*0114*/ 	.byte	0x00, 0xf5, 0x21, 0x00


	//----- nvinfo : EIATTR_KPARAM_INFO
	.align		4
.L_4389:
        /*0118*/ 	.byte	0x04, 0x17
        /*011a*/ 	.short	(.L_4391 - .L_4390)
.L_4390:
        /*011c*/ 	.word	0x00000000
        /*0120*/ 	.short	0x0000
        /*0122*/ 	.short	0x0000
        /*0124*/ 	.byte	0x00, 0xf5, 0x21, 0x00


	//----- nvinfo : EIATTR_SPARSE_MMA_MASK
	.align		4
.L_4391:
        /*0128*/ 	.byte	0x03, 0x50
        /*012a*/ 	.short	0x0000


	//----- nvinfo : EIATTR_MAXREG_COUNT
	.align		4
        /*012c*/ 	.byte	0x03, 0x1b
        /*012e*/ 	.short	0x0040


	//----- nvinfo : EIATTR_NUM_BARRIERS
	.align		4
        /*0130*/ 	.byte	0x02, 0x4c
        /*0132*/ 	.byte	0x01
	.zero		1


	//----- nvinfo : EIATTR_MERCURY_ISA_VERSION
	.align		4
        /*0134*/ 	.byte	0x03, 0x5f
        /*0136*/ 	.short	0x0101


	//----- nvinfo : EIATTR_COOP_GROUP_MASK_REGIDS
	.align		4
        /*0138*/ 	.byte	0x04, 0x29
        /*013a*/ 	.short	(.L_4393 - .L_4392)


	//   ....[0]....
.L_4392:
        /*013c*/ 	.word	0xffffffff


	//   ....[1]....
        /*0140*/ 	.word	0xffffffff


	//   ....[2]....
        /*0144*/ 	.word	0xffffffff


	//   ....[3]....
        /*0148*/ 	.word	0xffffffff


	//   ....[4]....
        /*014c*/ 	.word	0xffffffff


	//   ....[5]....
        /*0150*/ 	.word	0xffffffff


	//   ....[6]....
        /*0154*/ 	.word	0xffffffff


	//   ....[7]....
        /*0158*/ 	.word	0xffffffff


	//   ....[8]....
        /*015c*/ 	.word	0xffffffff


	//----- nvinfo : EIATTR_COOP_GROUP_INSTR_OFFSETS
	.align		4
.L_4393:
        /*0160*/ 	.byte	0x04, 0x28
        /*0162*/ 	.short	(.L_4395 - .L_4394)


	//   ....[0]....
.L_4394:
        /*0164*/ 	.word	0x00000510


	//   ....[1]....
        /*0168*/ 	.word	0x00000600


	//   ....[2]....
        /*016c*/ 	.word	0x000006d0


	//   ....[3]....
        /*0170*/ 	.word	0x000007d0


	//   ....[4]....
        /*0174*/ 	.word	0x00000a90


	//   ....[5]....
        /*0178*/ 	.word	0x00000f00


	//   ....[6]....
        /*017c*/ 	.word	0x00001020


	//   ....[7]....
        /*0180*/ 	.word	0x00001140


	//   ....[8]....
        /*0184*/ 	.word	0x00001260


	//----- nvinfo : EIATTR_VRC_CTA_INIT_COUNT
	.align		4
.L_4395:
        /*0188*/ 	.byte	0x02, 0x4a
	.zero		1
	.zero		1


	//----- nvinfo : EIATTR_EXIT_INSTR_OFFSETS
	.align		4
        /*018c*/ 	.byte	0x04, 0x1c
        /*018e*/ 	.short	(.L_4397 - .L_4396)


	//   ....[0]....
.L_4396:
        /*0190*/ 	.word	0x000000d0


	//   ....[1]....
        /*0194*/ 	.word	0x00001380


	//----- nvinfo : EIATTR_MAX_THREADS
	.align		4
.L_4397:
        /*0198*/ 	.byte	0x04, 0x05
        /*019a*/ 	.short	(.L_4399 - .L_4398)
.L_4398:
        /*019c*/ 	.word	0x00000400
        /*01a0*/ 	.word	0x00000001
        /*01a4*/ 	.word	0x00000001


	//----- nvinfo : EIATTR_CBANK_PARAM_SIZE
	.align		4
.L_4399:
        /*01a8*/ 	.byte	0x03, 0x19
        /*01aa*/ 	.short	0x005c


	//----- nvinfo : EIATTR_PARAM_CBANK
	.align		4
        /*01ac*/ 	.byte	0x04, 0x0a
        /*01ae*/ 	.short	(.L_4401 - .L_4400)
	.align		4
.L_4400:
        /*01b0*/ 	.word	index@(.nv.constant0._Z21kOptimizer32bit2StateI6__halfLi6EEvPT_S2_PfS3_S3_ffffffffiffbi)
        /*01b4*/ 	.short	0x0380
        /*01b6*/ 	.short	0x005c


	//----- nvinfo : EIATTR_SW_WAR
	.align		4
.L_4401:
        /*01b8*/ 	.byte	0x04, 0x36
        /*01ba*/ 	.short	(.L_4403 - .L_4402)
.L_4402:
        /*01bc*/ 	.word	0x00000008
.L_4403:


//--------------------- .nv.info._Z21kOptimizer32bit2StateIfLi6EEvPT_S1_PfS2_S2_ffffffffiffbi --------------------------
	.section	.nv.info._Z21kOptimizer32bit2StateIfLi6EEvPT_S1_PfS2_S2_ffffffffiffbi,"",@"SHT_CUDA_INFO"
	.sectionflags	@""
	.align	4


	//----- nvinfo : EIATTR_CUDA_API_VERSION
	.align		4
        /*0000*/ 	.byte	0x04, 0x37
        /*0002*/ 	.short	(.L_4405 - .L_4404)
.L_4404:
        /*0004*/ 	.word	0x00000082


	//----- nvinfo : EIATTR_KPARAM_INFO
	.align		4
.L_4405:
        /*0008*/ 	.byte	0x04, 0x17
        /*000a*/ 	.short	(.L_4407 - .L_4406)
.L_4406:
        /*000c*/ 	.word	0x00000000
        /*0010*/ 	.short	0x0011
        /*0012*/ 	.short	0x0058
        /*0014*/ 	.byte	0x00, 0xf0, 0x11, 0x00


	//----- nvinfo : EIATTR_KPARAM_INFO
	.align		4
.L_4407:
        /*0018*/ 	.byte	0x04, 0x17
        /*001a*/ 	.short	(.L_4409 - .L_4408)
.L_4408:
        /*001c*/ 	.word	0x00000000
        /*0020*/ 	.short	0x0010
        /*0022*/ 	.short	0x0054
        /*0024*/ 	.byte	0x00, 0xf0, 0x05, 0x00


	//----- nvinfo : EIATTR_KPARAM_INFO
	.align		4
.L_4409:
        /*0028*/ 	.byte	0x04, 0x17
        /*002a*/ 	.short	(.L_4411 - .L_4410)
.L_4410:
        /*002c*/ 	.word	0x00000000
        /*0030*/ 	.short	0x000f
        /*0032*/ 	.short	0x0050
        /*0034*/ 	.byte	0x00, 0xf0, 0x11, 0x00


	//----- nvinfo : EIATTR_KPARAM_INFO
	.align		4
.L_4411:
        /*0038*/ 	.byte	0x04, 0x17
        /*003a*/ 	.short	(.L_4413 - .L_4412)
.L_4412:
        /*003c*/ 	.word	0x00000000
        /*0040*/ 	.short	0x000e
        /*0042*/ 	.short	0x004c
        /*0044*/ 	.byte	0x00, 0xf0, 0x11, 0x00


	//----- nvinfo : EIATTR_KPARAM_INFO
	.align		4
.L_4413:
        /*0048*/ 	.byte	0x04, 0x17
        /*004a*/ 	.short	(.L_4415 - .L_4414)
.L_4414:
        /*004c*/ 	.word	0x00000000
        /*0050*/ 	.short	0x000d
        /*0052*/ 	.short	0x0048
        /*0054*/ 	.byte	0x00, 0xf0, 0x11, 0x00


	//----- nvinfo : EIATTR_KPARAM_INFO
	.align		4
.L_4415:
        /*0058*/ 	.byte	0x04, 0x17
        /*005a*/ 	.short	(.L_4417 - .L_4416)
.L_4416:
        /*005c*/ 	.word	0x00000000
        /*0060*/ 	.short	0x000c
        /*0062*/ 	.short	0x0044
        /*0064*/ 	.byte	0x00, 0xf0, 0x11, 0x00


	//----- nvinfo : EIATTR_KPARAM_INFO
	.align		4
.L_4417:
        /*0068*/ 	.byte	0x04, 0x17
        /*006a*/ 	.short	(.L_4419 - .L_4418)
.L_4418:
        /*006c*/ 	.word	0x00000000
        /*0070*/ 	.short	0x000b
        /*0072*/ 	.short	0x0040
        /*0074*/ 	.byte	0x00, 0xf0, 0x11, 0x00


	//----- nvinfo : EIATTR_KPARAM_INFO
	.align		4
.L_4419:
        /*0078*/ 	.byte	0x04, 0x17
        /*007a*/ 	.short	(.L_4421 - .L_4420)
.L_4420:
        /*007c*/ 	.word	0x00000000
        /*0080*/ 	.short	0x000a
        /*0082*/ 	.short	0x003c
        /*0084*/ 	.byte	0x00, 0xf0, 0x11, 0x00


	//----- nvinfo : EIATTR_KPARAM_INFO
	.align		4
.L_4421:
        /*0088*/ 	.byte	0x04, 0x17
        /*008a*/ 	.short	(.L_4423 - .L_4422)
.L_4422:
        /*008c*/ 	.word	0x00000000
        /*0090*/ 	.short	0x0009
        /*0092*/ 	.short	0x0038
        /*0094*/ 	.byte	0x00, 0xf0, 0x11, 0x00


	//----- nvinfo : EIATTR_KPARAM_INFO
	.align		4
.L_4423:
        /*0098*/ 	.byte	0x04, 0x17
        /*009a*/ 	.short	(.L_4425 - .L_4424)
.L_4424:
        /*009c*/ 	.word	0x00000000
        /*00a0*/ 	.short	0x0008
        /*00a2*/ 	.short	0x0034
        /*00a4*/ 	.byte	0x00, 0xf0, 0x11, 0x00


	//----- nvinfo : EIATTR_KPARAM_INFO
	.align		4
.L_4425:
        /*00a8*/ 	.byte	0x04, 0x17
        /*00aa*/ 	.short	(.L_4427 - .L_4426)
.L_4426:
        /*00ac*/ 	.word	0x00000000
        /*00b0*/ 	.short	0x0007
        /*00b2*/ 	.short	0x0030
        /*00b4*/ 	.byte	0x00, 0xf0, 0x11, 0x00


	//----- nvinfo : EIATTR_KPARAM_INFO
	.align		4
.L_4427:
        /*00b8*/ 	.byte	0x04, 0x17
        /*00ba*/ 	.short	(.L_4429 - .L_4428)
.L_4428:
        /*00bc*/ 	.word	0x00000000
        /*00c0*/ 	.short	0x0006
        /*00c2*/ 	.short	0x002c
        /*00c4*/ 	.byte	0x00, 0xf0, 0x11, 0x00


	//----- nvinfo : EIATTR_KPARAM_INFO
	.align		4
.L_4429:
        /*00c8*/ 	.byte	0x04, 0x17
        /*00ca*/ 	.short	(.L_4431 - .L_4430)
.L_4430:
        /*00cc*/ 	.word	0x00000000
        /*00d0*/ 	.short	0x0005
        /*00d2*/ 	.short	0x0028
        /*00d4*/ 	.byte	0x00, 0xf0, 0x11, 0x00


	//----- nvinfo : EIATTR_KPARAM_INFO
	.align		4
.L_4431:
        /*00d8*/ 	.byte	0x04, 0x17
        /*00da*/ 	.short	(.L_4433 - .L_4432)
.L_4432:
        /*00dc*/ 	.word	0x00000000
        /*00e0*/ 	.short	0x0004
        /*00e2*/ 	.short	0x0020
        /*00e4*/ 	.byte	0x00, 0xf5, 0x21, 0x00


	//----- nvinfo : EIATTR_KPARAM_INFO
	.align		4
.L_4433:
        /*00e8*/ 	.byte	0x04, 0x17
        /*00ea*/ 	.short	(.L_4435 - .L_4434)
.L_4434:
        /*00ec*/ 	.word	0x00000000
        /*00f0*/ 	.short	0x0003
        /*00f2*/ 	.short	0x0018
        /*00f4*/ 	.byte	0x00, 0xf5, 0x21, 0x00


	//----- nvinfo : EIATTR_KPARAM_INFO
	.align		4
.L_4435:
        /*00f8*/ 	.byte	0x04, 0x17
        /*00fa*/ 	.short	(.L_4437 - .L_4436)
.L_4436:
        /*00fc*/ 	.word	0x00000000
        /*0100*/ 	.short	0x0002
        /*0102*/ 	.short	0x0010
        /*0104*/ 	.byte	0x00, 0xf5, 0x21, 0x00


	//----- nvinfo : EIATTR_KPARAM_INFO
	.align		4
.L_4437:
        /*0108*/ 	.byte	0x04, 0x17
        /*010a*/ 	.short	(.L_4439 - .L_4438)
.L_4438:
        /*010c*/ 	.word	0x00000000
        /*0110*/ 	.short	0x0001
        /*0112*/ 	.short	0x0008
        /*0114*/ 	.byte	0x00, 0xf5, 0x21, 0x00


	//----- nvinfo : EIATTR_KPARAM_INFO
	.align		4
.L_4439:
        /*0118*/ 	.byte	0x04, 0x17
        /*011a*/ 	.short	(.L_4441 - .L_4440)
.L_4440:
        /*011c*/ 	.word	0x00000000
        /*0120*/ 	.short	0x0000
        /*0122*/ 	.short	0x0000
        /*0124*/ 	.byte	0x00, 0xf5, 0x21, 0x00


	//----- nvinfo : EIATTR_SPARSE_MMA_MASK
	.align		4
.L_4441:
        /*0128*/ 	.byte	0x03, 0x50
        /*012a*/ 	.short	0x0000


	//----- nvinfo : EIATTR_MAXREG_COUNT
	.align		4
        /*012c*/ 	.byte	0x03, 0x1b
        /*012e*/ 	.short	0x0040


	//----- nvinfo : EIATTR_NUM_BARRIERS
	.align		4
        /*0130*/ 	.byte	0x02, 0x4c
        /*0132*/ 	.byte	0x01
	.zero		1


	//----- nvinfo : EIATTR_MERCURY_ISA_VERSION
	.align		4
        /*0134*/ 	.byte	0x03, 0x5f
        /*0136*/ 	.short	0x0101


	//----- nvinfo : EIATTR_COOP_GROUP_MASK_REGIDS
	.align		4
        /*0138*/ 	.byte	0x04, 0x29
        /*013a*/ 	.short	(.L_4443 - .L_4442)


	//   ....[0]....
.L_4442:
        /*013c*/ 	.word	0xffffffff


	//   ....[1]....
        /*0140*/ 	.word	0xffffffff


	//   ....[2]....
        /*0144*/ 	.word	0xffffffff


	//   ....[3]....
        /*0148*/ 	.word	0xffffffff


	//   ....[4]....
        /*014c*/ 	.word	0xffffffff


	//   ....[5]....
        /*0150*/ 	.word	0xffffffff


	//   ....[6]....
        /*0154*/ 	.word	0xffffffff


	//   ....[7]....
        /*0158*/ 	.word	0xffffffff


	//   ....[8]....
        /*015c*/ 	.word	0xffffffff


	//----- nvinfo : EIATTR_COOP_GROUP_INSTR_OFFSETS
	.align		4
.L_4443:
        /*0160*/ 	.byte	0x04, 0x28
        /*0162*/ 	.short	(.L_4445 - .L_4444)


	//   ....[0]....
.L_4444:
        /*0164*/ 	.word	0x00000540


	//   ....[1]....
        /*0168*/ 	.word	0x00000610


	//   ....[2]....
        /*016c*/ 	.word	0x000006e0


	//   ....[3]....
        /*0170*/ 	.word	0x000007e0


	//   ....[4]....
        /*0174*/ 	.word	0x00000a50


	//   ....[5]....
        /*0178*/ 	.word	0x00000d20


	//   ....[6]....
        /*017c*/ 	.word	0x00000e40


	//   ....[7]....
        /*0180*/ 	.word	0x00000f60


	//   ....[8]....
        /*0184*/ 	.word	0x00001080


	//----- nvinfo : EIATTR_VRC_CTA_INIT_COUNT
	.align		4
.L_4445:
        /*0188*/ 	.byte	0x02, 0x4a
	.zero		1
	.zero		1


	//----- nvinfo : EIATTR_EXIT_INSTR_OFFSETS
	.align		4
        /*018c*/ 	.byte	0x04, 0x1c
        /*018e*/ 	.short	(.L_4447 - .L_4446)


	//   ....[0]....
.L_4446:
        /*0190*/ 	.word	0x000000d0


	//   ....[1]....
        /*0194*/ 	.word	0x000011a0


	//----- nvinfo : EIATTR_MAX_THREADS
	.align		4
.L_4447:
        /*0198*/ 	.byte	0x04, 0x05
        /*019a*/ 	.short	(.L_4449 - .L_4448)
.L_4448:
        /*019c*/ 	.word	0x00000400
        /*01a0*/ 	.word	0x00000001
        /*01a4*/ 	.word	0x00000001


	//----- nvinfo : EIATTR_CBANK_PARAM_SIZE
	.align		4
.L_4449:
        /*01a8*/ 	.byte	0x03, 0x19
        /*01aa*/ 	.short	0x005c


	//----- nvinfo : EIATTR_PARAM_CBANK
	.align		4
        /*01ac*/ 	.byte	0x04, 0x0a
        /*01ae*/ 	.short	(.L_4451 - .L_4450)
	.align		4
.L_4450:
        /*01b0*/ 	.word	index@(.nv.constant0._Z21kOptimizer32bit2StateIfLi6EEvPT_S1_PfS2_S2_ffffffffiffbi)
        /*01b4*/ 	.short	0x0380
        /*01b6*/ 	.short	0x005c


	//----- nvinfo : EIATTR_SW_WAR
	.align		4
.L_4451:
        /*01b8*/ 	.byte	0x04, 0x36
        /*01ba*/ 	.short	(.L_4453 - .L_4452)
.L_4452:
        /*01bc*/ 	.word	0x00000008
.L_4453:


//--------------------- .nv.info._Z21kOptimizer32bit2StateI13__nv_bfloat16Li0EEvPT_S2_PfS3_S3_ffffffffiffbi --------------------------
	.section	.nv.info._Z21kOptimizer32bit2StateI13__nv_bfloat16Li0EEvPT_S2_PfS3_S3_ffffffffiffbi,"",@"SHT_CUDA_INFO"
	.sectionflags	@""
	.align	4


	//----- nvinfo : EIATTR_CUDA_API_VERSION
	.align		4
        /*0000*/ 	.byte	0x04, 0x37
        /*0002*/ 	.short	(.L_4455 - .L_4454)
.L_4454:
        /*0004*/ 	.word	0x00000082


	//----- nvinfo : EIATTR_KPARAM_INFO
	.align		4
.L_4455:
        /*0008*/ 	.byte	0x04, 0x17
        /*000a*/ 	.short	(.L_4457 - .L_4456)
.L_4456:
        /*000c*/ 	.word	0x00000000
        /*0010*/ 	.short	0x0011
        /*0012*/ 	.short	0x0058
        /*0014*/ 	.byte	0x00, 0xf0, 0x11, 0x00


	//----- nvinfo : EIATTR_KPARAM_INFO
	.align		4
.L_4457:
        /*0018*/ 	.byte	0x04, 0x17
        /*001a*/ 	.short	(.L_4459 - .L_4458)
.L_4458:
        /*001c*/ 	.word	0x00000000
        /*0020*/ 	.short	0x0010
        /*0022*/ 	.short	0x0054
        /*0024*/ 	.byte	0x00, 0xf0, 0x05, 0x00


	//----- nvinfo : EIATTR_KPARAM_INFO
	.align		4
.L_4459:
        /*0028*/ 	.byte	0x04, 0x17
        /*002a*/ 	.short	(.L_4461 - .L_4460)
.L_4460:
        /*002c*/ 	.word	0x00000000
        /*0030*/ 	.short	0x000f
        /*0032*/ 	.short	0x0050
        /*0034*/ 	.byte	0x00, 0xf0, 0x11, 0x00


	//----- nvinfo : EIATTR_KPARAM_INFO
	.align		4
.L_4461:
        /*0038*/ 	.byte	0x04, 0x17
        /*003a*/ 	.short	(.L_4463 - .L_4462)
.L_4462:
        /*003c*/ 	.word	0x00000000
        /*0040*/ 	.short	0x000e
        /*0042*/ 	.short	0x004c
        /*0044*/ 	.byte	0x00, 0xf0, 0x11, 0x00


	//----- nvinfo : EIATTR_KPARAM_INFO
	.align		4
.L_4463:
        /*0048*/ 	.byte	0x04, 0x17
        /*004a*/ 	.short	(.L_4465 - .L_4464)
.L_4464:
        /*004c*/ 	.word	0x00000000
        /*0050*/ 	.short	0x000d
        /*0052*/ 	.short	0x0048
        /*0054*/ 	.byte	0x00, 0xf0, 0x11, 0x00


	//----- nvinfo : EIATTR_KPARAM_INFO
	.align		4
.L_4465:
        /*0058*/ 	.byte	0x04, 0x17
        /*005a*/ 	.short	(.L_4467 - .L_4466)
.L_4466:
        /*005c*/ 	.word	0x00000000
        /*0060*/ 	.short	0x000c
        /*0062*/ 	.short	0x0044
        /*0064*/ 	.byte	0x00, 0xf0, 0x11, 0x00


	//----- nvinfo : EIATTR_KPARAM_INFO
	.align		4
.L_4467:
        /*0068*/ 	.byte	0x04, 0x17
        /*006a*/ 	.short	(.L_4469 - .L_4468)
.L_4468:
        /*006c*/ 	.word	0x00000000
        /*0070*/ 	.short	0x000b
        /*0072*/ 	.short	0x0040
        /*0074*/ 	.byte	0x00, 0xf0, 0x11, 0x00


	//----- nvinfo : EIATTR_KPARAM_INFO
	.align		4
.L_4469:
        /*0078*/ 	.byte	0x04, 0x17
        /*007a*/ 	.short	(.L_4471 - .L_4470)
.L_4470:
        /*007c*/ 	.word	0x00000000
        /*0080*/ 	.short	0x000a
        /*0082*/ 	.short	0x003c
        /*0084*/ 	.byte	0x00, 0xf0, 0x11, 0x00


	//----- nvinfo : EIATTR_KPARAM_INFO
	.align		4
.L_4471:
        /*0088*/ 	.byte	0x04, 0x17
        /*008a*/ 	.short	(.L_4473 - .L_4472)
.L_4472:
        /*008c*/ 	.word	0x00000000
        /*0090*/ 	.short	0x0009
        /*0092*/ 	.short	0x0038
        /*0094*/ 	.byte	0x00, 0xf0, 0x11, 0x00


	//----- nvinfo : EIATTR_KPARAM_INFO
	.align		4
.L_4473:
        /*0098*/ 	.byte	0x04, 0x17
        /*009a*/ 	.short	(.L_4475 - .L_4474)
.L_4474:
        /*009c*/ 	.word	0x00000000
        /*00a0*/ 	.short	0x0008
        /*00a2*/ 	.short	0x0034
        /*00a4*/ 	.byte	0x00, 0xf0, 0x11, 0x00


	//----- nvinfo : EIATTR_KPARAM_INFO
	.align		4
.L_4475:
        /*00a8*/ 	.byte	0x04, 0x17
        /*00aa*/ 	.short	(.L_4477 - .L_4476)
.L_4476:
        /*00ac*/ 	.word	0x00000000
        /*00b0*/ 	.short	0x0007
        /*00b2*/ 	.short	0x0030
        /*00b4*/ 	.byte	0x00, 0xf0, 0x11, 0x00


	//----- nvinfo : EIATTR_KPARAM_INFO
	.align		4
.L_4477:
        /*00b8*/ 	.byte	0x04, 0x17
        /*00ba*/ 	.short	(.L_4479 - .L_4478)
.L_4478:
        /*00bc*/ 	.word	0x00000000
        /*00c0*/ 	.short	0x0006
        /*00c2*/ 	.short	0x002c
        /*00c4*/ 	.byte	0x00, 0xf0, 0x11, 0x00


	//----- nvinfo : EIATTR_KPARAM_INFO
	.align		4
.L_4479:
        /*00c8*/ 	.byte	0x04, 0x17
        /*00ca*/ 	.short	(.L_4481 - .L_4480)
.L_4480:
        /*00cc*/ 	.word	0x00000000
        /*00d0*/ 	.short	0x0005
        /*00d2*/ 	.short	0x0028
        /*00d4*/ 	.byte	0x00, 0xf0, 0x11, 0x00


	//----- nvinfo : EIATTR_KPARAM_INFO
	.align		4
.L_4481:
        /*00d8*/ 	.byte	0x04, 0x17
        /*00da*/ 	.short	(.L_4483 - .L_4482)
.L_4482:
        /*00dc*/ 	.word	0x00000000
        /*00e0*/ 	.short	0x0004
        /*00e2*/ 	.short	0x0020
        /*00e4*/ 	.byte	0x00, 0xf5, 0x21, 0x00


	//----- nvinfo : EIATTR_KPARAM_INFO
	.align		4
.L_4483:
        /*00e8*/ 	.byte	0x04, 0x17
        /*00ea*/ 	.short	(.L_4485 - .L_4484)
.L_4484:
        /*00ec*/ 	.word	0x00000000
        /*00f0*/ 	.short	0x0003
        /*00f2*/ 	.short	0x0018
        /*00f4*/ 	.byte	0x00, 0xf5, 0x21, 0x00


	//----- nvinfo : EIATTR_KPARAM_INFO
	.align		4
.L_4485:
        /*00f8*/ 	.byte	0x04, 0x17
        /*00fa*/ 	.short	(.L_4487 - .L_4486)
.L_4486:
        /*00fc*/ 	.word	0x00000000
        /*0100*/ 	.short	0x0002
        /*0102*/ 	.short	0x0010
        /*0104*/ 	.byte	0x00, 0xf5, 0x21, 0x00


	//----- nvinfo : EIATTR_KPARAM_INFO
	.align		4
.L_4487:
        /*0108*/ 	.byte	0x04, 0x17
        /*010a*/ 	.short	(.L_4489 - .L_4488)
.L_4488:
        /*010c*/ 	.word	0x00000000
        /*0110*/ 	.short	0x0001
        /*0112*/ 	.short	0x0008
        /*0114*/ 	.byte	0x00, 0xf5, 0x21, 0x00


	//----- nvinfo : EIATTR_KPARAM_INFO
	.align		4
.L_4489:
        /*0118*/ 	.byte	0x04, 0x17
        /*011a*/ 	.short	(.L_4491 - .L_4490)
.L_4490:
        /*011c*/ 	.word	0x00000000
        /*0120*/ 	.short	0x0000
        /*0122*/ 	.short	0x0000
        /*0124*/ 	.byte	0x00, 0xf5, 0x21, 0x00


	//----- nvinfo : EIATTR_SPARSE_MMA_MASK
	.align		4
.L_4491:
        /*0128*/ 	.byte	0x03, 0x50
        /*012a*/ 	.short	0x0000


	//----- nvinfo : EIATTR_MAXREG_COUNT
	.align		4
        /*012c*/ 	.byte	0x03, 0x1b
        /*012e*/ 	.short	0x0040


	//----- nvinfo : EIATTR_NUM_BARRIERS
	.align		4
        /*0130*/ 	.byte	0x02, 0x4c
        /*0132*/ 	.byte	0x01
	.zero		1


	//----- nvinfo : EIATTR_MERCURY_ISA_VERSION
	.align		4
        /*0134*/ 	.byte	0x03, 0x5f
        /*0136*/ 	.short	0x0101


	//----- nvinfo : EIATTR_COOP_GROUP_MASK_REGIDS
	.align		4
        /*0138*/ 	.byte	0x04, 0x29
        /*013a*/ 	.short	(.L_4493 - .L_4492)


	//   ....[0]....
.L_4492:
        /*013c*/ 	.word	0xffffffff


	//   ....[1]....
        /*0140*/ 	.word	0xffffffff


	//   ....[2]....
        /*0144*/ 	.word	0xffffffff


	//   ....[3]....
        /*0148*/ 	.word	0xffffffff


	//   ....[4]....
        /*014c*/ 	.word	0xffffffff


	//   ....[5]....
        /*0150*/ 	.word	0xffffffff


	//   ....[6]....
        /*0154*/ 	.word	0xffffffff


	//----- nvinfo : EIATTR_COOP_GROUP_INSTR_OFFSETS
	.align		4
.L_4493:
        /*0158*/ 	.byte	0x04, 0x28
        /*015a*/ 	.short	(.L_4495 - .L_4494)


	//   ....[0]....
.L_4494:
        /*015c*/ 	.word	0x00000640


	//   ....[1]....
        /*0160*/ 	.word	0x00000730


	//   ....[2]....
        /*0164*/ 	.word	0x00000800


	//   ....[3]....
        /*0168*/ 	.word	0x00000a80


	//   ....[4]....
        /*016c*/ 	.word	0x00001090


	//   ....[5]....
        /*0170*/ 	.word	0x000011b0


	//   ....[6]....
        /*0174*/ 	.word	0x000012d0


	//----- nvinfo : EIATTR_VRC_CTA_INIT_COUNT
	.align		4
.L_4495:
        /*0178*/ 	.byte	0x02, 0x4a
	.zero		1
	.zero		1


	//----- nvinfo : EIATTR_EXIT_INSTR_OFFSETS
	.align		4
        /*017c*/ 	.byte	0x04, 0x1c
        /*017e*/ 	.short	(.L_4497 - .L_4496)


	//   ....[0]....
.L_4496:
        /*0180*/ 	.word	0x00000210


	//   ....[1]....
        /*0184*/ 	.word	0x000013e0


	//----- nvinfo : EIATTR_MAX_THREADS
	.align		4
.L_4497:
        /*0188*/ 	.byte	0x04, 0x05
        /*018a*/ 	.short	(.L_4499 - .L_4498)
.L_4498:
        /*018c*/ 	.word	0x00000400
        /*0190*/ 	.word	0x00000001
        /*0194*/ 	.word	0x00000001


	//----- nvinfo : EIATTR_CRS_STACK_SIZE
	.align		4
.L_4499:
        /*0198*/ 	.byte	0x04, 0x1e
        /*019a*/ 	.short	(.L_4501 - .L_4500)
.L_4500:
        /*019c*/ 	.word	0x00000000


	//----- nvinfo : EIATTR_CBANK_PARAM_SIZE
	.align		4
.L_4501:
        /*01a0*/ 	.byte	0x03, 0x19
        /*01a2*/ 	.short	0x005c


	//----- nvinfo : EIATTR_PARAM_CBANK
	.align		4
        /*01a4*/ 	.byte	0x04, 0x0a
        /*01a6*/ 	.short	(.L_4503 - .L_4502)
	.align		4
.L_4502:
        /*01a8*/ 	.word	index@(.nv.constant0._Z21kOptimizer32bit2StateI13__nv_bfloat16Li0EEvPT_S2_PfS3_S3_ffffffffiffbi)
        /*01ac*/ 	.short	0x0380
        /*01ae*/ 	.short	0x005c


	//----- nvinfo : EIATTR_SW_WAR
	.align		4
.L_4503:
        /*01b0*/ 	.byte	0x04, 0x36
        /*01b2*/ 	.short	(.L_4505 - .L_4504)
.L_4504:
        /*01b4*/ 	.word	0x00000008
.L_4505:


//--------------------- .nv.info._Z21kOptimizer32bit2StateI6__halfLi0EEvPT_S2_PfS3_S3_ffffffffiffbi --------------------------
	.section	.nv.info._Z21kOptimizer32bit2StateI6__halfLi0EEvPT_S2_PfS3_S3_ffffffffiffbi,"",@"SHT_CUDA_INFO"
	.sectionflags	@""
	.align	4


	//----- nvinfo : EIATTR_CUDA_API_VERSION
	.align		4
        /*0000*/ 	.byte	0x04, 0x37
        /*0002*/ 	.short	(.L_4507 - .L_4506)
.L_4506:
        /*0004*/ 	.word	0x00000082


	//----- nvinfo : EIATTR_KPARAM_INFO
	.align		4
.L_4507:
        /*0008*/ 	.byte	0x04, 0x17
        /*000a*/ 	.short	(.L_4509 - .L_4508)
.L_4508:
        /*000c*/ 	.word	0x00000000
        /*0010*/ 	.short	0x0011
        /*0012*/ 	.short	0x0058
        /*0014*/ 	.byte	0x00, 0xf0, 0x11, 0x00


	//----- nvinfo : EIATTR_KPARAM_INFO
	.align		4
.L_4509:
        /*0018*/ 	.byte	0x04, 0x17
        /*001a*/ 	.short	(.L_4511 - .L_4510)
.L_4510:
        /*001c*/ 	.word	0x00000000
        /*0020*/ 	.short	0x0010
        /*0022*/ 	.short	0x0054
        /*0024*/ 	.byte	0x00, 0xf0, 0x05, 0x00


	//----- nvinfo : EIATTR_KPARAM_INFO
	.align		4
.L_4511:
        /*0028*/ 	.byte	0x04, 0x17
        /*002a*/ 	.short	(.L_4513 - .L_4512)
.L_4512:
        /*002c*/ 	.word	0x00000000
        /*0030*/ 	.short	0x000f
        /*0032*/ 	.short	0x0050
        /*0034*/ 	.byte	0x00, 0xf0, 0x11, 0x00


	//----- nvinfo : EIATTR_KPARAM_INFO
	.align		4
.L_4513:
        /*0038*/ 	.byte	0x04, 0x17
        /*003a*/ 	.short	(.L_4515 - .L_4514)
.L_4514:
        /*003c*/ 	.word	0x00000000
        /*0040*/ 	.short	0x000e
        /*0042*/ 	.short	0x004c
        /*0044*/ 	.byte	0x00, 0xf0, 0x11, 0x00


	//----- nvinfo : EIATTR_KPARAM_INFO
	.align		4
.L_4515:
        /*0048*/ 	.byte	0x04, 0x17
        /*004a*/ 	.short	(.L_4517 - .L_4516)
.L_4516:
        /*004c*/ 	.word	0x00000000
        /*0050*/ 	.short	0x000d
        /*0052*/ 	.short	0x0048
        /*0054*/ 	.byte	0x00, 0xf0, 0x11, 0x00


	//----- nvinfo : EIATTR_KPARAM_INFO
	.align		4
.L_4517:
        /*0058*/ 	.byte	0x04, 0x17
        /*005a*/ 	.short	(.L_4519 - .L_4518)
.L_4518:
        /*005c*/ 	.word	0x00000000
        /*0060*/ 	.short	0x000c
        /*0062*/ 	.short	0x0044
        /*0064*/ 	.byte	0x00, 0xf0, 0x11, 0x00


	//----- nvinfo : EIATTR_KPARAM_INFO
	.align		4
.L_4519:
        /*0068*/ 	.byte	0x04, 0x17
        /*006a*/ 	.short	(.L_4521 - .L_4520)
.L_4520:
        /*006c*/ 	.word	0x00000000
        /*0070*/ 	.short	0x000b
        /*0072*/ 	.short	0x0040
        /*0074*/ 	.byte	0x00, 0xf0, 0x11, 0x00


	//----- nvinfo : EIATTR_KPARAM_INFO
	.align		4
.L_4521:
        /*0078*/ 	.byte	0x04, 0x17
        /*007a*/ 	.short	(.L_4523 - .L_4522)
.L_4522:
        /*007c*/ 	.word	0x00000000
        /*0080*/ 	.short	0x000a
        /*0082*/ 	.short	0x003c
        /*0084*/ 	.byte	0x00, 0xf0, 0x11, 0x00


	//----- nvinfo : EIATTR_KPARAM_INFO
	.align		4
.L_4523:
        /*0088*/ 	.byte	0x04, 0x17
        /*008a*/ 	.short	(.L_4525 - .L_4524)
.L_4524:
        /*008c*/ 	.word	0x00000000
        /*0090*/ 	.short	0x0009
        /*0092*/ 	.short	0x0038
        /*0094*/ 	.byte	0x00, 0xf0, 0x11, 0x00


	//----- nvinfo : EIATTR_KPARAM_INFO
	.align		4
.L_4525:
        /*0098*/ 	.byte	0x04, 0x17
        /*009a*/ 	.short	(.L_4527 - .L_4526)
.L_4526:
        /*009c*/ 	.word	0x00000000
        /*00a0*/ 	.short	0x0008
        /*00a2*/ 	.short	0x0034
        /*00a4*/ 	.byte	0x00, 0xf0, 0x11, 0x00


	//----- nvinfo : EIATTR_KPARAM_INFO
	.align		4
.L_4527:
        /*00a8*/ 	.byte	0x04, 0x17
        /*00aa*/ 	.short	(.L_4529 - .L_4528)
.L_4528:
        /*00ac*/ 	.word	0x00000000
        /*00b0*/ 	.short	0x0007
        /*00b2*/ 	.short	0x0030
        /*00b4*/ 	.byte	0x00, 0xf0, 0x11, 0x00


	//----- nvinfo : EIATTR_KPARAM_INFO
	.align		4
.L_4529:
        /*00b8*/ 	.byte	0x04, 0x17
        /*00ba*/ 	.short	(.L_4531 - .L_4530)
.L_4530:
        /*00bc*/ 	.word	0x00000000
        /*00c0*/ 	.short	0x0006
        /*00c2*/ 	.short	0x002c
        /*00c4*/ 	.byte	0x00, 0xf0, 0x11, 0x00


	//----- nvinfo : EIATTR_KPARAM_INFO
	.align		4
.L_4531:
        /*00c8*/ 	.byte	0x04, 0x17
        /*00ca*/ 	.short	(.L_4533 - .L_4532)
.L_4532:
        /*00cc*/ 	.word	0x00000000
        /*00d0*/ 	.short	0x0005
        /*00d2*/ 	.short	0x0028
        /*00d4*/ 	.byte	0x00, 0xf0, 0x11, 0x00


	//----- nvinfo : EIATTR_KPARAM_INFO
	.align		4
.L_4533:
        /*00d8*/ 	.byte	0x04, 0x17
        /*00da*/ 	.short	(.L_4535 - .L_4534)
.L_4534:
        /*00dc*/ 	.word	0x00000000
        /*00e0*/ 	.short	0x0004
        /*00e2*/ 	.short	0x0020
        /*00e4*/ 	.byte	0x00, 0xf5, 0x21, 0x00


	//----- nvinfo : EIATTR_KPARAM_INFO
	.align		4
.L_4535:
        /*00e8*/ 	.byte	0x04, 0x17
        /*00ea*/ 	.short	(.L_4537 - .L_4536)
.L_4536:
        /*00ec*/ 	.word	0x00000000
        /*00f0*/ 	.short	0x0003
        /*00f2*/ 	.short	0x0018
        /*00f4*/ 	.byte	0x00, 0xf5, 0x21, 0x00


	//----- nvinfo : EIATTR_KPARAM_INFO
	.align		4
.L_4537:
        /*00f8*/ 	.byte	0x04, 0x17
        /*00fa*/ 	.short	(.L_4539 - .L_4538)
.L_4538:
        /*00fc*/ 	.word	0x00000000
        /*0100*/ 	.short	0x0002
        /*0102*/ 	.short	0x0010
        /*0104*/ 	.byte	0x00, 0xf5, 0x21, 0x00


	//----- nvinfo : EIATTR_KPARAM_INFO
	.align		4
.L_4539:
        /*0108*/ 	.byte	0x04, 0x17
        /*010a*/ 	.short	(.L_4541 - .L_4540)
.L_4540:
        /*010c*/ 	.word	0x00000000
        /*0110*/ 	.short	0x0001
        /*0112*/ 	.short	0x0008
        /*0114*/ 	.byte	0x00, 0xf5, 0x21, 0x00


	//----- nvinfo : EIATTR_KPARAM_INFO
	.align		4
.L_4541:
        /*0118*/ 	.byte	0x04, 0x17
        /*011a*/ 	.short	(.L_4543 - .L_4542)
.L_4542:
        /*011c*/ 	.word	0x00000000
        /*0120*/ 	.short	0x0000
        /*0122*/ 	.short	0x0000
        /*0124*/ 	.byte	0x00, 0xf5, 0x21, 0x00


	//----- nvinfo : EIATTR_SPARSE_MMA_MASK
	.align		4
.L_4543:
        /*0128*/ 	.byte	0x03, 0x50
        /*012a*/ 	.short	0x0000


	//----- nvinfo : EIATTR_MAXREG_COUNT
	.align		4
        /*012c*/ 	.byte	0x03, 0x1b
        /*012e*/ 	.short	0x0040


	//----- nvinfo : EIATTR_NUM_BARRIERS
	.align		4
        /*0130*/ 	.byte	0x02, 0x4c
        /*0132*/ 	.byte	0x01
	.zero		1


	//----- nvinfo : EIATTR_MERCURY_ISA_VERSION
	.align		4
        /*0134*/ 	.byte	0x03, 0x5f
        /*0136*/ 	.short	0x0101


	//----- nvinfo : EIATTR_COOP_GROUP_MASK_REGIDS
	.align		4
        /*0138*/ 	.byte	0x04, 0x29
        /*013a*/ 	.short	(.L_4545 - .L_4544)


	//   ....[0]....
.L_4544:
        /*013c*/ 	.word	0xffffffff


	//   ....[1]....
        /*0140*/ 	.word	0xffffffff


	//   ....[2]....
        /*0144*/ 	.word	0xffffffff


	//   ....[3]....
        /*0148*/ 	.word	0xffffffff


	//   ....[4]....
        /*014c*/ 	.word	0xffffffff


	//   ....[5]....
        /*0150*/ 	.word	0xffffffff


	//   ....[6]....
        /*0154*/ 	.word	0xffffffff


	//----- nvinfo : EIATTR_COOP_GROUP_INSTR_OFFSETS
	.align		4
.L_4545:
        /*0158*/ 	.byte	0x04, 0x28
        /*015a*/ 	.short	(.L_4547 - .L_4546)


	//   ....[0]....
.L_4546:
        /*015c*/ 	.word	0x00000640


	//   ....[1]....
        /*0160*/ 	.word	0x00000730


	//   ....[2]....
        /*0164*/ 	.word	0x00000800


	//   ....[3]....
        /*0168*/ 	.word	0x00000a20


	//   ....[4]....
        /*016c*/ 	.word	0x00001010


	//   ....[5]....
        /*0170*/ 	.word	0x00001130


	//   ....[6]....
        /*0174*/ 	.word	0x00001250


	//----- nvinfo : EIATTR_VRC_CTA_INIT_COUNT
	.align		4
.L_4547:
        /*0178*/ 	.byte	0x02, 0x4a
	.zero		1
	.zero		1


	//----- nvinfo : EIATTR_EXIT_INSTR_OFFSETS
	.align		4
        /*017c*/ 	.byte	0x04, 0x1c
        /*017e*/ 	.short	(.L_4549 - .L_4548)


	//   ....[0]....
.L_4548:
        /*0180*/ 	.word	0x00000210


	//   ....[1]....
        /*0184*/ 	.word	0x00001360


	//----- nvinfo : EIATTR_MAX_THREADS
	.align		4
.L_4549:
        /*0188*/ 	.byte	0x04, 0x05
        /*018a*/ 	.short	(.L_4551 - .L_4550)
.L_4550:
        /*018c*/ 	.word	0x00000400
        /*0190*/ 	.word	0x00000001
        /*0194*/ 	.word	0x00000001


	//----- nvinfo : EIATTR_CRS_STACK_SIZE
	.align		4
.L_4551:
        /*0198*/ 	.byte	0x04, 0x1e
        /*019a*/ 	.short	(.L_4553 - .L_4552)
.L_4552:
        /*019c*/ 	.word	0x00000000


	//----- nvinfo : EIATTR_CBANK_PARAM_SIZE
	.align		4
.L_4553:
        /*01a0*/ 	.byte	0x03, 0x19
        /*01a2*/ 	.short	0x005c


	//----- nvinfo : EIATTR_PARAM_CBANK
	.align		4
        /*01a4*/ 	.byte	0x04, 0x0a
        /*01a6*/ 	.short	(.L_4555 - .L_4554)
	.align		4
.L_4554:
        /*01a8*/ 	.word	index@(.nv.constant0._Z21kOptimizer32bit2StateI6__halfLi0EEvPT_S2_PfS3_S3_ffffffffiffbi)
        /*01ac*/ 	.short	0x0380
        /*01ae*/ 	.short	0x005c


	//----- nvinfo : EIATTR_SW_WAR
	.align		4
.L_4555:
        /*01b0*/ 	.byte	0x04, 0x36
        /*01b2*/ 	.short	(.L_4557 - .L_4556)
.L_4556:
        /*01b4*/ 	.word	0x00000008
.L_4557:


//--------------------- .nv.info._Z21kOptimizer32bit2StateIfLi0EEvPT_S1_PfS2_S2_ffffffffiffbi --------------------------
	.section	.nv.info._Z21kOptimizer32bit2StateIfLi0EEvPT_S1_PfS2_S2_ffffffffiffbi,"",@"SHT_CUDA_INFO"
	.sectionflags	@""
	.align	4


	//----- nvinfo : EIATTR_CUDA_API_VERSION
	.align		4
        /*0000*/ 	.byte	0x04, 0x37
        /*0002*/ 	.short	(.L_4559 - .L_4558)
.L_4558:
        /*0004*/ 	.word	0x00000082


	//----- nvinfo : EIATTR_KPARAM_INFO
	.align		4
.L_4559:
        /*0008*/ 	.byte	0x04, 0x17
        /*000a*/ 	.short	(.L_4561 - .L_4560)
.L_4560:
        /*000c*/ 	.word	0x00000000
        /*0010*/ 	.short	0x0011
        /*0012*/ 	.short	0x0058
        /*0014*/ 	.byte	0x00, 0xf0, 0x11, 0x00


	//----- nvinfo : EIATTR_KPARAM_INFO
	.align		4
.L_4561:
        /*0018*/ 	.byte	0x04, 0x17
        /*001a*/ 	.short	(.L_4563 - .L_4562)
.L_4562:
        /*001c*/ 	.word	0x00000000
        /*0020*/ 	.short	0x0010
        /*0022*/ 	.short	0x0054
        /*0024*/ 	.byte	0x00, 0xf0, 0x05, 0x00


	//----- nvinfo : EIATTR_KPARAM_INFO
	.align		4
.L_4563:
        /*0028*/ 	.byte	0x04, 0x17
        /*002a*/ 	.short	(.L_4565 - .L_4564)
.L_4564:
        /*002c*/ 	.word	0x00000000
        /*0030*/ 	.short	0x000f
        /*0032*/ 	.short	0x0050
        /*0034*/ 	.byte	0x00, 0xf0, 0x11, 0x00


	//----- nvinfo : EIATTR_KPARAM_INFO
	.align		4
.L_4565:
        /*0038*/ 	.byte	0x04, 0x17
        /*003a*/ 	.short	(.L_4567 - .L_4566)
.L_4566:
        /*003c*/ 	.word	0x00000000
        /*0040*/ 	.short	0x000e
        /*0042*/ 	.short	0x004c
        /*0044*/ 	.byte	0x00, 0xf0, 0x11, 0x00


	//----- nvinfo : EIATTR_KPARAM_INFO
	.align		4
.L_4567:
        /*0048*/ 	.byte	0x04, 0x17
        /*004a*/ 	.short	(.L_4569 - .L_4568)
.L_4568:
        /*004c*/ 	.word	0x00000000
        /*0050*/ 	.short	0x000d
        /*0052*/ 	.short	0x0048
        /*0054*/ 	.byte	0x00, 0xf0, 0x11, 0x00


	//----- nvinfo : EIATTR_KPARAM_INFO
	.align		4
.L_4569:
        /*0058*/ 	.byte	0x04, 0x17
        /*005a*/ 	.short	(.L_4571 - .L_4570)
.L_4570:
        /*005c*/ 	.word	0x00000000
        /*0060*/ 	.short	0x000c
        /*0062*/ 	.short	0x0044
        /*0064*/ 	.byte	0x00, 0xf0, 0x11, 0x00


	//----- nvinfo : EIATTR_KPARAM_INFO
	.align		4
.L_4571:
        /*0068*/ 	.byte	0x04, 0x17
        /*006a*/ 	.short	(.L_4573 - .L_4572)
.L_4572:
        /*006c*/ 	.word	0x00000000
        /*0070*/ 	.short	0x000b
        /*0072*/ 	.short	0x0040
        /*0074*/ 	.byte	0x00, 0xf0, 0x11, 0x00


	//----- nvinfo : EIATTR_KPARAM_INFO
	.align		4
.L_4573:
        /*0078*/ 	.byte	0x04, 0x17
        /*007a*/ 	.short	(.L_4575 - .L_4574)
.L_4574:
        /*007c*/ 	.word	0x00000000
        /*0080*/ 	.short	0x000a
        /*0082*/ 	.short	0x003c
        /*0084*/ 	.byte	0x00, 0xf0, 0x11, 0x00


	//----- nvinfo : EIATTR_KPARAM_INFO
	.align		4
.L_4575:
        /*0088*/ 	.byte	0x04, 0x17
        /*008a*/ 	.short	(.L_4577 - .L_4576)
.L_4576:
        /*008c*/ 	.word	0x00000000
        /*0090*/ 	.short	0x0009
        /*0092*/ 	.short	0x0038
        /*0094*/ 	.byte	0x00, 0xf0, 0x11, 0x00


	//----- nvinfo : EIATTR_KPARAM_INFO
	.align		4
.L_4577:
        /*0098*/ 	.byte	0x04, 0x17
        /*009a*/ 	.short	(.L_4579 - .L_4578)
.L_4578:
        /*009c*/ 	.word	0x00000000
        /*00a0*/ 	.short	0x0008
        /*00a2*/ 	.short	0x0034
        /*00a4*/ 	.byte	0x00, 0xf0, 0x11, 0x00


	//----- nvinfo : EIATTR_KPARAM_INFO
	.align		4
.L_4579:
        /*00a8*/ 	.byte	0x04, 0x17
        /*00aa*/ 	.short	(.L_4581 - .L_4580)
.L_4580:
        /*00ac*/ 	.word	0x00000000
        /*00b0*/ 	.short	0x0007
        /*00b2*/ 	.short	0x0030
        /*00b4*/ 	.byte	0x00, 0xf0, 0x11, 0x00


	//----- nvinfo : EIATTR_KPARAM_INFO
	.align		4
.L_4581:
        /*00b8*/ 	.byte	0x04, 0x17
        /*00ba*/ 	.short	(.L_4583 - .L_4582)
.L_4582:
        /*00bc*/ 	.word	0x00000000
        /*00c0*/ 	.short	0x0006
        /*00c2*/ 	.short	0x002c
        /*00c4*/ 	.byte	0x00, 0xf0, 0x11, 0x00


	//----- nvinfo : EIATTR_KPARAM_INFO
	.align		4
.L_4583:
        /*00c8*/ 	.byte	0x04, 0x17
        /*00ca*/ 	.short	(.L_4585 - .L_4584)
.L_4584:
        /*00cc*/ 	.word	0x00000000
        /*00d0*/ 	.short	0x0005
        /*00d2*/ 	.short	0x0028
        /*00d4*/ 	.byte	0x00, 0xf0, 0x11, 0x00


	//----- nvinfo : EIATTR_KPARAM_INFO
	.align		4
.L_4585:
        /*00d8*/ 	.byte	0x04, 0x17
        /*00da*/ 	.short	(.L_4587 - .L_4586)
.L_4586:
        /*00dc*/ 	.word	0x00000000
        /*00e0*/ 	.short	0x0004
        /*00e2*/ 	.short	0x0020
        /*00e4*/ 	.byte	0x00, 0xf5, 0x21, 0x00


	//----- nvinfo : EIATTR_KPARAM_INFO
	.align		4
.L_4587:
        /*00e8*/ 	.byte	0x04, 0x17
        /*00ea*/ 	.short	(.L_4589 - .L_4588)
.L_4588:
        /*00ec*/ 	.word	0x00000000
        /*00f0*/ 	.short	0x0003
        /*00f2*/ 	.short	0x0018
        /*00f4*/ 	.byte	0x00, 0xf5, 0x21, 0x00


	//----- nvinfo : EIATTR_KPARAM_INFO
	.align		4
.L_4589:
        /*00f8*/ 	.byte	0x04, 0x17
        /*00fa*/ 	.short	(.L_4591 - .L_4590)
.L_4590:
        /*00fc*/ 	.word	0x00000000
        /*0100*/ 	.short	0x0002
        /*0102*/ 	.short	0x0010
        /*0104*/ 	.byte	0x00, 0xf5, 0x21, 0x00


	//----- nvinfo : EIATTR_KPARAM_INFO
	.align		4
.L_4591:
        /*0108*/ 	.byte	0x04, 0x17
        /*010a*/ 	.short	(.L_4593 - .L_4592)
.L_4592:
        /*010c*/ 	.word	0x00000000
        /*0110*/ 	.short	0x0001
        /*0112*/ 	.short	0x0008
        /*0114*/ 	.byte	0x00, 0xf5, 0x21, 0x00


	//----- nvinfo : EIATTR_KPARAM_INFO
	.align		4
.L_4593:
        /*0118*/ 	.byte	0x04, 0x17
        /*011a*/ 	.short	(.L_4595 - .L_4594)
.L_4594:
        /*011c*/ 	.word	0x00000000
        /*0120*/ 	.short	0x0000
        /*0122*/ 	.short	0x0000
        /*0124*/ 	.byte	0x00, 0xf5, 0x21, 0x00


	//----- nvinfo : EIATTR_SPARSE_MMA_MASK
	.align		4
.L_4595:
        /*0128*/ 	.byte	0x03, 0x50
        /*012a*/ 	.short	0x0000


	//----- nvinfo : EIATTR_MAXREG_COUNT
	.align		4
        /*012c*/ 	.byte	0x03, 0x1b
        /*012e*/ 	.short	0x0040


	//----- nvinfo : EIATTR_NUM_BARRIERS
	.align		4
        /*0130*/ 	.byte	0x02, 0x4c
        /*0132*/ 	.byte	0x01
	.zero		1


	//----- nvinfo : EIATTR_MERCURY_ISA_VERSION
	.align		4
        /*0134*/ 	.byte	0x03, 0x5f
        /*0136*/ 	.short	0x0101


	//----- nvinfo : EIATTR_COOP_GROUP_MASK_REGIDS
	.align		4
        /*0138*/ 	.byte	0x04, 0x29
        /*013a*/ 	.short	(.L_4597 - .L_4596)


	//   ....[0]....
.L_4596:
        /*013c*/ 	.word	0xffffffff


	//   ....[1]....
        /*0140*/ 	.word	0xffffffff


	//   ....[2]....
        /*0144*/ 	.word	0xffffffff


	//   ....[3]....
        /*0148*/ 	.word	0xffffffff


	//   ....[4]....
        /*014c*/ 	.word	0xffffffff


	//   ....[5]....
        /*0150*/ 	.word	0xffffffff


	//   ....[6]....
        /*0154*/ 	.word	0xffffffff


	//----- nvinfo : EIATTR_COOP_GROUP_INSTR_OFFSETS
	.align		4
.L_4597:
        /*0158*/ 	.byte	0x04, 0x28
        /*015a*/ 	.short	(.L_4599 - .L_4598)


	//   ....[0]....
.L_4598:
        /*015c*/ 	.word	0x00000620


	//   ....[1]....
        /*0160*/ 	.word	0x000006f0


	//   ....[2]....
        /*0164*/ 	.word	0x000007c0


	//   ....[3]....
        /*0168*/ 	.word	0x00000970


	//   ....[4]....
        /*016c*/ 	.word	0x00000dc0


	//   ....[5]....
        /*0170*/ 	.word	0x00000ee0


	//   ....[6]....
        /*0174*/ 	.word	0x00001000


	//----- nvinfo : EIATTR_VRC_CTA_INIT_COUNT
	.align		4
.L_4599:
        /*0178*/ 	.byte	0x02, 0x4a
	.zero		1
	.zero		1


	//----- nvinfo : EIATTR_EXIT_INSTR_OFFSETS
	.align		4
        /*017c*/ 	.byte	0x04, 0x1c
        /*017e*/ 	.short	(.L_4601 - .L_4600)


	//   ....[0]....
.L_4600:
        /*0180*/ 	.word	0x00000210


	//   ....[1]....
        /*0184*/ 	.word	0x00001110


	//----- nvinfo : EIATTR_MAX_THREADS
	.align		4
.L_4601:
        /*0188*/ 	.byte	0x04, 0x05
        /*018a*/ 	.short	(.L_4603 - .L_4602)
.L_4602:
        /*018c*/ 	.word	0x00000400
        /*0190*/ 	.word	0x00000001
        /*0194*/ 	.word	0x00000001


	//----- nvinfo : EIATTR_CRS_STACK_SIZE
	.align		4
.L_4603:
        /*0198*/ 	.byte	0x04, 0x1e
        /*019a*/ 	.short	(.L_4605 - .L_4604)
.L_4604:
        /*019c*/ 	.word	0x00000000


	//----- nvinfo : EIATTR_CBANK_PARAM_SIZE
	.align		4
.L_4605:
        /*01a0*/ 	.byte	0x03, 0x19
        /*01a2*/ 	.short	0x005c


	//----- nvinfo : EIATTR_PARAM_CBANK
	.align		4
        /*01a4*/ 	.byte	0x04, 0x0a
        /*01a6*/ 	.short	(.L_4607 - .L_4606)
	.align		4
.L_4606:
        /*01a8*/ 	.word	index@(.nv.constant0._Z21kOptimizer32bit2StateIfLi0EEvPT_S1_PfS2_S2_ffffffffiffbi)
        /*01ac*/ 	.short	0x0380
        /*01ae*/ 	.short	0x005c


	//----- nvinfo : EIATTR_SW_WAR
	.align		4
.L_4607:
        /*01b0*/ 	.byte	0x04, 0x36
        /*01b2*/ 	.short	(.L_4609 - .L_4608)
.L_4608:
        /*01b4*/ 	.word	0x00000008
.L_4609:


//--------------------- .nv.info._Z33kPreconditionOptimizer32bit2StateI13__nv_bfloat16Li6ELi4096ELi8EEvPT_S2_PfS3_S3_ffffiffi --------------------------
	.section	.nv.info._Z33kPreconditionOptimizer32bit2StateI13__nv_bfloat16Li6ELi4096ELi8EEvPT_S2_PfS3_S3_ffffiffi,"",@"SHT_CUDA_INFO"
	.sectionflags	@""
	.align	4


	//----- nvinfo : EIATTR_CUDA_API_VERSION
	.align		4
        /*0000*/ 	.byte	0x04, 0x37
        /*0002*/ 	.short	(.L_4611 - .L_4610)
.L_4610:
        /*0004*/ 	.word	0x00000082


	//----- nvinfo : EIATTR_KPARAM_INFO
	.align		4
.L_4611:
        /*0008*/ 	.byte	0x04, 0x17
        /*000a*/ 	.short	(.L_4613 - .L_4612)
.L_4612:
        /*000c*/ 	.word	0x00000000
        /*0010*/ 	.short	0x000c
        /*0012*/ 	.short	0x0044
        /*0014*/ 	.byte	0x00, 0xf0, 0x11, 0x00


	//----- nvinfo : EIATTR_KPARAM_INFO
	.align		4
.L_4613:
        /*0018*/ 	.byte	0x04, 0x17
        /*001a*/ 	.short	(.L_4615 - .L_4614)
.L_4614:
        /*001c*/ 	.word	0x00000000
        /*0020*/ 	.short	0x000b
        /*0022*/ 	.short	0x0040
        /*0024*/ 	.byte	0x00, 0xf0, 0x11, 0x00


	//----- nvinfo : EIATTR_KPARAM_INFO
	.align		4
.L_4615:
        /*0028*/ 	.byte	0x04, 0x17
        /*002a*/ 	.short	(.L_4617 - .L_4616)
.L_4616:
        /*002c*/ 	.word	0x00000000
        /*0030*/ 	.short	0x000a
        /*0032*/ 	.short	0x003c
        /*0034*/ 	.byte	0x00, 0xf0, 0x11, 0x00


	//----- nvinfo : EIATTR_KPARAM_INFO
	.align		4
.L_4617:
        /*0038*/ 	.byte	0x04, 0x17
        /*003a*/ 	.short	(.L_4619 - .L_4618)
.L_4618:
        /*003c*/ 	.word	0x00000000
        /*0040*/ 	.short	0x0009
        /*0042*/ 	.short	0x0038
        /*0044*/ 	.byte	0x00, 0xf0, 0x11, 0x00


	//----- nvinfo : EIATTR_KPARAM_INFO
	.align		4
.L_4619:
        /*0048*/ 	.byte	0x04, 0x17
        /*004a*/ 	.short	(.L_4621 - .L_4620)
.L_4620:
        /*004c*/ 	.word	0x00000000
        /*0050*/ 	.short	0x0008
        /*0052*/ 	.short	0x0034
        /*0054*/ 	.byte	0x00, 0xf0, 0x11, 0x00


	//----- nvinfo : EIATTR_KPARAM_INFO
	.align		4
.L_4621:
        /*0058*/ 	.byte	0x04, 0x17
        /*005a*/ 	.short	(.L_4623 - .L_4622)
.L_4622:
        /*005c*/ 	.word	0x00000000
        /*0060*/ 	.short	0x0007
        /*0062*/ 	.short	0x0030
        /*0064*/ 	.byte	0x00, 0xf0, 0x11, 0x00


	//----- nvinfo : EIATTR_KPARAM_INFO
	.align		4
.L_4623:
        /*0068*/ 	.byte	0x04, 0x17
        /*006a*/ 	.short	(.L_4625 - .L_4624)
.L_4624:
        /*006c*/ 	.word	0x00000000
        /*0070*/ 	.short	0x0006
        /*0072*/ 	.short	0x002c
        /*0074*/ 	.byte	0x00, 0xf0, 0x11, 0x00


	//----- nvinfo : EIATTR_KPARAM_INFO
	.align		4
.L_4625:
        /*0078*/ 	.byte	0x04, 0x17
        /*007a*/ 	.short	(.L_4627 - .L_4626)
.L_4626:
        /*007c*/ 	.word	0x00000000
        /*0080*/ 	.short	0x0005
        /*0082*/ 	.short	0x0028
        /*0084*/ 	.byte	0x00, 0xf0, 0x11, 0x00


	//----- nvinfo : EIATTR_KPARAM_INFO
	.align		4
.L_4627:
        /*0088*/ 	.byte	0x04, 0x17
        /*008a*/ 	.short	(.L_4629 - .L_4628)
.L_4628:
        /*008c*/ 	.word	0x00000000
        /*0090*/ 	.short	0x0004
        /*0092*/ 	.short	0x0020
        /*0094*/ 	.byte	0x00, 0xf5, 0x21, 0x00


	//----- nvinfo : EIATTR_KPARAM_INFO
	.align		4
.L_4629:
        /*0098*/ 	.byte	0x04, 0x17
        /*009a*/ 	.short	(.L_4631 - .L_4630)
.L_4630:
        /*009c*/ 	.word	0x00000000
        /*00a0*/ 	.short	0x0003
        /*00a2*/ 	.short	0x0018
        /*00a4*/ 	.byte	0x00, 0xf5, 0x21, 0x00


	//----- nvinfo : EIATTR_KPARAM_INFO
	.align		4
.L_4631:
        /*00a8*/ 	.byte	0x04, 0x17
        /*00aa*/ 	.short	(.L_4633 - .L_4632)
.L_4632:
        /*00ac*/ 	.word	0x00000000
        /*00b0*/ 	.short	0x0002
        /*00b2*/ 	.short	0x0010
        /*00b4*/ 	.byte	0x00, 0xf5, 0x21, 0x00


	//----- nvinfo : EIATTR_KPARAM_INFO
	.align		4
.L_4633:
        /*00b8*/ 	.byte	0x04, 0x17
        /*00ba*/ 	.short	(.L_4635 - .L_4634)
.L_4634:
        /*00bc*/ 	.word	0x00000000
        /*00c0*/ 	.short	0x0001
        /*00c2*/ 	.short	0x0008
        /*00c4*/ 	.byte	0x00, 0xf5, 0x21, 0x00


	//----- nvinfo : EIATTR_KPARAM_INFO
	.align		4
.L_4635:
        /*00c8*/ 	.byte	0x04, 0x17
        /*00ca*/ 	.short	(.L_4637 - .L_4636)
.L_4636:
        /*00cc*/ 	.word	0x00000000
        /*00d0*/ 	.short	0x0000
        /*00d2*/ 	.short	0x0000
        /*00d4*/ 	.byte	0x00, 0xf5, 0x21, 0x00


	//----- nvinfo : EIATTR_SPARSE_MMA_MASK
	.align		4
.L_4637:
        /*00d8*/ 	.byte	0x03, 0x50
        /*00da*/ 	.short	0x0000


	//----- nvinfo : EIATTR_MAXREG_COUNT
	.align		4
        /*00dc*/ 	.byte	0x03, 0x1b
        /*00de*/ 	.short	0x0080


	//----- nvinfo : EIATTR_NUM_BARRIERS
	.align		4
        /*00e0*/ 	.byte	0x02, 0x4c
        /*00e2*/ 	.byte	0x01
	.zero		1


	//----- nvinfo : EIATTR_MERCURY_ISA_VERSION
	.align		4
        /*00e4*/ 	.byte	0x03, 0x5f
        /*00e6*/ 	.short	0x0101


	//----- nvinfo : EIATTR_UNUSED_LOAD_BYTE_OFFSET
	.align		4
        /*00e8*/ 	.byte	0x04, 0x44
        /*00ea*/ 	.short	(.L_4639 - .L_4638)


	//   ....[0]....
.L_4638:
        /*00ec*/ 	.word	0x00000d60
        /*00f0*/ 	.word	0x0000fff0


	//----- nvinfo : EIATTR_COOP_GROUP_MASK_REGIDS
	.align		4
.L_4639:
        /*00f4*/ 	.byte	0x04, 0x29
        /*00f6*/ 	.short	(.L_4641 - .L_4640)


	//   ....[0]....
.L_4640:
        /*00f8*/ 	.word	0xffffffff


	//   ....[1]....
        /*00fc*/ 	.word	0xffffffff


	//   ....[2]....
        /*0100*/ 	.word	0xffffffff


	//   ....[3]....
        /*0104*/ 	.word	0xffffffff


	//   ....[4]....
        /*0108*/ 	.word	0xffffffff


	//   ....[5]....
        /*010c*/ 	.word	0xffffffff


	//   ....[6]....
        /*0110*/ 	.word	0xffffffff


	//   ....[7]....
        /*0114*/ 	.word	0xffffffff


	//   ....[8]....
        /*0118*/ 	.word	0xffffffff


	//----- nvinfo : EIATTR_COOP_GROUP_INSTR_OFFSETS
	.align		4
.L_4641:
        /*011c*/ 	.byte	0x04, 0x28
        /*011e*/ 	.short	(.L_4643 - .L_4642)


	//   ....[0]....
.L_4642:
        /*0120*/ 	.word	0x00000730


	//   ....[1]....
        /*0124*/ 	.word	0x000009a0


	//   ....[2]....
        /*0128*/ 	.word	0x00000b50


	//   ....[3]....
        /*012c*/ 	.word	0x00000b70


	//   ....[4]....
        /*0130*/ 	.word	0x00000b90


	//   ....[5]....
        /*0134*/ 	.word	0x00000bb0


	//   ....[6]....
        /*0138*/ 	.word	0x00000bd0


	//   ....[7]....
        /*013c*/ 	.word	0x00000cc0


	//   ....[8]....
        /*0140*/ 	.word	0x00000eb0


	//----- nvinfo : EIATTR_VRC_CTA_INIT_COUNT
	.align		4
.L_4643:
        /*0144*/ 	.byte	0x02, 0x4a
	.zero		1
	.zero		1


	//----- nvinfo : EIATTR_EXIT_INSTR_OFFSETS
	.align		4
        /*0148*/ 	.byte	0x04, 0x1c
        /*014a*/ 	.short	(.L_4645 - .L_4644)


	//   ....[0]....
.L_4644:
        /*014c*/ 	.word	0x000000d0


	//   ....[1]....
        /*0150*/ 	.word	0x00000ed0


	//----- nvinfo : EIATTR_MAX_THREADS
	.align		4
.L_4645:
        /*0154*/ 	.byte	0x04, 0x05
        /*0156*/ 	.short	(.L_4647 - .L_4646)
.L_4646:
        /*0158*/ 	.word	0x00000200
        /*015c*/ 	.word	0x00000001
        /*0160*/ 	.word	0x00000001


	//----- nvinfo : EIATTR_CRS_STACK_SIZE
	.align		4
.L_4647:
        /*0164*/ 	.byte	0x04, 0x1e
        /*0166*/ 	.short	(.L_4649 - .L_4648)
.L_4648:
        /*0168*/ 	.word	0x00000000


	//----- nvinfo : EIATTR_CBANK_PARAM_SIZE
	.align		4
.L_4649:
        /*016c*/ 	.byte	0x03, 0x19
        /*016e*/ 	.short	0x0048


	//----- nvinfo : EIATTR_PARAM_CBANK
	.align		4
        /*0170*/ 	.byte	0x04, 0x0a
        /*0172*/ 	.short	(.L_4651 - .L_4650)
	.align		4
.L_4650:
        /*0174*/ 	.word	index@(.nv.constant0._Z33kPreconditionOptimizer32bit2StateI13__nv_bfloat16Li6ELi4096ELi8EEvPT_S2_PfS3_S3_ffffiffi)
        /*0178*/ 	.short	0x0380
        /*017a*/ 	.short	0x0048


	//----- nvinfo : EIATTR_SW_WAR
	.align		4
.L_4651:
        /*017c*/ 	.byte	0x04, 0x36
        /*017e*/ 	.short	(.L_4653 - .L_4652)
.L_4652:
        /*0180*/ 	.word	0x00000008
.L_4653:


//--------------------- .nv.info._Z33kPreconditionOptimizer32bit2StateI6__halfLi6ELi4096ELi8EEvPT_S2_PfS3_S3_ffffiffi --------------------------
	.section	.nv.info._Z33kPreconditionOptimizer32bit2StateI6__halfLi6ELi4096ELi8EEvPT_S2_PfS3_S3_ffffiffi,"",@"SHT_CUDA_INFO"
	.sectionflags	@""
	.align	4


	//----- nvinfo : EIATTR_CUDA_API_VERSION
	.align		4
        /*0000*/ 	.byte	0x04, 0x37
        /*0002*/ 	.short	(.L_4655 - .L_4654)
.L_4654:
        /*0004*/ 	.word	0x00000082


	//----- nvinfo : EIATTR_KPARAM_INFO
	.align		4
.L_4655:
        /*0008*/ 	.byte	0x04, 0x17
        /*000a*/ 	.short	(.L_4657 - .L_4656)
.L_4656:
        /*000c*/ 	.word	0x00000000
        /*0010*/ 	.short	0x000c
        /*0012*/ 	.short	0x0044
        /*0014*/ 	.byte	0x00, 0xf0, 0x11, 0x00


	//----- nvinfo : EIATTR_KPARAM_INFO
	.align		4
.L_4657:
        /*0018*/ 	.byte	0x04, 0x17
        /*001a*/ 	.short	(.L_4659 - .L_4658)
.L_4658:
        /*001c*/ 	.word	0x00000000
        /*0020*/ 	.short	0x000b
        /*0022*/ 	.short	0x0040
        /*0024*/ 	.byte	0x00, 0xf0, 0x11, 0x00


	//----- nvinfo : EIATTR_KPARAM_INFO
	.align		4
.L_4659:
        /*0028*/ 	.byte	0x04, 0x17
        /*002a*/ 	.short	(.L_4661 - .L_4660)
.L_4660:
        /*002c*/ 	.word	0x00000000
        /*0030*/ 	.short	0x000a
        /*0032*/ 	.short	0x003c
        /*0034*/ 	.byte	0x00, 0xf0, 0x11, 0x00


	//----- nvinfo : EIATTR_KPARAM_INFO
	.align		4
.L_4661:
        /*0038*/ 	.byte	0x04, 0x17
        /*003a*/ 	.short	(.L_4663 - .L_4662)
.L_4662:
        /*003c*/ 	.word	0x00000000
        /*0040*/ 	.short	0x0009
        /*0042*/ 	.short	0x0038
        /*0044*/ 	.byte	0x00, 0xf0, 0x11, 0x00


	//----- nvinfo : EIATTR_KPARAM_INFO
	.align		4
.L_4663:
        /*0048*/ 	.byte	0x04, 0x17
        /*004a*/ 	.short	(.L_4665 - .L_4664)
.L_4664:
        /*004c*/ 	.word	0x00000000
        /*0050*/ 	.short	0x0008
        /*0052*/ 	.short	0x0034
        /*0054*/ 	.byte	0x00, 0xf0, 0x11, 0x00


	//----- nvinfo : EIATTR_KPARAM_INFO
	.align		4
.L_4665:
        /*0058*/ 	.byte	0x04, 0x17
        /*005a*/ 	.short	(.L_4667 - .L_4666)
.L_4666:
        /*005c*/ 	.word	0x00000000
        /*0060*/ 	.short	0x0007
        /*0062*/ 	.short	0x0030
        /*0064*/ 	.byte	0x00, 0xf0, 0x11, 0x00


	//----- nvinfo : EIATTR_KPARAM_INFO
	.align		4
.L_4667:
        /*0068*/ 	.byte	0x04, 0x17
        /*006a*/ 	.short	(.L_4669 - .L_4668)
.L_4668:
        /*006c*/ 	.word	0x00000000
        /*0070*/ 	.short	0x0006
        /*0072*/ 	.short	0x002c
        /*0074*/ 	.byte	0x00, 0xf0, 0x11, 0x00


	//----- nvinfo : EIATTR_KPARAM_INFO
	.align		4
.L_4669:
        /*0078*/ 	.byte	0x04, 0x17
        /*007a*/ 	.short	(.L_4671 - .L_4670)
.L_4670:
        /*007c*/ 	.word	0x00000000
        /*0080*/ 	.short	0x0005
        /*0082*/ 	.short	0x0028
        /*0084*/ 	.byte	0x00, 0xf0, 0x11, 0x00


	//----- nvinfo : EIATTR_KPARAM_INFO
	.align		4
.L_4671:
        /*0088*/ 	.byte	0x04, 0x17
        /*008a*/ 	.short	(.L_4673 - .L_4672)
.L_4672:
        /*008c*/ 	.word	0x00000000
        /*0090*/ 	.short	0x0004
        /*0092*/ 	.short	0x0020
        /*0094*/ 	.byte	0x00, 0xf5, 0x21, 0x00


	//----- nvinfo : EIATTR_KPARAM_INFO
	.align		4
.L_4673:
        /*0098*/ 	.byte	0x04, 0x17
        /*009a*/ 	.short	(.L_4675 - .L_4674)
.L_4674:
        /*009c*/ 	.word	0x00000000
        /*00a0*/ 	.short	0x0003
        /*00a2*/ 	.short	0x0018
        /*00a4*/ 	.byte	0x00, 0xf5, 0x21, 0x00


	//----- nvinfo : EIATTR_KPARAM_INFO
	.align		4
.L_4675:
        /*00a8*/ 	.byte	0x04, 0x17
        /*00aa*/ 	.short	(.L_4677 - .L_4676)
.L_4676:
        /*00ac*/ 	.word	0x00000000
        /*00b0*/ 	.short	0x0002
        /*00b2*/ 	.short	0x0010
        /*00b4*/ 	.byte	0x00, 0xf5, 0x21, 0x00


	//----- nvinfo : EIATTR_KPARAM_INFO
	.align		4
.L_4677:
        /*00b8*/ 	.byte	0x04, 0x17
        /*00ba*/ 	.short	(.L_4679 - .L_4678)
.L_4678:
        /*00bc*/ 	.word	0x00000000
        /*00c0*/ 	.short	0x0001
        /*00c2*/ 	.short	0x0008
        /*00c4*/ 	.byte	0x00, 0xf5, 0x21, 0x00


	//----- nvinfo : EIATTR_KPARAM_INFO
	.align		4
.L_4679:
        /*00c8*/ 	.byte	0x04, 0x17
        /*00ca*/ 	.short	(.L_4681 - .L_4680)
.L_4680:
        /*00cc*/ 	.word	0x00000000
        /*00d0*/ 	.short	0x0000
        /*00d2*/ 	.short	0x0000
        /*00d4*/ 	.byte	0x00, 0xf5, 0x21, 0x00


	//----- nvinfo : EIATTR_SPARSE_MMA_MASK
	.align		4
.L_4681:
        /*00d8*/ 	.byte	0x03, 0x50
        /*00da*/ 	.short	0x0000


	//----- nvinfo : EIATTR_MAXREG_COUNT
	.align		4
        /*00dc*/ 	.byte	0x03, 0x1b
        /*00de*/ 	.short	0x0080


	//----- nvinfo : EIATTR_NUM_BARRIERS
	.align		4
        /*00e0*/ 	.byte	0x02, 0x4c
        /*00e2*/ 	.byte	0x01
	.zero		1


	//----- nvinfo : EIATTR_MERCURY_ISA_VERSION
	.align		4
        /*00e4*/ 	.byte	0x03, 0x5f
        /*00e6*/ 	.short	0x0101


	//----- nvinfo : EIATTR_UNUSED_LOAD_BYTE_OFFSET
	.align		4
        /*00e8*/ 	.byte	0x04, 0x44
        /*00ea*/ 	.short	(.L_4683 - .L_4682)


	//   ....[0]....
.L_4682:
        /*00ec*/ 	.word	0x00000d60
        /*00f0*/ 	.word	0x0000fff0


	//----- nvinfo : EIATTR_COOP_GROUP_MASK_REGIDS
	.align		4
.L_4683:
        /*00f4*/ 	.byte	0x04, 0x29
        /*00f6*/ 	.short	(.L_4685 - .L_4684)


	//   ....[0]....
.L_4684:
        /*00f8*/ 	.word	0xffffffff


	//   ....[1]....
        /*00fc*/ 	.word	0xffffffff


	//   ....[2]....
        /*0100*/ 	.word	0xffffffff


	//   ....[3]....
        /*0104*/ 	.word	0xffffffff


	//   ....[4]....
        /*0108*/ 	.word	0xffffffff


	//   ....[5]....
        /*010c*/ 	.word	0xffffffff


	//   ....[6]....
        /*0110*/ 	.word	0xffffffff


	//   ....[7]....
        /*0114*/ 	.word	0xffffffff


	//   ....[8]....
        /*0118*/ 	.word	0xffffffff


	//----- nvinfo : EIATTR_COOP_GROUP_INSTR_OFFSETS
	.align		4
.L_4685:
        /*011c*/ 	.byte	0x04, 0x28
        /*011e*/ 	.short	(.L_4687 - .L_4686)


	//   ....[0]....
.L_4686:
        /*0120*/ 	.word	0x00000730


	//   ....[1]....
        /*0124*/ 	.word	0x000009a0


	//   ....[2]....
        /*0128*/ 	.word	0x00000b50


	//   ....[3]....
        /*012c*/ 	.word	0x00000b70


	//   ....[4]....
        /*0130*/ 	.word	0x00000b90


	//   ....[5]....
        /*0134*/ 	.word	0x00000bb0


	//   ....[6]....
        /*0138*/ 	.word	0x00000bd0


	//   ....[7]....
        /*013c*/ 	.word	0x00000cc0


	//   ....[8]....
        /*0140*/ 	.word	0x00000eb0


	//----- nvinfo : EIATTR_VRC_CTA_INIT_COUNT
	.align		4
.L_4687:
        /*0144*/ 	.byte	0x02, 0x4a
	.zero		1
	.zero		1


	//----- nvinfo : EIATTR_EXIT_INSTR_OFFSETS
	.align		4
        /*0148*/ 	.byte	0x04, 0x1c
        /*014a*/ 	.short	(.L_4689 - .L_4688)


	//   ....[0]....
.L_4688:
        /*014c*/ 	.word	0x000000d0


	//   ....[1]....
        /*0150*/ 	.word	0x00000ed0


	//----- nvinfo : EIATTR_MAX_THREADS
	.align		4
.L_4689:
        /*0154*/ 	.byte	0x04, 0x05
        /*0156*/ 	.short	(.L_4691 - .L_4690)
.L_4690:
        /*0158*/ 	.word	0x00000200
        /*015c*/ 	.word	0x00000001
        /*0160*/ 	.word	0x00000001


	//----- nvinfo : EIATTR_CRS_STACK_SIZE
	.align		4
.L_4691:
        /*0164*/ 	.byte	0x04, 0x1e
        /*0166*/ 	.short	(.L_4693 - .L_4692)
.L_4692:
        /*0168*/ 	.word	0x00000000


	//----- nvinfo : EIATTR_CBANK_PARAM_SIZE
	.align		4
.L_4693:
        /*016c*/ 	.byte	0x03, 0x19
        /*016e*/ 	.short	0x0048


	//----- nvinfo : EIATTR_PARAM_CBANK
	.align		4
        /*0170*/ 	.byte	0x04, 0x0a
        /*0172*/ 	.short	(.L_4695 - .L_4694)
	.align		4
.L_4694:
        /*0174*/ 	.word	index@(.nv.constant0._Z33kPreconditionOptimizer32bit2StateI6__halfLi6ELi4096ELi8EEvPT_S2_PfS3_S3_ffffiffi)
        /*0178*/ 	.short	0x0380
        /*017a*/ 	.short	0x0048


	//----- nvinfo : EIATTR_SW_WAR
	.align		4
.L_4695:
        /*017c*/ 	.byte	0x04, 0x36
        /*017e*/ 	.short	(.L_4697 - .L_4696)
.L_4696:
        /*0180*/ 	.word	0x00000008
.L_4697:


//--------------------- .nv.info._Z33kPreconditionOptimizer32bit2StateIfLi6ELi4096ELi8EEvPT_S1_PfS2_S2_ffffiffi --------------------------
	.section	.nv.info._Z33kPreconditionOptimizer32bit2StateIfLi6ELi4096ELi8EEvPT_S1_PfS2_S2_ffffiffi,"",@"SHT_CUDA_INFO"
	.sectionflags	@""
	.align	4


	//----- nvinfo : EIATTR_CUDA_API_VERSION
	.align		4
        /*0000*/ 	.byte	0x04, 0x37
        /*0002*/ 	.short	(.L_4699 - .L_4698)
.L_4698:
        /*0004*/ 	.word	0x00000082


	//----- nvinfo : EIATTR_KPARAM_INFO
	.align		4
.L_4699:
        /*0008*/ 	.byte	0x04, 0x17
        /*000a*/ 	.short	(.L_4701 - .L_4700)
.L_4700:
        /*000c*/ 	.word	0x00000000
        /*0010*/ 	.short	0x000c
        /*0012*/ 	.short	0x0044
        /*0014*/ 	.byte	0x00, 0xf0, 0x11, 0x00


	//----- nvinfo : EIATTR_KPARAM_INFO
	.align		4
.L_4701:
        /*0018*/ 	.byte	0x04, 0x17
        /*001a*/ 	.short	(.L_4703 - .L_4702)
.L_4702:
        /*001c*/ 	.word	0x00000000
        /*0020*/ 	.short	0x000b
        /*0022*/ 	.short	0x0040
        /*0024*/ 	.byte	0x00, 0xf0, 0x11, 0x00


	//----- nvinfo : EIATTR_KPARAM_INFO
	.align		4
.L_4703:
        /*0028*/ 	.byte	0x04, 0x17
        /*002a*/ 	.short	(.L_4705 - .L_4704)
.L_4704:
        /*002c*/ 	.word	0x00000000
        /*0030*/ 	.short	0x000a
        /*0032*/ 	.short	0x003c
        /*0034*/ 	.byte	0x00, 0xf0, 0x11, 0x00


	//----- nvinfo : EIATTR_KPARAM_INFO
	.align		4
.L_4705:
        /*0038*/ 	.byte	0x04, 0x17
        /*003a*/ 	.short	(.L_4707 - .L_4706)
.L_4706:
        /*003c*/ 	.word	0x00000000
        /*0040*/ 	.short	0x0009
        /*0042*/ 	.short	0x0038
        /*0044*/ 	.byte	0x00, 0xf0, 0x11, 0x00


	//----- nvinfo : EIATTR_KPARAM_INFO
	.align		4
.L_4707:
        /*0048*/ 	.byte	0x04, 0x17
        /*004a*/ 	.short	(.L_4709 - .L_4708)
.L_4708:
        /*004c*/ 	.word	0x00000000
        /*0050*/ 	.short	0x0008
        /*0052*/ 	.short	0x0034
        /*0054*/ 	.byte	0x00, 0xf0, 0x11, 0x00


	//----- nvinfo : EIATTR_KPARAM_INFO
	.align		4
.L_4709:
        /*0058*/ 	.byte	0x04, 0x17
        /*005a*/ 	.short	(.L_4711 - .L_4710)
.L_4710:
        /*005c*/ 	.word	0x00000000
        /*0060*/ 	.short	0x0007
        /*0062*/ 	.short	0x0030
        /*0064*/ 	.byte	0x00, 0xf0, 0x11, 0x00


	//----- nvinfo : EIATTR_KPARAM_INFO
	.align		4
.L_4711:
        /*0068*/ 	.byte	0x04, 0x17
        /*006a*/ 	.short	(.L_4713 - .L_4712)
.L_4712:
        /*006c*/ 	.word	0x00000000
        /*0070*/ 	.short	0x0006
        /*0072*/ 	.short	0x002c
        /*0074*/ 	.byte	0x00, 0xf0, 0x11, 0x00


	//----- nvinfo : EIATTR_KPARAM_INFO
	.align		4
.L_4713:
        /*0078*/ 	.byte	0x04, 0x17
        /*007a*/ 	.short	(.L_4715 - .L_4714)
.L_4714:
        /*007c*/ 	.word	0x00000000
        /*0080*/ 	.short	0x0005
        /*0082*/ 	.short	0x0028
        /*0084*/ 	.byte	0x00, 0xf0, 0x11, 0x00


	//----- nvinfo : EIATTR_KPARAM_INFO
	.align		4
.L_4715:
        /*0088*/ 	.byte	0x04, 0x17
        /*008a*/ 	.short	(.L_4717 - .L_4716)
.L_4716:
        /*008c*/ 	.word	0x00000000
        /*0090*/ 	.short	0x0004
        /*0092*/ 	.short	0x0020
        /*0094*/ 	.byte	0x00, 0xf5, 0x21, 0x00


	//----- nvinfo : EIATTR_KPARAM_INFO
	.align		4
.L_4717:
        /*0098*/ 	.byte	0x04, 0x17
        /*009a*/ 	.short	(.L_4719 - .L_4718)
.L_4718:
        /*009c*/ 	.word	0x00000000
        /*00a0*/ 	.short	0x0003
        /*00a2*/ 	.short	0x0018
        /*00a4*/ 	.byte	0x00, 0xf5, 0x21, 0x00


	//----- nvinfo : EIATTR_KPARAM_INFO
	.align		4
.L_4719:
        /*00a8*/ 	.byte	0x04, 0x17
        /*00aa*/ 	.short	(.L_4721 - .L_4720)
.L_4720:
        /*00ac*/ 	.word	0x00000000
        /*00b0*/ 	.short	0x0002
        /*00b2*/ 	.short	0x0010
        /*00b4*/ 	.byte	0x00, 0xf5, 0x21, 0x00


	//----- nvinfo : EIATTR_KPARAM_INFO
	.align		4
.L_4721:
        /*00b8*/ 	.byte	0x04, 0x17
        /*00ba*/ 	.short	(.L_4723 - .L_4722)
.L_4722:
        /*00bc*/ 	.word	0x00000000
        /*00c0*/ 	.short	0x0001
        /*00c2*/ 	.short	0x0008
        /*00c4*/ 	.byte	0x00, 0xf5, 0x21, 0x00


	//----- nvinfo : EIATTR_KPARAM_INFO
	.align		4
.L_4723:
        /*00c8*/ 	.byte	0x04, 0x17
        /*00ca*/ 	.short	(.L_4725 - .L_4724)
.L_4724:
        /*00cc*/ 	.word	0x00000000
        /*00d0*/ 	.short	0x0000
        /*00d2*/ 	.short	0x0000
        /*00d4*/ 	.byte	0x00, 0xf5, 0x21, 0x00


	//----- nvinfo : EIATTR_SPARSE_MMA_MASK
	.align		4
.L_4725:
        /*00d8*/ 	.byte	0x03, 0x50
        /*00da*/ 	.short	0x0000


	//----- nvinfo : EIATTR_MAXREG_COUNT
	.align		4
        /*00dc*/ 	.byte	0x03, 0x1b
        /*00de*/ 	.short	0x0080


	//----- nvinfo : EIATTR_NUM_BARRIERS
	.align		4
        /*00e0*/ 	.byte	0x02, 0x4c
        /*00e2*/ 	.byte	0x01
	.zero		1


	//----- nvinfo : EIATTR_MERCURY_ISA_VERSION
	.align		4
        /*00e4*/ 	.byte	0x03, 0x5f
        /*00e6*/ 	.short	0x0101


	//----- nvinfo : EIATTR_UNUSED_LOAD_BYTE_OFFSET
	.align		4
        /*00e8*/ 	.byte	0x04, 0x44
        /*00ea*/ 	.short	(.L_4727 - .L_4726)


	//   ....[0]....
.L_4726:
        /*00ec*/ 	.word	0x00000ce0
        /*00f0*/ 	.word	0x0000fff0


	//----- nvinfo : EIATTR_COOP_GROUP_MASK_REGIDS
	.align		4
.L_4727:
        /*00f4*/ 	.byte	0x04, 0x29
        /*00f6*/ 	.short	(.L_4729 - .L_4728)


	//   ....[0]....
.L_4728:
        /*00f8*/ 	.word	0xffffffff


	//   ....[1]....
        /*00fc*/ 	.word	0xffffffff


	//   ....[2]....
        /*0100*/ 	.word	0xffffffff


	//   ....[3]....
        /*0104*/ 	.word	0xffffffff


	//   ....[4]....
        /*0108*/ 	.word	0xffffffff


	//   ....[5]....
        /*010c*/ 	.word	0xffffffff


	//   ....[6]....
        /*0110*/ 	.word	0xffffffff


	//   ....[7]....
        /*0114*/ 	.word	0xffffffff


	//   ....[8]....
        /*0118*/ 	.word	0xffffffff


	//----- nvinfo : EIATTR_COOP_GROUP_INSTR_OFFSETS
	.align		4
.L_4729:
        /*011c*/ 	.byte	0x04, 0x28
        /*011e*/ 	.short	(.L_4731 - .L_4730)


	//   ....[0]....
.L_4730:
        /*0120*/ 	.word	0x00000740


	//   ....[1]....
        /*0124*/ 	.word	0x000008e0


	//   ....[2]....
        /*0128*/ 	.word	0x00000ae0


	//   ....[3]....
        /*012c*/ 	.word	0x00000b00


	//   ....[4]....
        /*0130*/ 	.word	0x00000b20


	//   ....[5]....
        /*0134*/ 	.word	0x00000b40


	//   ....[6]....
        /*0138*/ 	.word	0x00000b60


	//   ....[7]....
        /*013c*/ 	.word	0x00000c50


	//   ....[8]....
        /*0140*/ 	.word	0x00000e40


	//----- nvinfo : EIATTR_VRC_CTA_INIT_COUNT
	.align		4
.L_4731:
        /*0144*/ 	.byte	0x02, 0x4a
	.zero		1
	.zero		1


	//----- nvinfo : EIATTR_EXIT_INSTR_OFFSETS
	.align		4
        /*0148*/ 	.byte	0x04, 0x1c
        /*014a*/ 	.short	(.L_4733 - .L_4732)


	//   ....[0]....
.L_4732:
        /*014c*/ 	.word	0x000000d0


	//   ....[1]....
        /*0150*/ 	.word	0x00000e60


	//----- nvinfo : EIATTR_MAX_THREADS
	.align		4
.L_4733:
        /*0154*/ 	.byte	0x04, 0x05
        /*0156*/ 	.short	(.L_4735 - .L_4734)
.L_4734:
        /*0158*/ 	.word	0x00000200
        /*015c*/ 	.word	0x00000001
        /*0160*/ 	.word	0x00000001


	//----- nvinfo : EIATTR_CRS_STACK_SIZE
	.align		4
.L_4735:
        /*0164*/ 	.byte	0x04, 0x1e
        /*0166*/ 	.short	(.L_4737 - .L_4736)
.L_4736:
        /*0168*/ 	.word	0x00000000


	//----- nvinfo : EIATTR_CBANK_PARAM_SIZE
	.align		4
.L_4737:
        /*016c*/ 	.byte	0x03, 0x19
        /*016e*/ 	.short	0x0048


	//----- nvinfo : EIATTR_PARAM_CBANK
	.align		4
        /*0170*/ 	.byte	0x04, 0x0a
        /*0172*/ 	.short	(.L_4739 - .L_4738)
	.align		4
.L_4738:
        /*0174*/ 	.word	index@(.nv.constant0._Z33kPreconditionOptimizer32bit2StateIfLi6ELi4096ELi8EEvPT_S1_PfS2_S2_ffffiffi)
        /*0178*/ 	.short	0x0380
        /*017a*/ 	.short	0x0048


	//----- nvinfo : EIATTR_SW_WAR
	.align		4
.L_4739:
        /*017c*/ 	.byte	0x04, 0x36
        /*017e*/ 	.short	(.L_4741 - .L_4740)
.L_4740:
        /*0180*/ 	.word	0x00000008
.L_4741:


//--------------------- .nv.info._Z33kPreconditionOptimizer32bit2StateI13__nv_bfloat16Li0ELi4096ELi8EEvPT_S2_PfS3_S3_ffffiffi --------------------------
	.section	.nv.info._Z33kPreconditionOptimizer32bit2StateI13__nv_bfloat16Li0ELi4096ELi8EEvPT_S2_PfS3_S3_ffffiffi,"",@"SHT_CUDA_INFO"
	.sectionflags	@""
	.align	4


	//----- nvinfo : EIATTR_CUDA_API_VERSION
	.align		4
        /*0000*/ 	.byte	0x04, 0x37
        /*0002*/ 	.short	(.L_4743 - .L_4742)
.L_4742:
        /*0004*/ 	.word	0x00000082


	//----- nvinfo : EIATTR_KPARAM_INFO
	.align		4
.L_4743:
        /*0008*/ 	.byte	0x04, 0x17
        /*000a*/ 	.short	(.L_4745 - .L_4744)
.L_4744:
        /*000c*/ 	.word	0x00000000
        /*0010*/ 	.short	0x000c
        /*0012*/ 	.short	0x0044
        /*0014*/ 	.byte	0x00, 0xf0, 0x11, 0x00


	//----- nvinfo : EIATTR_KPARAM_INFO
	.align		4
.L_4745:
        /*0018*/ 	.byte	0x04, 0x17
        /*001a*/ 	.short	(.L_4747 - .L_4746)
.L_4746:
        /*001c*/ 	.word	0x00000000
        /*0020*/ 	.short	0x000b
        /*0022*/ 	.short	0x0040
        /*0024*/ 	.byte	0x00, 0xf0, 0x11, 0x00


	//----- nvinfo : EIATTR_KPARAM_INFO
	.align		4
.L_4747:
        /*0028*/ 	.byte	0x04, 0x17
        /*002a*/ 	.short	(.L_4749 - .L_4748)
.L_4748:
        /*002c*/ 	.word	0x00000000
        /*0030*/ 	.short	0x000a
        /*0032*/ 	.short	0x003c
        /*0034*/ 	.byte	0x00, 0xf0, 0x11, 0x00


	//----- nvinfo : EIATTR_KPARAM_INFO
	.align		4
.L_4749:
        /*0038*/ 	.byte	0x04, 0x17
        /*003a*/ 	.short	(.L_4751 - .L_4750)
.L_4750:
        /*003c*/ 	.word	0x00000000
        /*0040*/ 	.short	0x0009
        /*0042*/ 	.short	0x0038
        /*0044*/ 	.byte	0x00, 0xf0, 0x11, 0x00


	//----- nvinfo : EIATTR_KPARAM_INFO
	.align		4
.L_4751:
        /*0048*/ 	.byte	0x04, 0x17
        /*004a*/ 	.short	(.L_4753 - .L_4752)
.L_4752:
        /*004c*/ 	.word	0x00000000
        /*0050*/ 	.short	0x0008
        /*0052*/ 	.short	0x0034
        /*0054*/ 	.byte	0x00, 0xf0, 0x11, 0x00


	//----- nvinfo : EIATTR_KPARAM_INFO
	.align		4
.L_4753:
        /*0058*/ 	.byte	0x04, 0x17
        /*005a*/ 	.short	(.L_4755 - .L_4754)
.L_4754:
        /*005c*/ 	.word	0x00000000
        /*0060*/ 	.short	0x0007
        /*0062*/ 	.short	0x0030
        /*0064*/ 	.byte	0x00, 0xf0, 0x11, 0x00


	//----- nvinfo : EIATTR_KPARAM_INFO
	.align		4
.L_4755:
        /*0068*/ 	.byte	0x04, 0x17
        /*006a*/ 	.short	(.L_4757 - .L_4756)
.L_4756:
        /*006c*/ 	.word	0x00000000
        /*0070*/ 	.short	0x0006
        /*0072*/ 	.short	0x002c
        /*0074*/ 	.byte	0x00, 0xf0, 0x11, 0x00


	//----- nvinfo : EIATTR_KPARAM_INFO
	.align		4
.L_4757:
        /*0078*/ 	.byte	0x04, 0x17
        /*007a*/ 	.short	(.L_4759 - .L_4758)
.L_4758:
        /*007c*/ 	.word	0x00000000
        /*0080*/ 	.short	0x0005
        /*0082*/ 	.short	0x0028
        /*0084*/ 	.byte	0x00, 0xf0, 0x11, 0x00


	//----- nvinfo : EIATTR_KPARAM_INFO
	.align		4
.L_4759:
        /*0088*/ 	.byte	0x04, 0x17
        /*008a*/ 	.short	(.L_4761 - .L_4760)
.L_4760:
        /*008c*/ 	.word	0x00000000
        /*0090*/ 	.short	0x0004
        /*0092*/ 	.short	0x0020
        /*0094*/ 	.byte	0x00, 0xf5, 0x21, 0x00


	//----- nvinfo : EIATTR_KPARAM_INFO
	.align		4
.L_4761:
        /*0098*/ 	.byte	0x04, 0x17
        /*009a*/ 	.short	(.L_4763 - .L_4762)
.L_4762:
        /*009c*/ 	.word	0x00000000
        /*00a0*/ 	.short	0x0003
        /*00a2*/ 	.short	0x0018
        /*00a4*/ 	.byte	0x00, 0xf5, 0x21, 0x00


	//----- nvinfo : EIATTR_KPARAM_INFO
	.align		4
.L_4763:
        /*00a8*/ 	.byte	0x04, 0x17
        /*00aa*/ 	.short	(.L_4765 - .L_4764)
.L_4764:
        /*00ac*/ 	.word	0x00000000
        /*00b0*/ 	.short	0x0002
        /*00b2*/ 	.short	0x0010
        /*00b4*/ 	.byte	0x00, 0xf5, 0x21, 0x00


	//----- nvinfo : EIATTR_KPARAM_INFO
	.align		4
.L_4765:
        /*00b8*/ 	.byte	0x04, 0x17
        /*00ba*/ 	.short	(.L_4767 - .L_4766)
.L_4766:
        /*00bc*/ 	.word	0x00000000
        /*00c0*/ 	.short	0x0001
        /*00c2*/ 	.short	0x0008
        /*00c4*/ 	.byte	0x00, 0xf5, 0x21, 0x00


	//----- nvinfo : EIATTR_KPARAM_INFO
	.align		4
.L_4767:
        /*00c8*/ 	.byte	0x04, 0x17
        /*00ca*/ 	.short	(.L_4769 - .L_4768)
.L_4768:
        /*00cc*/ 	.word	0x00000000
        /*00d0*/ 	.short	0x0000
        /*00d2*/ 	.short	0x0000
        /*00d4*/ 	.byte	0x00, 0xf5, 0x21, 0x00


	//----- nvinfo : EIATTR_SPARSE_MMA_MASK
	.align		4
.L_4769:
        /*00d8*/ 	.byte	0x03, 0x50
        /*00da*/ 	.short	0x0000


	//----- nvinfo : EIATTR_MAXREG_COUNT
	.align		4
        /*00dc*/ 	.byte	0x03, 0x1b
        /*00de*/ 	.short	0x0080


	//----- nvinfo : EIATTR_NUM_BARRIERS
	.align		4
        /*00e0*/ 	.byte	0x02, 0x4c
        /*00e2*/ 	.byte	0x01
	.zero		1


	//----- nvinfo : EIATTR_MERCURY_ISA_VERSION
	.align		4
        /*00e4*/ 	.byte	0x03, 0x5f
        /*00e6*/ 	.short	0x0101


	//----- nvinfo : EIATTR_UNUSED_LOAD_BYTE_OFFSET
	.align		4
        /*00e8*/ 	.byte	0x04, 0x44
        /*00ea*/ 	.short	(.L_4771 - .L_4770)


	//   ....[0]....
.L_4770:
        /*00ec*/ 	.word	0x00001720
        /*00f0*/ 	.word	0x0000fff0


	//----- nvinfo : EIATTR_COOP_GROUP_MASK_REGIDS
	.align		4
.L_4771:
        /*00f4*/ 	.byte	0x04, 0x29
        /*00f6*/ 	.short	(.L_4773 - .L_4772)


	//   ....[0]....
.L_4772:
        /*00f8*/ 	.word	0xffffffff


	//   ....[1]....
        /*00fc*/ 	.word	0xffffffff


	//   ....[2]....
        /*0100*/ 	.word	0xffffffff


	//   ....[3]....
        /*0104*/ 	.word	0xffffffff


	//   ....[4]....
        /*0108*/ 	.word	0xffffffff


	//   ....[5]....
        /*010c*/ 	.word	0xffffffff


	//   ....[6]....
        /*0110*/ 	.word	0xffffffff


	//   ....[7]....
        /*0114*/ 	.word	0xffffffff


	//   ....[8]....
        /*0118*/ 	.word	0xffffffff


	//----- nvinfo : EIATTR_COOP_GROUP_INSTR_OFFSETS
	.align		4
.L_4773:
        /*011c*/ 	.byte	0x04, 0x28
        /*011e*/ 	.short	(.L_4775 - .L_4774)


	//   ....[0]....
.L_4774:
        /*0120*/ 	.word	0x000008a0


	//   ....[1]....
        /*0124*/ 	.word	0x00000b20


	//   ....[2]....
        /*0128*/ 	.word	0x00000e30


	//   ....[3]....
        /*012c*/ 	.word	0x000015b0


	//   ....[4]....
        /*0130*/ 	.word	0x000015d0


	//   ....[5]....
        /*0134*/ 	.word	0x000015f0


	//   ....[6]....
        /*0138*/ 	.word	0x00001610


	//   ....[7]....
        /*013c*/ 	.word	0x00001630


	//   ....[8]....
        /*0140*/ 	.word	0x00001870


	//----- nvinfo : EIATTR_VRC_CTA_INIT_COUNT
	.align		4
.L_4775:
        /*0144*/ 	.byte	0x02, 0x4a
	.zero		1
	.zero		1


	//----- nvinfo : EIATTR_EXIT_INSTR_OFFSETS
	.align		4
        /*0148*/ 	.byte	0x04, 0x1c
        /*014a*/ 	.short	(.L_4777 - .L_4776)


	//   ....[0]....
.L_4776:
        /*014c*/ 	.word	0x000000d0


	//   ....[1]....
        /*0150*/ 	.word	0x00001890


	//----- nvinfo : EIATTR_MAX_THREADS
	.align		4
.L_4777:
        /*0154*/ 	.byte	0x04, 0x05
        /*0156*/ 	.short	(.L_4779 - .L_4778)
.L_4778:
        /*0158*/ 	.word	0x00000200
        /*015c*/ 	.word	0x00000001
        /*0160*/ 	.word	0x00000001


	//----- nvinfo : EIATTR_CRS_STACK_SIZE
	.align		4
.L_4779:
        /*0164*/ 	.byte	0x04, 0x1e
        /*0166*/ 	.short	(.L_4781 - .L_4780)
.L_4780:
        /*0168*/ 	.word	0x00000000


	//----- nvinfo : EIATTR_CBANK_PARAM_SIZE
	.align		4
.L_4781:
        /*016c*/ 	.byte	0x03, 0x19
        /*016e*/ 	.short	0x0048


	//----- nvinfo : EIATTR_PARAM_CBANK
	.align		4
        /*0170*/ 	.byte	0x04, 0x0a
        /*0172*/ 	.short	(.L_4783 - .L_4782)
	.align		4
.L_4782:
        /*0174*/ 	.word	index@(.nv.constant0._Z33kPreconditionOptimizer32bit2StateI13__nv_bfloat16Li0ELi4096ELi8EEvPT_S2_PfS3_S3_ffffiffi)
        /*0178*/ 	.short	0x0380
        /*017a*/ 	.short	0x0048


	//----- nvinfo : EIATTR_SW_WAR
	.align		4
.L_4783:
        /*017c*/ 	.byte	0x04, 0x36
        /*017e*/ 	.short	(.L_4785 - .L_4784)
.L_4784:
        /*0180*/ 	.word	0x00000008
.L_4785:


//--------------------- .nv.info._Z33kPreconditionOptimizer32bit2StateI6__halfLi0ELi4096ELi8EEvPT_S2_PfS3_S3_ffffiffi --------------------------
	.section	.nv.info._Z33kPreconditionOptimizer32bit2StateI6__halfLi0ELi4096ELi8EEvPT_S2_PfS3_S3_ffffiffi,"",@"SHT_CUDA_INFO"
	.sectionflags	@""
	.align	4


	//----- nvinfo : EIATTR_CUDA_API_VERSION
	.align		4
        /*0000*/ 	.byte	0x04, 0x37
        /*0002*/ 	.short	(.L_4787 - .L_4786)
.L_4786:
        /*0004*/ 	.word	0x00000082


	//----- nvinfo : EIATTR_KPARAM_INFO
	.align		4
.L_4787:
        /*0008*/ 	.byte	0x04, 0x17
        /*000a*/ 	.short	(.L_4789 - .L_4788)
.L_4788:
        /*000c*/ 	.word	0x00000000
        /*0010*/ 	.short	0x000c
        /*0012*/ 	.short	0x0044
        /*0014*/ 	.byte	0x00, 0xf0, 0x11, 0x00


	//----- nvinfo : EIATTR_KPARAM_INFO
	.align		4
.L_4789:
        /*0018*/ 	.byte	0x04, 0x17
        /*001a*/ 	.short	(.L_4791 - .L_4790)
.L_4790:
        /*001c*/ 	.word	0x00000000
        /*0020*/ 	.short	0x000b
        /*0022*/ 	.short	0x0040
        /*0024*/ 	.byte	0x00, 0xf0, 0x11, 0x00


	//----- nvinfo : EIATTR_KPARAM_INFO
	.align		4
.L_4791:
        /*0028*/ 	.byte	0x04, 0x17
        /*002a*/ 	.short	(.L_4793 - .L_4792)
.L_4792:
        /*002c*/ 	.word	0x00000000
        /*0030*/ 	.short	0x000a
        /*0032*/ 	.short	0x003c
        /*0034*/ 	.byte	0x00, 0xf0, 0x11, 0x00


	//----- nvinfo : EIATTR_KPARAM_INFO
	.align		4
.L_4793:
        /*0038*/ 	.byte	0x04, 0x17
        /*003a*/ 	.short	(.L_4795 - .L_4794)
.L_4794:
        /*003c*/ 	.word	0x00000000
        /*0040*/ 	.short	0x0009
        /*0042*/ 	.short	0x0038
        /*0044*/ 	.byte	0x00, 0xf0, 0x11, 0x00


	//----- nvinfo : EIATTR_KPARAM_INFO
	.align		4
.L_4795:
        /*0048*/ 	.byte	0x04, 0x17
        /*004a*/ 	.short	(.L_4797 - .L_4796)
.L_4796:
        /*004c*/ 	.word	0x00000000
        /*0050*/ 	.short	0x0008
        /*0052*/ 	.short	0x0034
        /*0054*/ 	.byte	0x00, 0xf0, 0x11, 0x00


	//----- nvinfo : EIATTR_KPARAM_INFO
	.align		4
.L_4797:
        /*0058*/ 	.byte	0x04, 0x17
        /*005a*/ 	.short	(.L_4799 - .L_4798)
.L_4798:
        /*005c*/ 	.word	0x00000000
        /*0060*/ 	.short	0x0007
        /*0062*/ 	.short	0x0030
        /*0064*/ 	.byte	0x00, 0xf0, 0x11, 0x00


	//----- nvinfo : EIATTR_KPARAM_INFO
	.align		4
.L_4799:
        /*0068*/ 	.byte	0x04, 0x17
        /*006a*/ 	.short	(.L_4801 - .L_4800)
.L_4800:
        /*006c*/ 	.word	0x00000000
        /*0070*/ 	.short	0x0006
        /*0072*/ 	.short	0x002c
        /*0074*/ 	.byte	0x00, 0xf0, 0x11, 0x00


	//----- nvinfo : EIATTR_KPARAM_INFO
	.align		4
.L_4801:
        /*0078*/ 	.byte	0x04, 0x17
        /*007a*/ 	.short	(.L_4803 - .L_4802)
.L_4802:
        /*007c*/ 	.word	0x00000000
        /*0080*/ 	.short	0x0005
        /*0082*/ 	.short	0x0028
        /*0084*/ 	.byte	0x00, 0xf0, 0x11, 0x00


	//----- nvinfo : EIATTR_KPARAM_INFO
	.align		4
.L_4803:
        /*0088*/ 	.byte	0x04, 0x17
        /*008a*/ 	.short	(.L_4805 - .L_4804)
.L_4804:
        /*008c*/ 	.word	0x00000000
        /*0090*/ 	.short	0x0004
        /*0092*/ 	.short	0x0020
        /*0094*/ 	.byte	0x00, 0xf5, 0x21, 0x00


	//----- nvinfo : EIATTR_KPARAM_INFO
	.align		4
.L_4805:
        /*0098*/ 	.byte	0x04, 0x17
        /*009a*/ 	.short	(.L_4807 - .L_4806)
.L_4806:
        /*009c*/ 	.word	0x00000000
        /*00a0*/ 	.short	0x0003
        /*00a2*/ 	.short	0x0018
        /*00a4*/ 	.byte	0x00, 0xf5, 0x21, 0x00


	//----- nvinfo : EIATTR_KPARAM_INFO
	.align		4
.L_4807:
        /*00a8*/ 	.byte	0x04, 0x17
        /*00aa*/ 	.short	(.L_4809 - .L_4808)
.L_4808:
        /*00ac*/ 	.word	0x00000000
        /*00b0*/ 	.short	0x0002
        /*00b2*/ 	.short	0x0010
        /*00b4*/ 	.byte	0x00, 0xf5, 0x21, 0x00


	//----- nvinfo : EIATTR_KPARAM_INFO
	.align		4
.L_4809:
        /*00b8*/ 	.byte	0x04, 0x17
        /*00ba*/ 	.short	(.L_4811 - .L_4810)
.L_4810:
        /*00bc*/ 	.word	0x00000000
        /*00c0*/ 	.short	0x0001
        /*00c2*/ 	.short	0x0008
        /*00c4*/ 	.byte	0x00, 0xf5, 0x21, 0x00


	//----- nvinfo : EIATTR_KPARAM_INFO
	.align		4
.L_4811:
        /*00c8*/ 	.byte	0x04, 0x17
        /*00ca*/ 	.short	(.L_4813 - .L_4812)
.L_4812:
        /*00cc*/ 	.word	0x00000000
        /*00d0*/ 	.short	0x0000
        /*00d2*/ 	.short	0x0000
        /*00d4*/ 	.byte	0x00, 0xf5, 0x21, 0x00


	//----- nvinfo : EIATTR_SPARSE_MMA_MASK
	.align		4
.L_4813:
        /*00d8*/ 	.byte	0x03, 0x50
        /*00da*/ 	.short	0x0000


	//----- nvinfo : EIATTR_MAXREG_COUNT
	.align		4
        /*00dc*/ 	.byte	0x03, 0x1b
        /*00de*/ 	.short	0x0080


	//----- nvinfo : EIATTR_NUM_BARRIERS
	.align		4
        /*00e0*/ 	.byte	0x02, 0x4c
        /*00e2*/ 	.byte	0x01
	.zero		1


	//----- nvinfo : EIATTR_MERCURY_ISA_VERSION
	.align		4
        /*00e4*/ 	.byte	0x03, 0x5f
        /*00e6*/ 	.short	0x0101


	//----- nvinfo : EIATTR_UNUSED_LOAD_BYTE_OFFSET
	.align		4
        /*00e8*/ 	.byte	0x04, 0x44
        /*00ea*/ 	.short	(.L_4815 - .L_4814)


	//   ....[0]....
.L_4814:
        /*00ec*/ 	.word	0x000016d0
        /*00f0*/ 	.word	0x0000fff0


	//----- nvinfo : EIATTR_COOP_GROUP_MASK_REGIDS
	.align		4
.L_4815:
        /*00f4*/ 	.byte	0x04, 0x29
        /*00f6*/ 	.short	(.L_4817 - .L_4816)


	//   ....[0]....
.L_4816:
        /*00f8*/ 	.word	0xffffffff


	//   ....[1]....
        /*00fc*/ 	.word	0xffffffff


	//   ....[2]....
        /*0100*/ 	.word	0xffffffff


	//   ....[3]....
        /*0104*/ 	.word	0xffffffff


	//   ....[4]....
        /*0108*/ 	.word	0xffffffff


	//   ....[5]....
        /*010c*/ 	.word	0xffffffff


	//   ....[6]....
        /*0110*/ 	.word	0xffffffff


	//   ....[7]....
        /*0114*/ 	.word	0xffffffff


	//   ....[8]....
        /*0118*/ 	.word	0xffffffff


	//----- nvinfo : EIATTR_COOP_GROUP_INSTR_OFFSETS
	.align		4
.L_4817:
        /*011c*/ 	.byte	0x04, 0x28
        /*011e*/ 	.short	(.L_4819 - .L_4818)


	//   ....[0]....
.L_4818:
        /*0120*/ 	.word	0x00000890


	//   ....[1]....
        /*0124*/ 	.word	0x00000b20


	//   ....[2]....
        /*0128*/ 	.word	0x00000dc0


	//   ....[3]....
        /*012c*/ 	.word	0x00001560


	//   ....[4]....
        /*0130*/ 	.word	0x00001580


	//   ....[5]....
        /*0134*/ 	.word	0x000015a0


	//   ....[6]....
        /*0138*/ 	.word	0x000015c0


	//   ....[7]....
        /*013c*/ 	.word	0x000015e0


	//   ....[8]....
        /*0140*/ 	.word	0x00001820


	//----- nvinfo : EIATTR_VRC_CTA_INIT_COUNT
	.align		4
.L_4819:
        /*0144*/ 	.byte	0x02, 0x4a
	.zero		1
	.zero		1


	//----- nvinfo : EIATTR_EXIT_INSTR_OFFSETS
	.align		4
        /*0148*/ 	.byte	0x04, 0x1c
        /*014a*/ 	.short	(.L_4821 - .L_4820)


	//   ....[0]....
.L_4820:
        /*014c*/ 	.word	0x000000d0


	//   ....[1]....
        /*0150*/ 	.word	0x00001840


	//----- nvinfo : EIATTR_MAX_THREADS
	.align		4
.L_4821:
        /*0154*/ 	.byte	0x04, 0x05
        /*0156*/ 	.short	(.L_4823 - .L_4822)
.L_4822:
        /*0158*/ 	.word	0x00000200
        /*015c*/ 	.word	0x00000001
        /*0160*/ 	.word	0x00000001


	//----- nvinfo : EIATTR_CRS_STACK_SIZE
	.align		4
.L_4823:
        /*0164*/ 	.byte	0x04, 0x1e
        /*0166*/ 	.short	(.L_4825 - .L_4824)
.L_4824:
        /*0168*/ 	.word	0x00000000


	//----- nvinfo : EIATTR_CBANK_PARAM_SIZE
	.align		4
.L_4825:
        /*016c*/ 	.byte	0x03, 0x19
        /*016e*/ 	.short	0x0048


	//----- nvinfo : EIATTR_PARAM_CBANK
	.align		4
        /*0170*/ 	.byte	0x04, 0x0a
        /*0172*/ 	.short	(.L_4827 - .L_4826)
	.align		4
.L_4826:
        /*0174*/ 	.word	index@(.nv.constant0._Z33kPreconditionOptimizer32bit2StateI6__halfLi0ELi4096ELi8EEvPT_S2_PfS3_S3_ffffiffi)
        /*0178*/ 	.short	0x0380
        /*017a*/ 	.short	0x0048


	//----- nvinfo : EIATTR_SW_WAR
	.align		4
.L_4827:
        /*017c*/ 	.byte	0x04, 0x36
        /*017e*/ 	.short	(.L_4829 - .L_4828)
.L_4828:
        /*0180*/ 	.word	0x00000008
.L_4829:


//--------------------- .nv.info._Z33kPreconditionOptimizer32bit2StateIfLi0ELi4096ELi8EEvPT_S1_PfS2_S2_ffffiffi --------------------------
	.section	.nv.info._Z33kPreconditionOptimizer32bit2StateIfLi0ELi4096ELi8EEvPT_S1_PfS2_S2_ffffiffi,"",@"SHT_CUDA_INFO"
	.sectionflags	@""
	.align	4


	//----- nvinfo : EIATTR_CUDA_API_VERSION
	.align		4
        /*0000*/ 	.byte	0x04, 0x37
        /*0002*/ 	.short	(.L_4831 - .L_4830)
.L_4830:
        /*0004*/ 	.word	0x00000082


	//----- nvinfo : EIATTR_KPARAM_INFO
	.align		4
.L_4831:
        /*0008*/ 	.byte	0x04, 0x17
        /*000a*/ 	.short	(.L_4833 - .L_4832)
.L_4832:
        /*000c*/ 	.word	0x00000000
        /*0010*/ 	.short	0x000c
        /*0012*/ 	.short	0x0044
        /*0014*/ 	.byte	0x00, 0xf0, 0x11, 0x00


	//----- nvinfo : EIATTR_KPARAM_INFO
	.align		4
.L_4833:
        /*0018*/ 	.byte	0x04, 0x17
        /*001a*/ 	.short	(.L_4835 - .L_4834)
.L_4834:
        /*001c*/ 	.word	0x00000000
        /*0020*/ 	.short	0x000b
        /*0022*/ 	.short	0x0040
        /*0024*/ 	.byte	0x00, 0xf0, 0x11, 0x00


	//----- nvinfo : EIATTR_KPARAM_INFO
	.align		4
.L_4835:
        /*0028*/ 	.byte	0x04, 0x17
        /*002a*/ 	.short	(.L_4837 - .L_4836)
.L_4836:
        /*002c*/ 	.word	0x00000000
        /*0030*/ 	.short	0x000a
        /*0032*/ 	.short	0x003c
        /*0034*/ 	.byte	0x00, 0xf0, 0x11, 0x00


	//----- nvinfo : EIATTR_KPARAM_INFO
	.align		4
.L_4837:
        /*0038*/ 	.byte	0x04, 0x17
        /*003a*/ 	.short	(.L_4839 - .L_4838)
.L_4838:
        /*003c*/ 	.word	0x00000000
        /*0040*/ 	.short	0x0009
        /*0042*/ 	.short	0x0038
        /*0044*/ 	.byte	0x00, 0xf0, 0x11, 0x00


	//----- nvinfo : EIATTR_KPARAM_INFO
	.align		4
.L_4839:
        /*0048*/ 	.byte	0x04, 0x17
        /*004a*/ 	.short	(.L_4841 - .L_4840)
.L_4840:
        /*004c*/ 	.word	0x00000000
        /*0050*/ 	.short	0x0008
        /*0052*/ 	.short	0x0034
        /*0054*/ 	.byte	0x00, 0xf0, 0x11, 0x00


	//----- nvinfo : EIATTR_KPARAM_INFO
	.align		4
.L_4841:
        /*0058*/ 	.byte	0x04, 0x17
        /*005a*/ 	.short	(.L_4843 - .L_4842)
.L_4842:
        /*005c*/ 	.word	0x00000000
        /*0060*/ 	.short	0x0007
        /*0062*/ 	.short	0x0030
        /*0064*/ 	.byte	0x00, 0xf0, 0x11, 0x00


	//----- nvinfo : EIATTR_KPARAM_INFO
	.align		4
.L_4843:
        /*0068*/ 	.byte	0x04, 0x17
        /*006a*/ 	.short	(.L_4845 - .L_4844)
.L_4844:
        /*006c*/ 	.word	0x00000000
        /*0070*/ 	.short	0x0006
        /*0072*/ 	.short	0x002c
        /*0074*/ 	.byte	0x00, 0xf0, 0x11, 0x00


	//----- nvinfo : EIATTR_KPARAM_INFO
	.align		4
.L_4845:
        /*0078*/ 	.byte	0x04, 0x17
        /*007a*/ 	.short	(.L_4847 - .L_4846)
.L_4846:
        /*007c*/ 	.word	0x00000000
        /*0080*/ 	.short	0x0005
        /*0082*/ 	.short	0x0028
        /*0084*/ 	.byte	0x00, 0xf0, 0x11, 0x00


	//----- nvinfo : EIATTR_KPARAM_INFO
	.align		4
.L_4847:
        /*0088*/ 	.byte	0x04, 0x17
        /*008a*/ 	.short	(.L_4849 - .L_4848)
.L_4848:
        /*008c*/ 	.word	0x00000000
        /*0090*/ 	.short	0x0004
        /*0092*/ 	.short	0x0020
        /*0094*/ 	.byte	0x00, 0xf5, 0x21, 0x00


	//----- nvinfo : EIATTR_KPARAM_INFO
	.align		4
.L_4849:
        /*0098*/ 	.byte	0x04, 0x17
        /*009a*/ 	.short	(.L_4851 - .L_4850)
.L_4850:
        /*009c*/ 	.word	0x00000000
        /*00a0*/ 	.short	0x0003
        /*00a2*/ 	.short	0x0018
        /*00a4*/ 	.byte	0x00, 0xf5, 0x21, 0x00


	//----- nvinfo : EIATTR_KPARAM_INFO
	.align		4
.L_4851:
        /*00a8*/ 	.byte	0x04, 0x17
        /*00aa*/ 	.short	(.L_4853 - .L_4852)
.L_4852:
        /*00ac*/ 	.word	0x00000000
        /*00b0*/ 	.short	0x0002
        /*00b2*/ 	.short	0x0010
        /*00b4*/ 	.byte	0x00, 0xf5, 0x21, 0x00


	//----- nvinfo : EIATTR_KPARAM_INFO
	.align		4
.L_4853:
        /*00b8*/ 	.byte	0x04, 0x17
        /*00ba*/ 	.short	(.L_4855 - .L_4854)
.L_4854:
        /*00bc*/ 	.word	0x00000000
        /*00c0*/ 	.short	0x0001
        /*00c2*/ 	.short	0x0008
        /*00c4*/ 	.byte	0x00, 0xf5, 0x21, 0x00


	//----- nvinfo : EIATTR_KPARAM_INFO
	.align		4
.L_4855:
        /*00c8*/ 	.byte	0x04, 0x17
        /*00ca*/ 	.short	(.L_4857 - .L_4856)
.L_4856:
        /*00cc*/ 	.word	0x00000000
        /*00d0*/ 	.short	0x0000
        /*00d2*/ 	.short	0x0000
        /*00d4*/ 	.byte	0x00, 0xf5, 0x21, 0x00


	//----- nvinfo : EIATTR_SPARSE_MMA_MASK
	.align		4
.L_4857:
        /*00d8*/ 	.byte	0x03, 0x50
        /*00da*/ 	.short	0x0000


	//----- nvinfo : EIATTR_MAXREG_COUNT
	.align		4
        /*00dc*/ 	.byte	0x03, 0x1b
        /*00de*/ 	.short	0x0080


	//----- nvinfo : EIATTR_NUM_BARRIERS
	.align		4
        /*00e0*/ 	.byte	0x02, 0x4c
        /*00e2*/ 	.byte	0x01
	.zero		1


	//----- nvinfo : EIATTR_MERCURY_ISA_VERSION
	.align		4
        /*00e4*/ 	.byte	0x03, 0x5f
        /*00e6*/ 	.short	0x0101


	//----- nvinfo : EIATTR_UNUSED_LOAD_BYTE_OFFSET
	.align		4
        /*00e8*/ 	.byte	0x04, 0x44
        /*00ea*/ 	.short	(.L_4859 - .L_4858)


	//   ....[0]....
.L_4858:
        /*00ec*/ 	.word	0x000014f0
        /*00f0*/ 	.word	0x0000fff0


	//----- nvinfo : EIATTR_COOP_GROUP_MASK_REGIDS
	.align		4
.L_4859:
        /*00f4*/ 	.byte	0x04, 0x29
        /*00f6*/ 	.short	(.L_4861 - .L_4860)


	//   ....[0]....
.L_4860:
        /*00f8*/ 	.word	0xffffffff


	//   ....[1]....
        /*00fc*/ 	.word	0xffffffff


	//   ....[2]....
        /*0100*/ 	.word	0xffffffff


	//   ....[3]....
        /*0104*/ 	.word	0xffffffff


	//   ....[4]....
        /*0108*/ 	.word	0xffffffff


	//   ....[5]....
        /*010c*/ 	.word	0xffffffff


	//   ....[6]....
        /*0110*/ 	.word	0xffffffff


	//   ....[7]....
        /*0114*/ 	.word	0xffffffff


	//   ....[8]....
        /*0118*/ 	.word	0xffffffff


	//----- nvinfo : EIATTR_COOP_GROUP_INSTR_OFFSETS
	.align		4
.L_4861:
        /*011c*/ 	.byte	0x04, 0x28
        /*011e*/ 	.short	(.L_4863 - .L_4862)


	//   ....[0]....
.L_4862:
        /*0120*/ 	.word	0x00000870


	//   ....[1]....
        /*0124*/ 	.word	0x00000a70


	//   ....[2]....
        /*0128*/ 	.word	0x00000cb0


	//   ....[3]....
        /*012c*/ 	.word	0x00001380


	//   ....[4]....
        /*0130*/ 	.word	0x000013a0


	//   ....[5]....
        /*0134*/ 	.word	0x000013c0


	//   ....[6]....
        /*0138*/ 	.word	0x000013e0


	//   ....[7]....
        /*013c*/ 	.word	0x00001400


	//   ....[8]....
        /*0140*/ 	.word	0x00001640


	//----- nvinfo : EIATTR_VRC_CTA_INIT_COUNT
	.align		4
.L_4863:
        /*0144*/ 	.byte	0x02, 0x4a
	.zero		1
	.zero		1


	//----- nvinfo : EIATTR_EXIT_INSTR_OFFSETS
	.align		4
        /*0148*/ 	.byte	0x04, 0x1c
        /*014a*/ 	.short	(.L_4865 - .L_4864)


	//   ....[0]....
.L_4864:
        /*014c*/ 	.word	0x000000d0


	//   ....[1]....
        /*0150*/ 	.word	0x00001660


	//----- nvinfo : EIATTR_MAX_THREADS
	.align		4
.L_4865:
        /*0154*/ 	.byte	0x04, 0x05
        /*0156*/ 	.short	(.L_4867 - .L_4866)
.L_4866:
        /*0158*/ 	.word	0x00000200
        /*015c*/ 	.word	0x00000001
        /*0160*/ 	.word	0x00000001


	//----- nvinfo : EIATTR_CRS_STACK_SIZE
	.align		4
.L_4867:
        /*0164*/ 	.byte	0x04, 0x1e
        /*0166*/ 	.short	(.L_4869 - .L_4868)
.L_4868:
        /*0168*/ 	.word	0x00000000


	//----- nvinfo : EIATTR_CBANK_PARAM_SIZE
	.align		4
.L_4869:
        /*016c*/ 	.byte	0x03, 0x19
        /*016e*/ 	.short	0x0048


	//----- nvinfo : EIATTR_PARAM_CBANK
	.align		4
        /*0170*/ 	.byte	0x04, 0x0a
        /*0172*/ 	.short	(.L_4871 - .L_4870)
	.align		4
.L_4870:
        /*0174*/ 	.word	index@(.nv.constant0._Z33kPreconditionOptimizer32bit2StateIfLi0ELi4096ELi8EEvPT_S1_PfS2_S2_ffffiffi)
        /*0178*/ 	.short	0x0380
        /*017a*/ 	.short	0x0048


	//----- nvinfo : EIATTR_SW_WAR
	.align		4
.L_4871:
        /*017c*/ 	.byte	0x04, 0x36
        /*017e*/ 	.short	(.L_4873 - .L_4872)
.L_4872:
        /*0180*/ 	.word	0x00000008
.L_4873:


//--------------------- .nv.info._Z21kOptimizer32bit1StateI13__nv_bfloat16Li4EEvPT_S2_PfS3_ffffffiffbi --------------------------
	.section	.nv.info._Z21kOptimizer32bit1StateI13__nv_bfloat16Li4EEvPT_S2_PfS3_ffffffiffbi,"",@"SHT_CUDA_INFO"
	.sectionflags	@""
	.align	4


	//----- nvinfo : EIATTR_CUDA_API_VERSION
	.align		4
        /*0000*/ 	.byte	0x04, 0x37
        /*0002*/ 	.short	(.L_4875 - .L_4874)
.L_4874:
        /*0004*/ 	.word	0x00000082


	//----- nvinfo : EIATTR_KPARAM_INFO
	.align		4
.L_4875:
        /*0008*/ 	.byte	0x04, 0x17
        /*000a*/ 	.short	(.L_4877 - .L_4876)
.L_4876:
        /*000c*/ 	.word	0x00000000
        /*0010*/ 	.short	0x000e
        /*0012*/ 	.short	0x0048
        /*0014*/ 	.byte	0x00, 0xf0, 0x11, 0x00


	//----- nvinfo : EIATTR_KPARAM_INFO
	.align		4
.L_4877:
        /*0018*/ 	.byte	0x04, 0x17
        /*001a*/ 	.short	(.L_4879 - .L_4878)
.L_4878:
        /*001c*/ 	.word	0x00000000
        /*0020*/ 	.short	0x000d
        /*0022*/ 	.short	0x0044
        /*0024*/ 	.byte	0x00, 0xf0, 0x05, 0x00


	//----- nvinfo : EIATTR_KPARAM_INFO
	.align		4
.L_4879:
        /*0028*/ 	.byte	0x04, 0x17
        /*002a*/ 	.short	(.L_4881 - .L_4880)
.L_4880:
        /*002c*/ 	.word	0x00000000
        /*0030*/ 	.short	0x000c
        /*0032*/ 	.short	0x0040
        /*0034*/ 	.byte	0x00, 0xf0, 0x11, 0x00


	//----- nvinfo : EIATTR_KPARAM_INFO
	.align		4
.L_4881:
        /*0038*/ 	.byte	0x04, 0x17
        /*003a*/ 	.short	(.L_4883 - .L_4882)
.L_4882:
        /*003c*/ 	.word	0x00000000
        /*0040*/ 	.short	0x000b
        /*0042*/ 	.short	0x003c
        /*0044*/ 	.byte	0x00, 0xf0, 0x11, 0x00


	//----- nvinfo : EIATTR_KPARAM_INFO
	.align		4
.L_4883:
        /*0048*/ 	.byte	0x04, 0x17
        /*004a*/ 	.short	(.L_4885 - .L_4884)
.L_4884:
        /*004c*/ 	.word	0x00000000
        /*0050*/ 	.short	0x000a
        /*0052*/ 	.short	0x0038
        /*0054*/ 	.byte	0x00, 0xf0, 0x11, 0x00


	//----- nvinfo : EIATTR_KPARAM_INFO
	.align		4
.L_4885:
        /*0058*/ 	.byte	0x04, 0x17
        /*005a*/ 	.short	(.L_4887 - .L_4886)
.L_4886:
        /*005c*/ 	.word	0x00000000
        /*0060*/ 	.short	0x0009
        /*0062*/ 	.short	0x0034
        /*0064*/ 	.byte	0x00, 0xf0, 0x11, 0x00


	//----- nvinfo : EIATTR_KPARAM_INFO
	.align		4
.L_4887:
        /*0068*/ 	.byte	0x04, 0x17
        /*006a*/ 	.short	(.L_4889 - .L_4888)
.L_4888:
        /*006c*/ 	.word	0x00000000
        /*0070*/ 	.short	0x0008
        /*0072*/ 	.short	0x0030
        /*0074*/ 	.byte	0x00, 0xf0, 0x11, 0x00


	//----- nvinfo : EIATTR_KPARAM_INFO
	.align		4
.L_4889:
        /*0078*/ 	.byte	0x04, 0x17
        /*007a*/ 	.short	(.L_4891 - .L_4890)
.L_4890:
        /*007c*/ 	.word	0x00000000
        /*0080*/ 	.short	0x0007
        /*0082*/ 	.short	0x002c
        /*0084*/ 	.byte	0x00, 0xf0, 0x11, 0x00


	//----- nvinfo : EIATTR_KPARAM_INFO
	.align		4
.L_4891:
        /*0088*/ 	.byte	0x04, 0x17
        /*008a*/ 	.short	(.L_4893 - .L_4892)
.L_4892:
        /*008c*/ 	.word	0x00000000
        /*0090*/ 	.short	0x0006
        /*0092*/ 	.short	0x0028
        /*0094*/ 	.byte	0x00, 0xf0, 0x11, 0x00


	//----- nvinfo : EIATTR_KPARAM_INFO
	.align		4
.L_4893:
        /*0098*/ 	.byte	0x04, 0x17
        /*009a*/ 	.short	(.L_4895 - .L_4894)
.L_4894:
        /*009c*/ 	.word	0x00000000
        /*00a0*/ 	.short	0x0005
        /*00a2*/ 	.short	0x0024
        /*00a4*/ 	.byte	0x00, 0xf0, 0x11, 0x00


	//----- nvinfo : EIATTR_KPARAM_INFO
	.align		4
.L_4895:
        /*00a8*/ 	.byte	0x04, 0x17
        /*00aa*/ 	.short	(.L_4897 - .L_4896)
.L_4896:
        /*00ac*/ 	.word	0x00000000
        /*00b0*/ 	.short	0x0004
        /*00b2*/ 	.short	0x0020
        /*00b4*/ 	.byte	0x00, 0xf0, 0x11, 0x00


	//----- nvinfo : EIATTR_KPARAM_INFO
	.align		4
.L_4897:
        /*00b8*/ 	.byte	0x04, 0x17
        /*00ba*/ 	.short	(.L_4899 - .L_4898)
.L_4898:
        /*00bc*/ 	.word	0x00000000
        /*00c0*/ 	.short	0x0003
        /*00c2*/ 	.short	0x0018
        /*00c4*/ 	.byte	0x00, 0xf5, 0x21, 0x00


	//----- nvinfo : EIATTR_KPARAM_INFO
	.align		4
.L_4899:
        /*00c8*/ 	.byte	0x04, 0x17
        /*00ca*/ 	.short	(.L_4901 - .L_4900)
.L_4900:
        /*00cc*/ 	.word	0x00000000
        /*00d0*/ 	.short	0x0002
        /*00d2*/ 	.short	0x0010
        /*00d4*/ 	.byte	0x00, 0xf5, 0x21, 0x00


	//----- nvinfo : EIATTR_KPARAM_INFO
	.align		4
.L_4901:
        /*00d8*/ 	.byte	0x04, 0x17
        /*00da*/ 	.short	(.L_4903 - .L_4902)
.L_4902:
        /*00dc*/ 	.word	0x00000000
        /*00e0*/ 	.short	0x0001
        /*00e2*/ 	.short	0x0008
        /*00e4*/ 	.byte	0x00, 0xf5, 0x21, 0x00


	//----- nvinfo : EIATTR_KPARAM_INFO
	.align		4
.L_4903:
        /*00e8*/ 	.byte	0x04, 0x17
        /*00ea*/ 	.short	(.L_4905 - .L_4904)
.L_4904:
        /*00ec*/ 	.word	0x00000000
        /*00f0*/ 	.short	0x0000
        /*00f2*/ 	.short	0x0000
        /*00f4*/ 	.byte	0x00, 0xf5, 0x21, 0x00


	//----- nvinfo : EIATTR_SPARSE_MMA_MASK
	.align		4
.L_4905:
        /*00f8*/ 	.byte	0x03, 0x50
        /*00fa*/ 	.short	0x0000


	//----- nvinfo : EIATTR_MAXREG_COUNT
	.align		4
        /*00fc*/ 	.byte	0x03, 0x1b
        /*00fe*/ 	.short	0x0040


	//----- nvinfo : EIATTR_NUM_BARRIERS
	.align		4
        /*0100*/ 	.byte	0x02, 0x4c
        /*0102*/ 	.byte	0x01
	.zero		1


	//----- nvinfo : EIATTR_MERCURY_ISA_VERSION
	.align		4
        /*0104*/ 	.byte	0x03, 0x5f
        /*0106*/ 	.short	0x0101


	//----- nvinfo : EIATTR_COOP_GROUP_MASK_REGIDS
	.align		4
        /*0108*/ 	.byte	0x04, 0x29
        /*010a*/ 	.short	(.L_4907 - .L_4906)


	//   ....[0]....
.L_4906:
        /*010c*/ 	.word	0xffffffff


	//   ....[1]....
        /*0110*/ 	.word	0xffffffff


	//   ....[2]....
        /*0114*/ 	.word	0xffffffff


	//   ....[3]....
        /*0118*/ 	.word	0xffffffff


	//   ....[4]....
        /*011c*/ 	.word	0xffffffff


	//----- nvinfo : EIATTR_COOP_GROUP_INSTR_OFFSETS
	.align		4
.L_4907:
        /*0120*/ 	.byte	0x04, 0x28
        /*0122*/ 	.short	(.L_4909 - .L_4908)


	//   ....[0]....
.L_4908:
        /*0124*/ 	.word	0x00000400


	//   ....[1]....
        /*0128*/ 	.word	0x000004f0


	//   ....[2]....
        /*012c*/ 	.word	0x000005e0


	//   ....[3]....
        /*0130*/ 	.word	0x00000d90


	//   ....[4]....
        /*0134*/ 	.word	0x00000eb0


	//----- nvinfo : EIATTR_VRC_CTA_INIT_COUNT
	.align		4
.L_4909:
        /*0138*/ 	.byte	0x02, 0x4a
	.zero		1
	.zero		1


	//----- nvinfo : EIATTR_EXIT_INSTR_OFFSETS
	.align		4
        /*013c*/ 	.byte	0x04, 0x1c
        /*013e*/ 	.short	(.L_4911 - .L_4910)


	//   ....[0]....
.L_4910:
        /*0140*/ 	.word	0x000000d0


	//   ....[1]....
        /*0144*/ 	.word	0x00000fc0


	//----- nvinfo : EIATTR_MAX_THREADS
	.align		4
.L_4911:
        /*0148*/ 	.byte	0x04, 0x05
        /*014a*/ 	.short	(.L_4913 - .L_4912)
.L_4912:
        /*014c*/ 	.word	0x00000400
        /*0150*/ 	.word	0x00000001
        /*0154*/ 	.word	0x00000001


	//----- nvinfo : EIATTR_CRS_STACK_SIZE
	.align		4
.L_4913:
        /*0158*/ 	.byte	0x04, 0x1e
        /*015a*/ 	.short	(.L_4915 - .L_4914)
.L_4914:
        /*015c*/ 	.word	0x00000000


	//----- nvinfo : EIATTR_CBANK_PARAM_SIZE
	.align		4
.L_4915:
        /*0160*/ 	.byte	0x03, 0x19
        /*0162*/ 	.short	0x004c


	//----- nvinfo : EIATTR_PARAM_CBANK
	.align		4
        /*0164*/ 	.byte	0x04, 0x0a
        /*0166*/ 	.short	(.L_4917 - .L_4916)
	.align		4
.L_4916:
        /*0168*/ 	.word	index@(.nv.constant0._Z21kOptimizer32bit1StateI13__nv_bfloat16Li4EEvPT_S2_PfS3_ffffffiffbi)
        /*016c*/ 	.short	0x0380
        /*016e*/ 	.short	0x004c


	//----- nvinfo : EIATTR_SW_WAR
	.align		4
.L_4917:
        /*0170*/ 	.byte	0x04, 0x36
        /*0172*/ 	.short	(.L_4919 - .L_4918)
.L_4918:
        /*0174*/ 	.word	0x00000008
.L_4919:


//--------------------- .nv.info._Z21kOptimizer32bit1StateIfLi4EEvPT_S1_PfS2_ffffffiffbi --------------------------
	.section	.nv.info._Z21kOptimizer32bit1StateIfLi4EEvPT_S1_PfS2_ffffffiffbi,"",@"SHT_CUDA_INFO"
	.sectionflags	@""
	.align	4


	//----- nvinfo : EIATTR_CUDA_API_VERSION
	.align		4
        /*0000*/ 	.byte	0x04, 0x37
        /*0002*/ 	.short	(.L_4921 - .L_4920)
.L_4920:
        /*0004*/ 	.word	0x00000082


	//----- nvinfo : EIATTR_KPARAM_INFO
	.align		4
.L_4921:
        /*0008*/ 	.byte	0x04, 0x17
        /*000a*/ 	.short	(.L_4923 - .L_4922)
.L_4922:
        /*000c*/ 	.word	0x00000000
        /*0010*/ 	.short	0x000e
        /*0012*/ 	.short	0x0048
        /*0014*/ 	.byte	0x00, 0xf0, 0x11, 0x00


	//----- nvinfo : EIATTR_KPARAM_INFO
	.align		4
.L_4923:
        /*0018*/ 	.byte	0x04, 0x17
        /*001a*/ 	.short	(.L_4925 - .L_4924)
.L_4924:
        /*001c*/ 	.word	0x00000000
        /*0020*/ 	.short	0x000d
        /*0022*/ 	.short	0x0044
        /*0024*/ 	.byte	0x00, 0xf0, 0x05, 0x00


	//----- nvinfo : EIATTR_KPARAM_INFO
	.align		4
.L_4925:
        /*0028*/ 	.byte	0x04, 0x17
        /*002a*/ 	.short	(.L_4927 - .L_4926)
.L_4926:
        /*002c*/ 	.word	0x00000000
        /*0030*/ 	.short	0x000c
        /*0032*/ 	.short	0x0040
        /*0034*/ 	.byte	0x00, 0xf0, 0x11, 0x00


	//----- nvinfo : EIATTR_KPARAM_INFO
	.align		4
.L_4927:
        /*0038*/ 	.byte	0x04, 0x17
        /*003a*/ 	.short	(.L_4929 - .L_4928)
.L_4928:
        /*003c*/ 	.word	0x00000000
        /*0040*/ 	.short	0x000b
        /*0042*/ 	.short	0x003c
        /*0044*/ 	.byte	0x00, 0xf0, 0x11, 0x00


	//----- nvinfo : EIATTR_KPARAM_INFO
	.align		4
.L_4929:
        /*0048*/ 	.byte	0x04, 0x17
        /*004a*/ 	.short	(.L_4931 - .L_4930)
.L_4930:
        /*004c*/ 	.word	0x00000000
        /*0050*/ 	.short	0x000a
        /*0052*/ 	.short	0x0038
        /*0054*/ 	.byte	0x00, 0xf0, 0x11, 0x00


	//----- nvinfo : EIATTR_KPARAM_INFO
	.align		4
.L_4931:
        /*0058*/ 	.byte	0x04, 0x17
        /*005a*/ 	.short	(.L_4933 - .L_4932)
.L_4932:
        /*005c*/ 	.word	0x00000000
        /*0060*/ 	.short	0x0009
        /*0062*/ 	.short	0x0034
        /*0064*/ 	.byte	0x00, 0xf0, 0x11, 0x00


	//----- nvinfo : EIATTR_KPARAM_INFO
	.align		4
.L_4933:
        /*0068*/ 	.byte	0x04, 0x17
        /*006a*/ 	.short	(.L_4935 - .L_4934)
.L_4934:
        /*006c*/ 	.word	0x00000000
        /*0070*/ 	.short	0x0008
        /*0072*/ 	.short	0x0030
        /*0074*/ 	.byte	0x00, 0xf0, 0x11, 0x00


	//----- nvinfo : EIATTR_KPARAM_INFO
	.align		4
.L_4935:
        /*0078*/ 	.byte	0x04, 0x17
        /*007a*/ 	.short	(.L_4937 - .L_4936)
.L_4936:
        /*007c*/ 	.word	0x00000000
        /*0080*/ 	.short	0x0007
        /*0082*/ 	.short	0x002c
        /*0084*/ 	.byte	0x00, 0xf0, 0x11, 0x00


	//----- nvinfo : EIATTR_KPARAM_INFO
	.align		4
.L_4937:
        /*0088*/ 	.byte	0x04, 0x17
        /*008a*/ 	.short	(.L_4939 - .L_4938)
.L_4938:
        /*008c*/ 	.word	0x00000000
        /*0090*/ 	.short	0x0006
        /*0092*/ 	.short	0x0028
        /*0094*/ 	.byte	0x00, 0xf0, 0x11, 0x00


	//----- nvinfo : EIATTR_KPARAM_INFO
	.align		4
.L_4939:
        /*0098*/ 	.byte	0x04, 0x17
        /*009a*/ 	.short	(.L_4941 - .L_4940)
.L_4940:
        /*009c*/ 	.word	0x00000000
        /*00a0*/ 	.short	0x0005
        /*00a2*/ 	.short	0x0024
        /*00a4*/ 	.byte	0x00, 0xf0, 0x11, 0x00


	//----- nvinfo : EIATTR_KPARAM_INFO
	.align		4
.L_4941:
        /*00a8*/ 	.byte	0x04, 0x17
        /*00aa*/ 	.short	(.L_4943 - .L_4942)
.L_4942:
        /*00ac*/ 	.word	0x00000000
        /*00b0*/ 	.short	0x0004
        /*00b2*/ 	.short	0x0020
        /*00b4*/ 	.byte	0x00, 0xf0, 0x11, 0x00


	//----- nvinfo : EIATTR_KPARAM_INFO
	.align		4
.L_4943:
        /*00b8*/ 	.byte	0x04, 0x17
        /*00ba*/ 	.short	(.L_4945 - .L_4944)
.L_4944:
        /*00bc*/ 	.word	0x00000000
        /*00c0*/ 	.short	0x0003
        /*00c2*/ 	.short	0x0018
        /*00c4*/ 	.byte	0x00, 0xf5, 0x21, 0x00


	//----- nvinfo : EIATTR_KPARAM_INFO
	.align		4
.L_4945:
        /*00c8*/ 	.byte	0x04, 0x17
        /*00ca*/ 	.short	(.L_4947 - .L_4946)
.L_4946:
        /*00cc*/ 	.word	0x00000000
        /*00d0*/ 	.short	0x0002
        /*00d2*/ 	.short	0x0010
        /*00d4*/ 	.byte	0x00, 0xf5, 0x21, 0x00


	//----- nvinfo : EIATTR_KPARAM_INFO
	.align		4
.L_4947:
        /*00d8*/ 	.byte	0x04, 0x17
        /*00da*/ 	.short	(.L_4949 - .L_4948)
.L_4948:
        /*00dc*/ 	.word	0x00000000
        /*00e0*/ 	.short	0x0001
        /*00e2*/ 	.short	0x0008
        /*00e4*/ 	.byte	0x00, 0xf5, 0x21, 0x00


	//----- nvinfo : EIATTR_KPARAM_INFO
	.align		4
.L_4949:
        /*00e8*/ 	.byte	0x04, 0x17
        /*00ea*/ 	.short	(.L_4951 - .L_4950)
.L_4950:
        /*00ec*/ 	.word	0x00000000
        /*00f0*/ 	.short	0x0000
        /*00f2*/ 	.short	0x0000
        /*00f4*/ 	.byte	0x00, 0xf5, 0x21, 0x00


	//----- nvinfo : EIATTR_SPARSE_MMA_MASK
	.align		4
.L_4951:
        /*00f8*/ 	.byte	0x03, 0x50
        /*00fa*/ 	.short	0x0000


	//----- nvinfo : EIATTR_MAXREG_COUNT
	.align		4
        /*00fc*/ 	.byte	0x03, 0x1b
        /*00fe*/ 	.short	0x0040


	//----- nvinfo : EIATTR_NUM_BARRIERS
	.align		4
        /*0100*/ 	.byte	0x02, 0x4c
        /*0102*/ 	.byte	0x01
	.zero		1


	//----- nvinfo : EIATTR_MERCURY_ISA_VERSION
	.align		4
        /*0104*/ 	.byte	0x03, 0x5f
        /*0106*/ 	.short	0x0101


	//----- nvinfo : EIATTR_COOP_GROUP_MASK_REGIDS
	.align		4
        /*0108*/ 	.byte	0x04, 0x29
        /*010a*/ 	.short	(.L_4953 - .L_4952)


	//   ....[0]....
.L_4952:
        /*010c*/ 	.word	0xffffffff


	//   ....[1]....
        /*0110*/ 	.word	0xffffffff


	//   ....[2]....
        /*0114*/ 	.word	0xffffffff


	//   ....[3]....
        /*0118*/ 	.word	0xffffffff


	//   ....[4]....
        /*011c*/ 	.word	0xffffffff


	//----- nvinfo : EIATTR_COOP_GROUP_INSTR_OFFSETS
	.align		4
.L_4953:
        /*0120*/ 	.byte	0x04, 0x28
        /*0122*/ 	.short	(.L_4955 - .L_4954)


	//   ....[0]....
.L_4954:
        /*0124*/ 	.word	0x000003e0


	//   ....[1]....
        /*0128*/ 	.word	0x000004b0


	//   ....[2]....
        /*012c*/ 	.word	0x00000590


	//   ....[3]....
        /*0130*/ 	.word	0x00000980


	//   ....[4]....
        /*0134*/ 	.word	0x00000aa0


	//----- nvinfo : EIATTR_VRC_CTA_INIT_COUNT
	.align		4
.L_4955:
        /*0138*/ 	.byte	0x02, 0x4a
	.zero		1
	.zero		1


	//----- nvinfo : EIATTR_EXIT_INSTR_OFFSETS
	.align		4
        /*013c*/ 	.byte	0x04, 0x1c
        /*013e*/ 	.short	(.L_4957 - .L_4956)


	//   ....[0]....
.L_4956:
        /*0140*/ 	.word	0x000000d0


	//   ....[1]....
        /*0144*/ 	.word	0x00000bb0


	//----- nvinfo : EIATTR_MAX_THREADS
	.align		4
.L_4957:
        /*0148*/ 	.byte	0x04, 0x05
        /*014a*/ 	.short	(.L_4959 - .L_4958)
.L_4958:
        /*014c*/ 	.word	0x00000400
        /*0150*/ 	.word	0x00000001
        /*0154*/ 	.word	0x00000001


	//----- nvinfo : EIATTR_CBANK_PARAM_SIZE
	.align		4
.L_4959:
        /*0158*/ 	.byte	0x03, 0x19
        /*015a*/ 	.short	0x004c


	//----- nvinfo : EIATTR_PARAM_CBANK
	.align		4
        /*015c*/ 	.byte	0x04, 0x0a
        /*015e*/ 	.short	(.L_4961 - .L_4960)
	.align		4
.L_4960:
        /*0160*/ 	.word	index@(.nv.constant0._Z21kOptimizer32bit1StateIfLi4EEvPT_S1_PfS2_ffffffiffbi)
        /*0164*/ 	.short	0x0380
        /*0166*/ 	.short	0x004c


	//----- nvinfo : EIATTR_SW_WAR
	.align		4
.L_4961:
        /*0168*/ 	.byte	0x04, 0x36
        /*016a*/ 	.short	(.L_4963 - .L_4962)
.L_4962:
        /*016c*/ 	.word	0x00000008
.L_4963:


//--------------------- .nv.info._Z21kOptimizer32bit1StateI6__halfLi4EEvPT_S2_PfS3_ffffffiffbi --------------------------
	.section	.nv.info._Z21kOptimizer32bit1StateI6__halfLi4EEvPT_S2_PfS3_ffffffiffbi,"",@"SHT_CUDA_INFO"
	.sectionflags	@""
	.align	4


	//----- nvinfo : EIATTR_CUDA_API_VERSION
	.align		4
        /*0000*/ 	.byte	0x04, 0x37
        /*0002*/ 	.short	(.L_4965 - .L_4964)
.L_4964:
        /*0004*/ 	.word	0x00000082


	//----- nvinfo : EIATTR_KPARAM_INFO
	.align		4
.L_4965:
        /*0008*/ 	.byte	0x04, 0x17
        /*000a*/ 	.short	(.L_4967 - .L_4966)
.L_4966:
        /*000c*/ 	.word	0x00000000
        /*0010*/ 	.short	0x000e
        /*0012*/ 	.short	0x0048
        /*0014*/ 	.byte	0x00, 0xf0, 0x11, 0x00


	//----- nvinfo : EIATTR_KPARAM_INFO
	.align		4
.L_4967:
        /*0018*/ 	.byte	0x04, 0x17
        /*001a*/ 	.short	(.L_4969 - .L_4968)
.L_4968:
        /*001c*/ 	.word	0x00000000
        /*0020*/ 	.short	0x000d
        /*0022*/ 	.short	0x0044
        /*0024*/ 	.byte	0x00, 0xf0, 0x05, 0x00


	//----- nvinfo : EIATTR_KPARAM_INFO
	.align		4
.L_4969:
        /*0028*/ 	.byte	0x04, 0x17
        /*002a*/ 	.short	(.L_4971 - .L_4970)
.L_4970:
        /*002c*/ 	.word	0x00000000
        /*0030*/ 	.short	0x000c
        /*0032*/ 	.short	0x0040
        /*0034*/ 	.byte	0x00, 0xf0, 0x11, 0x00


	//----- nvinfo : EIATTR_KPARAM_INFO
	.align		4
.L_4971:
        /*0038*/ 	.byte	0x04, 0x17
        /*003a*/ 	.short	(.L_4973 - .L_4972)
.L_4972:
        /*003c*/ 	.word	0x00000000
        /*0040*/ 	.short	0x000b
        /*0042*/ 	.short	0x003c
        /*0044*/ 	.byte	0x00, 0xf0, 0x11, 0x00


	//----- nvinfo : EIATTR_KPARAM_INFO
	.align		4
.L_4973:
        /*0048*/ 	.byte	0x04, 0x17
        /*004a*/ 	.short	(.L_4975 - .L_4974)
.L_4974:
        /*004c*/ 	.word	0x00000000
        /*0050*/ 	.short	0x000a
        /*0052*/ 	.short	0x0038
        /*0054*/ 	.byte	0x00, 0xf0, 0x11, 0x00


	//----- nvinfo : EIATTR_KPARAM_INFO
	.align		4
.L_4975:
        /*0058*/ 	.byte	0x04, 0x17
        /*005a*/ 	.short	(.L_4977 - .L_4976)
.L_4976:
        /*005c*/ 	.word	0x00000000
        /*0060*/ 	.short	0x0009
        /*0062*/ 	.short	0x0034
        /*0064*/ 	.byte	0x00, 0xf0, 0x11, 0x00


	//----- nvinfo : EIATTR_KPARAM_INFO
	.align		4
.L_4977:
        /*0068*/ 	.byte	0x04, 0x17
        /*006a*/ 	.short	(.L_4979 - .L_4978)
.L_4978:
        /*006c*/ 	.word	0x00000000
        /*0070*/ 	.short	0x0008
        /*0072*/ 	.short	0x0030
        /*0074*/ 	.byte	0x00, 0xf0, 0x11, 0x00


	//----- nvinfo : EIATTR_KPARAM_INFO
	.align		4
.L_4979:
        /*0078*/ 	.byte	0x04, 0x17
        /*007a*/ 	.short	(.L_4981 - .L_4980)
.L_4980:
        /*007c*/ 	.word	0x00000000
        /*0080*/ 	.short	0x0007
        /*0082*/ 	.short	0x002c
        /*0084*/ 	.byte	0x00, 0xf0, 0x11, 0x00


	//----- nvinfo : EIATTR_KPARAM_INFO
	.align		4
.L_4981:
        /*0088*/ 	.byte	0x04, 0x17
        /*008a*/ 	.short	(.L_4983 - .L_4982)
.L_4982:
        /*008c*/ 	.word	0x00000000
        /*0090*/ 	.short	0x0006
        /*0092*/ 	.short	0x0028
        /*0094*/ 	.byte	0x00, 0xf0, 0x11, 0x00


	//----- nvinfo : EIATTR_KPARAM_INFO
	.align		4
.L_4983:
        /*0098*/ 	.byte	0x04, 0x17
        /*009a*/ 	.short	(.L_4985 - .L_4984)
.L_4984:
        /*009c*/ 	.word	0x00000000
        /*00a0*/ 	.short	0x0005
        /*00a2*/ 	.short	0x0024
        /*00a4*/ 	.byte	0x00, 0xf0, 0x11, 0x00


	//----- nvinfo : EIATTR_KPARAM_INFO
	.align		4
.L_4985:
        /*00a8*/ 	.byte	0x04, 0x17
        /*00aa*/ 	.short	(.L_4987 - .L_4986)
.L_4986:
        /*00ac*/ 	.word	0x00000000
        /*00b0*/ 	.short	0x0004
        /*00b2*/ 	.short	0x0020
        /*00b4*/ 	.byte	0x00, 0xf0, 0x11, 0x00


	//----- nvinfo : EIATTR_KPARAM_INFO
	.align		4
.L_4987:
        /*00b8*/ 	.byte	0x04, 0x17
        /*00ba*/ 	.short	(.L_4989 - .L_4988)
.L_4988:
        /*00bc*/ 	.word	0x00000000
        /*00c0*/ 	.short	0x0003
        /*00c2*/ 	.short	0x0018
        /*00c4*/ 	.byte	0x00, 0xf5, 0x21, 0x00


	//----- nvinfo : EIATTR_KPARAM_INFO
	.align		4
.L_4989:
        /*00c8*/ 	.byte	0x04, 0x17
        /*00ca*/ 	.short	(.L_4991 - .L_4990)
.L_4990:
        /*00cc*/ 	.word	0x00000000
        /*00d0*/ 	.short	0x0002
        /*00d2*/ 	.short	0x0010
        /*00d4*/ 	.byte	0x00, 0xf5, 0x21, 0x00


	//----- nvinfo : EIATTR_KPARAM_INFO
	.align		4
.L_4991:
        /*00d8*/ 	.byte	0x04, 0x17
        /*00da*/ 	.short	(.L_4993 - .L_4992)
.L_4992:
        /*00dc*/ 	.word	0x00000000
        /*00e0*/ 	.short	0x0001
        /*00e2*/ 	.short	0x0008
        /*00e4*/ 	.byte	0x00, 0xf5, 0x21, 0x00


	//----- nvinfo : EIATTR_KPARAM_INFO
	.align		4
.L_4993:
        /*00e8*/ 	.byte	0x04, 0x17
        /*00ea*/ 	.short	(.L_4995 - .L_4994)
.L_4994:
        /*00ec*/ 	.word	0x00000000
        /*00f0*/ 	.short	0x0000
        /*00f2*/ 	.short	0x0000
        /*00f4*/ 	.byte	0x00, 0xf5, 0x21, 0x00


	//----- nvinfo : EIATTR_SPARSE_MMA_MASK
	.align		4
.L_4995:
        /*00f8*/ 	.byte	0x03, 0x50
        /*00fa*/ 	.short	0x0000


	//----- nvinfo : EIATTR_MAXREG_COUNT
	.align		4
        /*00fc*/ 	.byte	0x03, 0x1b
        /*00fe*/ 	.short	0x0040


	//----- nvinfo : EIATTR_NUM_BARRIERS
	.align		4
        /*0100*/ 	.byte	0x02, 0x4c
        /*0102*/ 	.byte	0x01
	.zero		1


	//----- nvinfo : EIATTR_MERCURY_ISA_VERSION
	.align		4
        /*0104*/ 	.byte	0x03, 0x5f
        /*0106*/ 	.short	0x0101


	//----- nvinfo : EIATTR_COOP_GROUP_MASK_REGIDS
	.align		4
        /*0108*/ 	.byte	0x04, 0x29
        /*010a*/ 	.short	(.L_4997 - .L_4996)


	//   ....[0]....
.L_4996:
        /*010c*/ 	.word	0xffffffff


	//   ....[1]....
        /*0110*/ 	.word	0xffffffff


	//   ....[2]....
        /*0114*/ 	.word	0xffffffff


	//   ....[3]....
        /*0118*/ 	.word	0xffffffff


	//   ....[4]....
        /*011c*/ 	.word	0xffffffff


	//----- nvinfo : EIATTR_COOP_GROUP_INSTR_OFFSETS
	.align		4
.L_4997:
        /*0120*/ 	.byte	0x04, 0x28
        /*0122*/ 	.short	(.L_4999 - .L_4998)


	//   ....[0]....
.L_4998:
        /*0124*/ 	.word	0x00000400


	//   ....[1]....
        /*0128*/ 	.word	0x000004f0


	//   ....[2]....
        /*012c*/ 	.word	0x000005d0


	//   ....[3]....
        /*0130*/ 	.word	0x00000d00


	//   ....[4]....
        /*0134*/ 	.word	0x00000e20


	//----- nvinfo : EIATTR_VRC_CTA_INIT_COUNT
	.align		4
.L_4999:
        /*0138*/ 	.byte	0x02, 0x4a
	.zero		1
	.zero		1


	//----- nvinfo : EIATTR_EXIT_INSTR_OFFSETS
	.align		4
        /*013c*/ 	.byte	0x04, 0x1c
        /*013e*/ 	.short	(.L_5001 - .L_5000)


	//   ....[0]....
.L_5000:
        /*0140*/ 	.word	0x000000d0


	//   ....[1]....
        /*0144*/ 	.word	0x00000f30


	//----- nvinfo : EIATTR_MAX_THREADS
	.align		4
.L_5001:
        /*0148*/ 	.byte	0x04, 0x05
        /*014a*/ 	.short	(.L_5003 - .L_5002)
.L_5002:
        /*014c*/ 	.word	0x00000400
        /*0150*/ 	.word	0x00000001
        /*0154*/ 	.word	0x00000001


	//----- nvinfo : EIATTR_CRS_STACK_SIZE
	.align		4
.L_5003:
        /*0158*/ 	.byte	0x04, 0x1e
        /*015a*/ 	.short	(.L_5005 - .L_5004)
.L_5004:
        /*015c*/ 	.word	0x00000000


	//----- nvinfo : EIATTR_CBANK_PARAM_SIZE
	.align		4
.L_5005:
        /*0160*/ 	.byte	0x03, 0x19
        /*0162*/ 	.short	0x004c


	//----- nvinfo : EIATTR_PARAM_CBANK
	.align		4
        /*0164*/ 	.byte	0x04, 0x0a
        /*0166*/ 	.short	(.L_5007 - .L_5006)
	.align		4
.L_5006:
        /*0168*/ 	.word	index@(.nv.constant0._Z21kOptimizer32bit1StateI6__halfLi4EEvPT_S2_PfS3_ffffffiffbi)
        /*016c*/ 	.short	0x0380
        /*016e*/ 	.short	0x004c


	//----- nvinfo : EIATTR_SW_WAR
	.align		4
.L_5007:
        /*0170*/ 	.byte	0x04, 0x36
        /*0172*/ 	.short	(.L_5009 - .L_5008)
.L_5008:
        /*0174*/ 	.word	0x00000008
.L_5009:


//--------------------- .nv.info._Z21kOptimizer32bit1StateI13__nv_bfloat16Li5EEvPT_S2_PfS3_ffffffiffbi --------------------------
	.section	.nv.info._Z21kOptimizer32bit1StateI13__nv_bfloat16Li5EEvPT_S2_PfS3_ffffffiffbi,"",@"SHT_CUDA_INFO"
	.sectionflags	@""
	.align	4


	//----- nvinfo : EIATTR_CUDA_API_VERSION
	.align		4
        /*0000*/ 	.byte	0x04, 0x37
        /*0002*/ 	.short	(.L_5011 - .L_5010)
.L_5010:
        /*0004*/ 	.word	0x00000082


	//----- nvinfo : EIATTR_KPARAM_INFO
	.align		4
.L_5011:
        /*0008*/ 	.byte	0x04, 0x17
        /*000a*/ 	.short	(.L_5013 - .L_5012)
.L_5012:
        /*000c*/ 	.word	0x00000000
        /*0010*/ 	.short	0x000e
        /*0012*/ 	.short	0x0048
        /*0014*/ 	.byte	0x00, 0xf0, 0x11, 0x00


	//----- nvinfo : EIATTR_KPARAM_INFO
	.align		4
.L_5013:
        /*0018*/ 	.byte	0x04, 0x17
        /*001a*/ 	.short	(.L_5015 - .L_5014)
.L_5014:
        /*001c*/ 	.word	0x00000000
        /*0020*/ 	.short	0x000d
        /*0022*/ 	.short	0x0044
        /*0024*/ 	.byte	0x00, 0xf0, 0x05, 0x00


	//----- nvinfo : EIATTR_KPARAM_INFO
	.align		4
.L_5015:
        /*0028*/ 	.byte	0x04, 0x17
        /*002a*/ 	.short	(.L_5017 - .L_5016)
.L_5016:
        /*002c*/ 	.word	0x00000000
        /*0030*/ 	.short	0x000c
        /*0032*/ 	.short	0x0040
        /*0034*/ 	.byte	0x00, 0xf0, 0x11, 0x00


	//----- nvinfo : EIATTR_KPARAM_INFO
	.align		4
.L_5017:
        /*0038*/ 	.byte	0x04, 0x17
        /*003a*/ 	.short	(.L_5019 - .L_5018)
.L_5018:
        /*003c*/ 	.word	0x00000000
        /*0040*/ 	.short	0x000b
        /*0042*/ 	.short	0x003c
        /*0044*/ 	.byte	0x00, 0xf0, 0x11, 0x00


	//----- nvinfo : EIATTR_KPARAM_INFO
	.align		4
.L_5019:
        /*0048*/ 	.byte	0x04, 0x17
        /*004a*/ 	.short	(.L_5021 - .L_5020)
.L_5020:
        /*004c*/ 	.word	0x00000000
        /*0050*/ 	.short	0x000a
        /*0052*/ 	.short	0x0038
        /*0054*/ 	.byte	0x00, 0xf0, 0x11, 0x00


	//----- nvinfo : EIATTR_KPARAM_INFO
	.align		4
.L_5021:
        /*0058*/ 	.byte	0x04, 0x17
        /*005a*/ 	.short	(.L_5023 - .L_5022)
.L_5022:
        /*005c*/ 	.word	0x00000000
        /*0060*/ 	.short	0x0009
        /*0062*/ 	.short	0x0034
        /*0064*/ 	.byte	0x00, 0xf0, 0x11, 0x00


	//----- nvinfo : EIATTR_KPARAM_INFO
	.align		4
.L_5023:
        /*0068*/ 	.byte	0x04, 0x17
        /*006a*/ 	.short	(.L_5025 - .L_5024)
.L_5024:
        /*006c*/ 	.word	0x00000000
        /*0070*/ 	.short	0x0008
        /*0072*/ 	.short	0x0030
        /*0074*/ 	.byte	0x00, 0xf0, 0x11, 0x00


	//----- nvinfo : EIATTR_KPARAM_INFO
	.align		4
.L_5025:
        /*0078*/ 	.byte	0x04, 0x17
        /*007a*/ 	.short	(.L_5027 - .L_5026)
.L_5026:
        /*007c*/ 	.word	0x00000000
        /*0080*/ 	.short	0x0007
        /*0082*/ 	.short	0x002c
        /*0084*/ 	.byte	0x00, 0xf0, 0x11, 0x00


	//----- nvinfo : EIATTR_KPARAM_INFO
	.align		4
.L_5027:
        /*0088*/ 	.byte	0x04, 0x17
        /*008a*/ 	.short	(.L_5029 - .L_5028)
.L_5028:
        /*008c*/ 	.word	0x00000000
        /*0090*/ 	.short	0x0006
        /*0092*/ 	.short	0x0028
        /*0094*/ 	.byte	0x00, 0xf0, 0x11, 0x00


	//----- nvinfo : EIATTR_KPARAM_INFO
	.align		4
.L_5029:
        /*0098*/ 	.byte	0x04, 0x17
        /*009a*/ 	.short	(.L_5031 - .L_5030)
.L_5030:
        /*009c*/ 	.word	0x00000000
        /*00a0*/ 	.short	0x0005
        /*00a2*/ 	.short	0x0024
        /*00a4*/ 	.byte	0x00, 0xf0, 0x11, 0x00


	//----- nvinfo : EIATTR_KPARAM_INFO
	.align		4
.L_5031:
        /*00a8*/ 	.byte	0x04, 0x17
        /*00aa*/ 	.short	(.L_5033 - .L_5032)
.L_5032:
        /*00ac*/ 	.word	0x00000000
        /*00b0*/ 	.short	0x0004
        /*00b2*/ 	.short	0x0020
        /*00b4*/ 	.byte	0x00, 0xf0, 0x11, 0x00


	//----- nvinfo : EIATTR_KPARAM_INFO
	.align		4
.L_5033:
        /*00b8*/ 	.byte	0x04, 0x17
        /*00ba*/ 	.short	(.L_5035 - .L_5034)
.L_5034:
        /*00bc*/ 	.word	0x00000000
        /*00c0*/ 	.short	0x0003
        /*00c2*/ 	.short	0x0018
        /*00c4*/ 	.byte	0x00, 0xf5, 0x21, 0x00


	//----- nvinfo : EIATTR_KPARAM_INFO
	.align		4
.L_5035:
        /*00c8*/ 	.byte	0x04, 0x17
        /*00ca*/ 	.short	(.L_5037 - .L_5036)
.L_5036:
        /*00cc*/ 	.word	0x00000000
        /*00d0*/ 	.short	0x0002
        /*00d2*/ 	.short	0x0010
        /*00d4*/ 	.byte	0x00, 0xf5, 0x21, 0x00


	//----- nvinfo : EIATTR_KPARAM_INFO
	.align		4
.L_5037:
        /*00d8*/ 	.byte	0x04, 0x17
        /*00da*/ 	.short	(.L_5039 - .L_5038)
.L_5038:
        /*00dc*/ 	.word	0x00000000
        /*00e0*/ 	.short	0x0001
        /*00e2*/ 	.short	0x0008
        /*00e4*/ 	.byte	0x00, 0xf5, 0x21, 0x00


	//----- nvinfo : EIATTR_KPARAM_INFO
	.align		4
.L_5039:
        /*00e8*/ 	.byte	0x04, 0x17
        /*00ea*/ 	.short	(.L_5041 - .L_5040)
.L_5040:
        /*00ec*/ 	.word	0x00000000
        /*00f0*/ 	.short	0x0000
        /*00f2*/ 	.short	0x0000
        /*00f4*/ 	.byte	0x00, 0xf5, 0x21, 0x00


	//----- nvinfo : EIATTR_SPARSE_MMA_MASK
	.align		4
.L_5041:
        /*00f8*/ 	.byte	0x03, 0x50
        /*00fa*/ 	.short	0x0000


	//----- nvinfo : EIATTR_MAXREG_COUNT
	.align		4
        /*00fc*/ 	.byte	0x03, 0x1b
        /*00fe*/ 	.short	0x0040


	//----- nvinfo : EIATTR_NUM_BARRIERS
	.align		4
        /*0100*/ 	.byte	0x02, 0x4c
        /*0102*/ 	.byte	0x01
	.zero		1


	//----- nvinfo : EIATTR_MERCURY_ISA_VERSION
	.align		4
        /*0104*/ 	.byte	0x03, 0x5f
        /*0106*/ 	.short	0x0101


	//----- nvinfo : EIATTR_COOP_GROUP_MASK_REGIDS
	.align		4
        /*0108*/ 	.byte	0x04, 0x29
        /*010a*/ 	.short	(.L_5043 - .L_5042)


	//   ....[0]....
.L_5042:
        /*010c*/ 	.word	0xffffffff


	//   ....[1]....
        /*0110*/ 	.word	0xffffffff


	//   ....[2]....
        /*0114*/ 	.word	0xffffffff


	//   ....[3]....
        /*0118*/ 	.word	0xffffffff


	//   ....[4]....
        /*011c*/ 	.word	0xffffffff


	//----- nvinfo : EIATTR_COOP_GROUP_INSTR_OFFSETS
	.align		4
.L_5043:
        /*0120*/ 	.byte	0x04, 0x28
        /*0122*/ 	.short	(.L_5045 - .L_5044)


	//   ....[0]....
.L_5044:
        /*0124*/ 	.word	0x00000510


	//   ....[1]....
        /*0128*/ 	.word	0x00000600


	//   ....[2]....
        /*012c*/ 	.word	0x000006f0


	//   ....[3]....
        /*0130*/ 	.word	0x00000ff0


	//   ....[4]....
        /*0134*/ 	.word	0x00001110


	//----- nvinfo : EIATTR_VRC_CTA_INIT_COUNT
	.align		4
.L_5045:
        /*0138*/ 	.byte	0x02, 0x4a
	.zero		1
	.zero		1


	//----- nvinfo : EIATTR_EXIT_INSTR_OFFSETS
	.align		4
        /*013c*/ 	.byte	0x04, 0x1c
        /*013e*/ 	.short	(.L_5047 - .L_5046)


	//   ....[0]....
.L_5046:
        /*0140*/ 	.word	0x000001c0


	//   ....[1]....
        /*0144*/ 	.word	0x00001220


	//----- nvinfo : EIATTR_MAX_THREADS
	.align		4
.L_5047:
        /*0148*/ 	.byte	0x04, 0x05
        /*014a*/ 	.short	(.L_5049 - .L_5048)
.L_5048:
        /*014c*/ 	.word	0x00000400
        /*0150*/ 	.word	0x00000001
        /*0154*/ 	.word	0x00000001


	//----- nvinfo : EIATTR_CRS_STACK_SIZE
	.align		4
.L_5049:
        /*0158*/ 	.byte	0x04, 0x1e
        /*015a*/ 	.short	(.L_5051 - .L_5050)
.L_5050:
        /*015c*/ 	.word	0x00000000


	//----- nvinfo : EIATTR_CBANK_PARAM_SIZE
	.align		4
.L_5051:
        /*0160*/ 	.byte	0x03, 0x19
        /*0162*/ 	.short	0x004c


	//----- nvinfo : EIATTR_PARAM_CBANK
	.align		4
        /*0164*/ 	.byte	0x04, 0x0a
        /*0166*/ 	.short	(.L_5053 - .L_5052)
	.align		4
.L_5052:
        /*0168*/ 	.word	index@(.nv.constant0._Z21kOptimizer32bit1StateI13__nv_bfloat16Li5EEvPT_S2_PfS3_ffffffiffbi)
        /*016c*/ 	.short	0x0380
        /*016e*/ 	.short	0x004c


	//----- nvinfo : EIATTR_SW_WAR
	.align		4
.L_5053:
        /*0170*/ 	.byte	0x04, 0x36
        /*0172*/ 	.short	(.L_5055 - .L_5054)
.L_5054:
        /*0174*/ 	.word	0x00000008
.L_5055:


//--------------------- .nv.info._Z21kOptimizer32bit1StateIfLi5EEvPT_S1_PfS2_ffffffiffbi --------------------------
	.section	.nv.info._Z21kOptimizer32bit1StateIfLi5EEvPT_S1_PfS2_ffffffiffbi,"",@"SHT_CUDA_INFO"
	.sectionflags	@""
	.align	4


	//----- nvinfo : EIATTR_CUDA_API_VERSION
	.align		4
        /*0000*/ 	.byte	0x04, 0x37
        /*0002*/ 	.short	(.L_5057 - .L_5056)
.L_5056:
        /*0004*/ 	.word	0x00000082


	//----- nvinfo : EIATTR_KPARAM_INFO
	.align		4
.L_5057:
        /*0008*/ 	.byte	0x04, 0x17
        /*000a*/ 	.short	(.L_5059 - .L_5058)
.L_5058:
        /*000c*/ 	.word	0x00000000
        /*0010*/ 	.short	0x000e
        /*0012*/ 	.short	0x0048
        /*0014*/ 	.byte	0x00, 0xf0, 0x11, 0x00


	//----- nvinfo : EIATTR_KPARAM_INFO
	.align		4
.L_5059:
        /*0018*/ 	.byte	0x04, 0x17
        /*001a*/ 	.short	(.L_5061 - .L_5060)
.L_5060:
        /*001c*/ 	.word	0x00000000
        /*0020*/ 	.short	0x000d
        /*0022*/ 	.short	0x0044
        /*0024*/ 	.byte	0x00, 0xf0, 0x05, 0x00


	//----- nvinfo : EIATTR_KPARAM_INFO
	.align		4
.L_5061:
        /*0028*/ 	.byte	0x04, 0x17
        /*002a*/ 	.short	(.L_5063 - .L_5062)
.L_5062:
        /*002c*/ 	.word	0x00000000
        /*0030*/ 	.short	0x000c
        /*0032*/ 	.short	0x0040
        /*0034*/ 	.byte	0x00, 0xf0, 0x11, 0x00


	//----- nvinfo : EIATTR_KPARAM_INFO
	.align		4
.L_5063:
        /*0038*/ 	.byte	0x04, 0x17
        /*003a*/ 	.short	(.L_5065 - .L_5064)
.L_5064:
        /*003c*/ 	.word	0x00000000
        /*0040*/ 	.short	0x000b
        /*0042*/ 	.short	0x003c
        /*0044*/ 	.byte	0x00, 0xf0, 0x11, 0x00


	//----- nvinfo : EIATTR_KPARAM_INFO
	.align		4
.L_5065:
        /*0048*/ 	.byte	0x04, 0x17
        /*004a*/ 	.short	(.L_5067 - .L_5066)
.L_5066:
        /*004c*/ 	.word	0x00000000
        /*0050*/ 	.short	0x000a
        /*0052*/ 	.short	0x0038
        /*0054*/ 	.byte	0x00, 0xf0, 0x11, 0x00


	//----- nvinfo : EIATTR_KPARAM_INFO
	.align		4
.L_5067:
        /*0058*/ 	.byte	0x04, 0x17
        /*005a*/ 	.short	(.L_5069 - .L_5068)
.L_5068:
        /*005c*/ 	.word	0x00000000
        /*0060*/ 	.short	0x0009
        /*0062*/ 	.short	0x0034
        /*0064*/ 	.byte	0x00, 0xf0, 0x11, 0x00


	//----- nvinfo : EIATTR_KPARAM_INFO
	.align		4
.L_5069:
        /*0068*/ 	.byte	0x04, 0x17
        /*006a*/ 	.short	(.L_5071 - .L_5070)
.L_5070:
        /*006c*/ 	.word	0x00000000
        /*0070*/ 	.short	0x0008
        /*0072*/ 	.short	0x0030
        /*0074*/ 	.byte	0x00, 0xf0, 0x11, 0x00


	//----- nvinfo : EIATTR_KPARAM_INFO
	.align		4
.L_5071:
        /*0078*/ 	.byte	0x04, 0x17
        /*007a*/ 	.short	(.L_5073 - .L_5072)
.L_5072:
        /*007c*/ 	.word	0x00000000
        /*0080*/ 	.short	0x0007
        /*0082*/ 	.short	0x002c
        /*0084*/ 	.byte	0x00, 0xf0, 0x11, 0x00


	//----- nvinfo : EIATTR_KPARAM_INFO
	.align		4
.L_5073:
        /*0088*/ 	.byte	0x04, 0x17
        /*008a*/ 	.short	(.L_5075 - .L_5074)
.L_5074:
        /*008c*/ 	.word	0x00000000
        /*0090*/ 	.short	0x0006
        /*0092*/ 	.short	0x0028
        /*0094*/ 	.byte	0x00, 0xf0, 0x11, 0x00


	//----- nvinfo : EIATTR_KPARAM_INFO
	.align		4
.L_5075:
        /*0098*/ 	.byte	0x04, 0x17
        /*009a*/ 	.short	(.L_5077 - .L_5076)
.L_5076:
        /*009c*/ 	.word	0x00000000
        /*00a0*/ 	.short	0x0005
        /*00a2*/ 	.short	0x0024
        /*00a4*/ 	.byte	0x00, 0xf0, 0x11, 0x00


	//----- nvinfo : EIATTR_KPARAM_INFO
	.align		4
.L_5077:
        /*00a8*/ 	.byte	0x04, 0x17
        /*00aa*/ 	.short	(.L_5079 - .L_5078)
.L_5078:
        /*00ac*/ 	.word	0x00000000
        /*00b0*/ 	.short	0x0004
        /*00b2*/ 	.short	0x0020
        /*00b4*/ 	.byte	0x00, 0xf0, 0x11, 0x00


	//----- nvinfo : EIATTR_KPARAM_INFO
	.align		4
.L_5079:
        /*00b8*/ 	.byte	0x04, 0x17
        /*00ba*/ 	.short	(.L_5081 - .L_5080)
.L_5080:
        /*00bc*/ 	.word	0x00000000
        /*00c0*/ 	.short	0x0003
        /*00c2*/ 	.short	0x0018
        /*00c4*/ 	.byte	0x00, 0xf5, 0x21, 0x00


	//----- nvinfo : EIATTR_KPARAM_INFO
	.align		4
.L_5081:
        /*00c8*/ 	.byte	0x04, 0x17
        /*00ca*/ 	.short	(.L_5083 - .L_5082)
.L_5082:
        /*00cc*/ 	.word	0x00000000
        /*00d0*/ 	.short	0x0002
        /*00d2*/ 	.short	0x0010
        /*00d4*/ 	.byte	0x00, 0xf5, 0x21, 0x00


	//----- nvinfo : EIATTR_KPARAM_INFO
	.align		4
.L_5083:
        /*00d8*/ 	.byte	0x04, 0x17
        /*00da*/ 	.short	(.L_5085 - .L_5084)
.L_5084:
        /*00dc*/ 	.word	0x00000000
        /*00e0*/ 	.short	0x0001
        /*00e2*/ 	.short	0x0008
        /*00e4*/ 	.byte	0x00, 0xf5, 0x21, 0x00


	//----- nvinfo : EIATTR_KPARAM_INFO
	.align		4
.L_5085:
        /*00e8*/ 	.byte	0x04, 0x17
        /*00ea*/ 	.short	(.L_5087 - .L_5086)
.L_5086:
        /*00ec*/ 	.word	0x00000000
        /*00f0*/ 	.short	0x0000
        /*00f2*/ 	.short	0x0000
        /*00f4*/ 	.byte	0x00, 0xf5, 0x21, 0x00


	//----- nvinfo : EIATTR_SPARSE_MMA_MASK
	.align		4
.L_5087:
        /*00f8*/ 	.byte	0x03, 0x50
        /*00fa*/ 	.short	0x0000


	//----- nvinfo : EIATTR_MAXREG_COUNT
	.align		4
        /*00fc*/ 	.byte	0x03, 0x1b
        /*00fe*/ 	.short	0x0040


	//----- nvinfo : EIATTR_NUM_BARRIERS
	.align		4
        /*0100*/ 	.byte	0x02, 0x4c
        /*0102*/ 	.byte	0x01
	.zero		1


	//----- nvinfo : EIATTR_MERCURY_ISA_VERSION
	.align		4
        /*0104*/ 	.byte	0x03, 0x5f
        /*0106*/ 	.short	0x0101


	//----- nvinfo : EIATTR_COOP_GROUP_MASK_REGIDS
	.align		4
        /*0108*/ 	.byte	0x04, 0x29
        /*010a*/ 	.short	(.L_5089 - .L_5088)


	//   ....[0]....
.L_5088:
        /*010c*/ 	.word	0xffffffff


	//   ....[1]....
        /*0110*/ 	.word	0xffffffff


	//   ....[2]....
        /*0114*/ 	.word	0xffffffff


	//   ....[3]....
        /*0118*/ 	.word	0xffffffff


	//   ....[4]....
        /*011c*/ 	.word	0xffffffff


	//----- nvinfo : EIATTR_COOP_GROUP_INSTR_OFFSETS
	.align		4
.L_5089:
        /*0120*/ 	.byte	0x04, 0x28
        /*0122*/ 	.short	(.L_5091 - .L_5090)


	//   ....[0]....
.L_5090:
        /*0124*/ 	.word	0x00000510


	//   ....[1]....
        /*0128*/ 	.word	0x000005e0


	//   ....[2]....
        /*012c*/ 	.word	0x000006c0


	//   ....[3]....
        /*0130*/ 	.word	0x00000cb0


	//   ....[4]....
        /*0134*/ 	.word	0x00000dd0


	//----- nvinfo : EIATTR_VRC_CTA_INIT_COUNT
	.align		4
.L_5091:
        /*0138*/ 	.byte	0x02, 0x4a
	.zero		1
	.zero		1


	//----- nvinfo : EIATTR_EXIT_INSTR_OFFSETS
	.align		4
        /*013c*/ 	.byte	0x04, 0x1c
        /*013e*/ 	.short	(.L_5093 - .L_5092)


	//   ....[0]....
.L_5092:
        /*0140*/ 	.word	0x000001c0


	//   ....[1]....
        /*0144*/ 	.word	0x00000ee0


	//----- nvinfo : EIATTR_MAX_THREADS
	.align		4
.L_5093:
        /*0148*/ 	.byte	0x04, 0x05
        /*014a*/ 	.short	(.L_5095 - .L_5094)
.L_5094:
        /*014c*/ 	.word	0x00000400
        /*0150*/ 	.word	0x00000001
        /*0154*/ 	.word	0x00000001


	//----- nvinfo : EIATTR_CRS_STACK_SIZE
	.align		4
.L_5095:
        /*0158*/ 	.byte	0x04, 0x1e
        /*015a*/ 	.short	(.L_5097 - .L_5096)
.L_5096:
        /*015c*/ 	.word	0x00000000


	//----- nvinfo : EIATTR_CBANK_PARAM_SIZE
	.align		4
.L_5097:
        /*0160*/ 	.byte	0x03, 0x19
        /*0162*/ 	.short	0x004c


	//----- nvinfo : EIATTR_PARAM_CBANK
	.align		4
        /*0164*/ 	.byte	0x04, 0x0a
        /*0166*/ 	.short	(.L_5099 - .L_5098)
	.align		4
.L_5098:
        /*0168*/ 	.word	index@(.nv.constant0._Z21kOptimizer32bit1StateIfLi5EEvPT_S1_PfS2_ffffffiffbi)
        /*016c*/ 	.short	0x0380
        /*016e*/ 	.short	0x004c


	//----- nvinfo : EIATTR_SW_WAR
	.align		4
.L_5099:
        /*0170*/ 	.byte	0x04, 0x36
        /*0172*/ 	.short	(.L_5101 - .L_5100)
.L_5100:
        /*0174*/ 	.word	0x00000008
.L_5101:


//--------------------- .nv.info._Z21kOptimizer32bit1StateI6__halfLi5EEvPT_S2_PfS3_ffffffiffbi --------------------------
	.section	.nv.info._Z21kOptimizer32bit1StateI6__halfLi5EEvPT_S2_PfS3_ffffffiffbi,"",@"SHT_CUDA_INFO"
	.sectionflags	@""
	.align	4


	//----- nvinfo : EIATTR_CUDA_API_VERSION
	.align		4
        /*0000*/ 	.byte	0x04, 0x37
        /*0002*/ 	.short	(.L_5103 - .L_5102)
.L_5102:
        /*0004*/ 	.word	0x00000082


	//----- nvinfo : EIATTR_KPARAM_INFO
	.align		4
.L_5103:
        /*0008*/ 	.byte	0x04, 0x17
        /*000a*/ 	.short	(.L_5105 - .L_5104)
.L_5104:
        /*000c*/ 	.word	0x00000000
        /*0010*/ 	.short	0x000e
        /*0012*/ 	.short	0x0048
        /*0014*/ 	.byte	0x00, 0xf0, 0x11, 0x00


	//----- nvinfo : EIATTR_KPARAM_INFO
	.align		4
.L_5105:
        /*0018*/ 	.byte	0x04, 0x17
        /*001a*/ 	.short	(.L_5107 - .L_5106)
.L_5106:
        /*001c*/ 	.word	0x00000000
        /*0020*/ 	.short	0x000d
        /*0022*/ 	.short	0x0044
        /*0024*/ 	.byte	0x00, 0xf0, 0x05, 0x00


	//----- nvinfo : EIATTR_KPARAM_INFO
	.align		4
.L_5107:
        /*0028*/ 	.byte	0x04, 0x17
        /*002a*/ 	.short	(.L_5109 - .L_5108)
.L_5108:
        /*002c*/ 	.word	0x00000000
        /*0030*/ 	.short	0x000c
        /*0032*/ 	.short	0x0040
        /*0034*/ 	.byte	0x00, 0xf0, 0x11, 0x00


	//----- nvinfo : EIATTR_KPARAM_INFO
	.align		4
.L_5109:
        /*0038*/ 	.byte	0x04, 0x17
        /*003a*/ 	.short	(.L_5111 - .L_5110)
.L_5110:
        /*003c*/ 	.word	0x00000000
        /*0040*/ 	.short	0x000b
        /*0042*/ 	.short	0x003c
        /*0044*/ 	.byte	0x00, 0xf0, 0x11, 0x00


	//----- nvinfo : EIATTR_KPARAM_INFO
	.align		4
.L_5111:
        /*0048*/ 	.byte	0x04, 0x17
        /*004a*/ 	.short	(.L_5113 - .L_5112)
.L_5112:
        /*004c*/ 	.word	0x00000000
        /*0050*/ 	.short	0x000a
        /*0052*/ 	.short	0x0038
        /*0054*/ 	.byte	0x00, 0xf0, 0x11, 0x00


	//----- nvinfo : EIATTR_KPARAM_INFO
	.align		4
.L_5113:
        /*0058*/ 	.byte	0x04, 0x17
        /*005a*/ 	.short	(.L_5115 - .L_5114)
.L_5114:
        /*005c*/ 	.word	0x00000000
        /*0060*/ 	.short	0x0009
        /*0062*/ 	.short	0x0034
        /*0064*/ 	.byte	0x00, 0xf0, 0x11, 0x00


	//----- nvinfo : EIATTR_KPARAM_INFO
	.align		4
.L_5115:
        /*0068*/ 	.byte	0x04, 0x17
        /*006a*/ 	.short	(.L_5117 - .L_5116)
.L_5116:
        /*006c*/ 	.word	0x00000000
        /*0070*/ 	.short	0x0008
        /*0072*/ 	.short	0x0030
        /*0074*/ 	.byte	0x00, 0xf0, 0x11, 0x00


	//----- nvinfo : EIATTR_KPARAM_INFO
	.align		4
.L_5117:
        /*0078*/ 	.byte	0x04, 0x17
        /*007a*/ 	.short	(.L_5119 - .L_5118)
.L_5118:
        /*007c*/ 	.word	0x00000000
        /*0080*/ 	.short	0x0007
        /*0082*/ 	.short	0x002c
        /*0084*/ 	.byte	0x00, 0xf0, 0x11, 0x00


	//----- nvinfo : EIATTR_KPARAM_INFO
	.align		4
.L_5119:
        /*0088*/ 	.byte	0x04, 0x17
        /*008a*/ 	.short	(.L_5121 - .L_5120)
.L_5120:
        /*008c*/ 	.word	0x00000000
        /*0090*/ 	.short	0x0006
        /*0092*/ 	.short	0x0028
        /*0094*/ 	.byte	0x00, 0xf0, 0x11, 0x00


	//----- nvinfo : EIATTR_KPARAM_INFO
	.align		4
.L_5121:
        /*0098*/ 	.byte	0x04, 0x17
        /*009a*/ 	.short	(.L_5123 - .L_5122)
.L_5122:
        /*009c*/ 	.word	0x00000000
        /*00a0*/ 	.short	0x0005
        /*00a2*/ 	.short	0x0024
        /*00a4*/ 	.byte	0x00, 0xf0, 0x11, 0x00


	//----- nvinfo : EIATTR_KPARAM_INFO
	.align		4
.L_5123:
        /*00a8*/ 	.byte	0x04, 0x17
        /*00aa*/ 	.short	(.L_5125 - .L_5124)
.L_5124:
        /*00ac*/ 	.word	0x00000000
        /*00b0*/ 	.short	0x0004
        /*00b2*/ 	.short	0x0020
        /*00b4*/ 	.byte	0x00, 0xf0, 0x11, 0x00


	//----- nvinfo : EIATTR_KPARAM_INFO
	.align		4
.L_5125:
        /*00b8*/ 	.byte	0x04, 0x17
        /*00ba*/ 	.short	(.L_5127 - .L_5126)
.L_5126:
        /*00bc*/ 	.word	0x00000000
        /*00c0*/ 	.short	0x0003
        /*00c2*/ 	.short	0x0018
        /*00c4*/ 	.byte	0x00, 0xf5, 0x21, 0x00


	//----- nvinfo : EIATTR_KPARAM_INFO
	.align		4
.L_5127:
        /*00c8*/ 	.byte	0x04, 0x17
        /*00ca*/ 	.short	(.L_5129 - .L_5128)
.L_5128:
        /*00cc*/ 	.word	0x00000000
        /*00d0*/ 	.short	0x0002
        /*00d2*/ 	.short	0x0010
        /*00d4*/ 	.byte	0x00, 0xf5, 0x21, 0x00


	//----- nvinfo : EIATTR_KPARAM_INFO
	.align		4
.L_5129:
        /*00d8*/ 	.byte	0x04, 0x17
        /*00da*/ 	.short	(.L_5131 - .L_5130)
.L_5130:
        /*00dc*/ 	.word	0x00000000
        /*00e0*/ 	.short	0x0001
        /*00e2*/ 	.short	0x0008
        /*00e4*/ 	.byte	0x00, 0xf5, 0x21, 0x00


	//----- nvinfo : EIATTR_KPARAM_INFO
	.align		4
.L_5131:
        /*00e8*/ 	.byte	0x04, 0x17
        /*00ea*/ 	.short	(.L_5133 - .L_5132)
.L_5132:
        /*00ec*/ 	.word	0x00000000
        /*00f0*/ 	.short	0x0000
        /*00f2*/ 	.short	0x0000
        /*00f4*/ 	.byte	0x00, 0xf5, 0x21, 0x00


	//----- nvinfo : EIATTR_SPARSE_MMA_MASK
	.align		4
.L_5133:
        /*00f8*/ 	.byte	0x03, 0x50
        /*00fa*/ 	.short	0x0000


	//----- nvinfo : EIATTR_MAXREG_COUNT
	.align		4
        /*00fc*/ 	.byte	0x03, 0x1b
        /*00fe*/ 	.short	0x0040


	//----- nvinfo : EIATTR_NUM_BARRIERS
	.align		4
        /*0100*/ 	.byte	0x02, 0x4c
        /*0102*/ 	.byte	0x01
	.zero		1


	//----- nvinfo : EIATTR_MERCURY_ISA_VERSION
	.align		4
        /*0104*/ 	.byte	0x03, 0x5f
        /*0106*/ 	.short	0x0101


	//----- nvinfo : EIATTR_COOP_GROUP_MASK_REGIDS
	.align		4
        /*0108*/ 	.byte	0x04, 0x29
        /*010a*/ 	.short	(.L_5135 - .L_5134)


	//   ....[0]....
.L_5134:
        /*010c*/ 	.word	0xffffffff


	//   ....[1]....
        /*0110*/ 	.word	0xffffffff


	//   ....[2]....
        /*0114*/ 	.word	0xffffffff


	//   ....[3]....
        /*0118*/ 	.word	0xffffffff


	//   ....[4]....
        /*011c*/ 	.word	0xffffffff


	//----- nvinfo : EIATTR_COOP_GROUP_INSTR_OFFSETS
	.align		4
.L_5135:
        /*0120*/ 	.byte	0x04, 0x28
        /*0122*/ 	.short	(.L_5137 - .L_5136)


	//   ....[0]....
.L_5136:
        /*0124*/ 	.word	0x00000510


	//   ....[1]....
        /*0128*/ 	.word	0x00000600


	//   ....[2]....
        /*012c*/ 	.word	0x000006e0


	//   ....[3]....
        /*0130*/ 	.word	0x00000f90


	//   ....[4]....
        /*0134*/ 	.word	0x000010b0


	//----- nvinfo : EIATTR_VRC_CTA_INIT_COUNT
	.align		4
.L_5137:
        /*0138*/ 	.byte	0x02, 0x4a
	.zero		1
	.zero		1


	//----- nvinfo : EIATTR_EXIT_INSTR_OFFSETS
	.align		4
        /*013c*/ 	.byte	0x04, 0x1c
        /*013e*/ 	.short	(.L_5139 - .L_5138)


	//   ....[0]....
.L_5138:
        /*0140*/ 	.word	0x000001c0


	//   ....[1]....
        /*0144*/ 	.word	0x000011c0


	//----- nvinfo : EIATTR_MAX_THREADS
	.align		4
.L_5139:
        /*0148*/ 	.byte	0x04, 0x05
        /*014a*/ 	.short	(.L_5141 - .L_5140)
.L_5140:
        /*014c*/ 	.word	0x00000400
        /*0150*/ 	.word	0x00000001
        /*0154*/ 	.word	0x00000001


	//----- nvinfo : EIATTR_CRS_STACK_SIZE
	.align		4
.L_5141:
        /*0158*/ 	.byte	0x04, 0x1e
        /*015a*/ 	.short	(.L_5143 - .L_5142)
.L_5142:
        /*015c*/ 	.word	0x00000000


	//----- nvinfo : EIATTR_CBANK_PARAM_SIZE
	.align		4
.L_5143:
        /*0160*/ 	.byte	0x03, 0x19
        /*0162*/ 	.short	0x004c


	//----- nvinfo : EIATTR_PARAM_CBANK
	.align		4
        /*0164*/ 	.byte	0x04, 0x0a
        /*0166*/ 	.short	(.L_5145 - .L_5144)
	.align		4
.L_5144:
        /*0168*/ 	.word	index@(.nv.constant0._Z21kOptimizer32bit1StateI6__halfLi5EEvPT_S2_PfS3_ffffffiffbi)
        /*016c*/ 	.short	0x0380
        /*016e*/ 	.short	0x004c


	//----- nvinfo : EIATTR_SW_WAR
	.align		4
.L_5145:
        /*0170*/ 	.byte	0x04, 0x36
        /*0172*/ 	.short	(.L_5147 - .L_5146)
.L_5146:
        /*0174*/ 	.word	0x00000008
.L_5147:


//--------------------- .nv.info._Z21kOptimizer32bit1StateI13__nv_bfloat16Li2EEvPT_S2_PfS3_ffffffiffbi --------------------------
	.section	.nv.info._Z21kOptimizer32bit1StateI13__nv_bfloat16Li2EEvPT_S2_PfS3_ffffffiffbi,"",@"SHT_CUDA_INFO"
	.sectionflags	@""
	.align	4


	//----- nvinfo : EIATTR_CUDA_API_VERSION
	.align		4
        /*0000*/ 	.byte	0x04, 0x37
        /*0002*/ 	.short	(.L_5149 - .L_5148)
.L_5148:
        /*0004*/ 	.word	0x00000082


	//----- nvinfo : EIATTR_KPARAM_INFO
	.align		4
.L_5149:
        /*0008*/ 	.byte	0x04, 0x17
        /*000a*/ 	.short	(.L_5151 - .L_5150)
.L_5150:
        /*000c*/ 	.word	0x00000000
        /*0010*/ 	.short	0x000e
        /*0012*/ 	.short	0x0048
        /*0014*/ 	.byte	0x00, 0xf0, 0x11, 0x00


	//----- nvinfo : EIATTR_KPARAM_INFO
	.align		4
.L_5151:
        /*0018*/ 	.byte	0x04, 0x17
        /*001a*/ 	.short	(.L_5153 - .L_5152)
.L_5152:
        /*001c*/ 	.word	0x00000000
        /*0020*/ 	.short	0x000d
        /*0022*/ 	.short	0x0044
        /*0024*/ 	.byte	0x00, 0xf0, 0x05, 0x00


	//----- nvinfo : EIATTR_KPARAM_INFO
	.align		4
.L_5153:
        /*0028*/ 	.byte	0x04, 0x17
        /*002a*/ 	.short	(.L_5155 - .L_5154)
.L_5154:
        /*002c*/ 	.word	0x00000000
        /*0030*/ 	.short	0x000c
        /*0032*/ 	.short	0x0040
        /*0034*/ 	.byte	0x00, 0xf0, 0x11, 0x00


	//----- nvinfo : EIATTR_KPARAM_INFO
	.align		4
.L_5155:
        /*0038*/ 	.byte	0x04, 0x17
        /*003a*/ 	.short	(.L_5157 - .L_5156)
.L_5156:
        /*003c*/ 	.word	0x00000000
        /*0040*/ 	.short	0x000b
        /*0042*/ 	.short	0x003c
        /*0044*/ 	.byte	0x00, 0xf0, 0x11, 0x00


	//----- nvinfo : EIATTR_KPARAM_INFO
	.align		4
.L_5157:
        /*0048*/ 	.byte	0x04, 0x17
        /*004a*/ 	.short	(.L_5159 - .L_5158)
.L_5158:
        /*004c*/ 	.word	0x00000000
        /*0050*/ 	.short	0x000a
        /*0052*/ 	.short	0x0038
        /*0054*/ 	.byte	0x00, 0xf0, 0x11, 0x00


	//----- nvinfo : EIATTR_KPARAM_INFO
	.align		4
.L_5159:
        /*0058*/ 	.byte	0x04, 0x17
        /*005a*/ 	.short	(.L_5161 - .L_5160)
.L_5160:
        /*005c*/ 	.word	0x00000000
        /*0060*/ 	.short	0x0009
        /*0062*/ 	.short	0x0034
        /*0064*/ 	.byte	0x00, 0xf0, 0x11, 0x00


	//----- nvinfo : EIATTR_KPARAM_INFO
	.align		4
.L_5161:
        /*0068*/ 	.byte	0x04, 0x17
        /*006a*/ 	.short	(.L_5163 - .L_5162)
.L_5162:
        /*006c*/ 	.word	0x00000000
        /*0070*/ 	.short	0x0008
        /*0072*/ 	.short	0x0030
        /*0074*/ 	.byte	0x00, 0xf0, 0x11, 0x00


	//----- nvinfo : EIATTR_KPARAM_INFO
	.align		4
.L_5163:
        /*0078*/ 	.byte	0x04, 0x17
        /*007a*/ 	.short	(.L_5165 - .L_5164)
.L_5164:
        /*007c*/ 	.word	0x00000000
        /*0080*/ 	.short	0x0007
        /*0082*/ 	.short	0x002c
        /*0084*/ 	.byte	0x00, 0xf0, 0x11, 0x00


	//----- nvinfo : EIATTR_KPARAM_INFO
	.align		4
.L_5165:
        /*0088*/ 	.byte	0x04, 0x17
        /*008a*/ 	.short	(.L_5167 - .L_5166)
.L_5166:
        /*008c*/ 	.word	0x00000000
        /*0090*/ 	.short	0x0006
        /*0092*/ 	.short	0x0028
        /*0094*/ 	.byte	0x00, 0xf0, 0x11, 0x00


	//----- nvinfo : EIATTR_KPARAM_INFO
	.align		4
.L_5167:
        /*0098*/ 	.byte	0x04, 0x17
        /*009a*/ 	.short	(.L_5169 - .L_5168)
.L_5168:
        /*009c*/ 	.word	0x00000000
        /*00a0*/ 	.short	0x0005
        /*00a2*/ 	.short	0x0024
        /*00a4*/ 	.byte	0x00, 0xf0, 0x11, 0x00


	//----- nvinfo : EIATTR_KPARAM_INFO
	.align		4
.L_5169:
        /*00a8*/ 	.byte	0x04, 0x17
        /*00aa*/ 	.short	(.L_5171 - .L_5170)
.L_5170:
        /*00ac*/ 	.word	0x00000000
        /*00b0*/ 	.short	0x0004
        /*00b2*/ 	.short	0x0020
        /*00b4*/ 	.byte	0x00, 0xf0, 0x11, 0x00


	//----- nvinfo : EIATTR_KPARAM_INFO
	.align		4
.L_5171:
        /*00b8*/ 	.byte	0x04, 0x17
        /*00ba*/ 	.short	(.L_5173 - .L_5172)
.L_5172:
        /*00bc*/ 	.word	0x00000000
        /*00c0*/ 	.short	0x0003
        /*00c2*/ 	.short	0x0018
        /*00c4*/ 	.byte	0x00, 0xf5, 0x21, 0x00


	//----- nvinfo : EIATTR_KPARAM_INFO
	.align		4
.L_5173:
        /*00c8*/ 	.byte	0x04, 0x17
        /*00ca*/ 	.short	(.L_5175 - .L_5174)
.L_5174:
        /*00cc*/ 	.word	0x00000000
        /*00d0*/ 	.short	0x0002
        /*00d2*/ 	.short	0x0010
        /*00d4*/ 	.byte	0x00, 0xf5, 0x21, 0x00


	//----- nvinfo : EIATTR_KPARAM_INFO
	.align		4
.L_5175:
        /*00d8*/ 	.byte	0x04, 0x17
        /*00da*/ 	.short	(.L_5177 - .L_5176)
.L_5176:
        /*00dc*/ 	.word	0x00000000
        /*00e0*/ 	.short	0x0001
        /*00e2*/ 	.short	0x0008
        /*00e4*/ 	.byte	0x00, 0xf5, 0x21, 0x00


	//----- nvinfo : EIATTR_KPARAM_INFO
	.align		4
.L_5177:
        /*00e8*/ 	.byte	0x04, 0x17
        /*00ea*/ 	.short	(.L_5179 - .L_5178)
.L_5178:
        /*00ec*/ 	.word	0x00000000
        /*00f0*/ 	.short	0x0000
        /*00f2*/ 	.short	0x0000
        /*00f4*/ 	.byte	0x00, 0xf5, 0x21, 0x00


	//----- nvinfo : EIATTR_SPARSE_MMA_MASK
	.align		4
.L_5179:
        /*00f8*/ 	.byte	0x03, 0x50
        /*00fa*/ 	.short	0x0000


	//----- nvinfo : EIATTR_MAXREG_COUNT
	.align		4
        /*00fc*/ 	.byte	0x03, 0x1b
        /*00fe*/ 	.short	0x0040


	//----- nvinfo : EIATTR_NUM_BARRIERS
	.align		4
        /*0100*/ 	.byte	0x02, 0x4c
        /*0102*/ 	.byte	0x01
	.zero		1


	//----- nvinfo : EIATTR_MERCURY_ISA_VERSION
	.align		4
        /*0104*/ 	.byte	0x03, 0x5f
        /*0106*/ 	.short	0x0101


	//----- nvinfo : EIATTR_COOP_GROUP_MASK_REGIDS
	.align		4
        /*0108*/ 	.byte	0x04, 0x29
        /*010a*/ 	.short	(.L_5181 - .L_5180)


	//   ....[0]....
.L_5180:
        /*010c*/ 	.word	0xffffffff


	//   ....[1]....
        /*0110*/ 	.word	0xffffffff


	//   ....[2]....
        /*0114*/ 	.word	0xffffffff


	//   ....[3]....
        /*0118*/ 	.word	0xffffffff


	//   ....[4]....
        /*011c*/ 	.word	0xffffffff


	//----- nvinfo : EIATTR_COOP_GROUP_INSTR_OFFSETS
	.align		4
.L_5181:
        /*0120*/ 	.byte	0x04, 0x28
        /*0122*/ 	.short	(.L_5183 - .L_5182)


	//   ....[0]....
.L_5182:
        /*0124*/ 	.word	0x00000510


	//   ....[1]....
        /*0128*/ 	.word	0x00000600


	//   ....[2]....
        /*012c*/ 	.word	0x000006f0


	//   ....[3]....
        /*0130*/ 	.word	0x00000f60


	//   ....[4]....
        /*0134*/ 	.word	0x00001080


	//----- nvinfo : EIATTR_VRC_CTA_INIT_COUNT
	.align		4
.L_5183:
        /*0138*/ 	.byte	0x02, 0x4a
	.zero		1
	.zero		1


	//----- nvinfo : EIATTR_EXIT_INSTR_OFFSETS
	.align		4
        /*013c*/ 	.byte	0x04, 0x1c
        /*013e*/ 	.short	(.L_5185 - .L_5184)


	//   ....[0]....
.L_5184:
        /*0140*/ 	.word	0x000001c0


	//   ....[1]....
        /*0144*/ 	.word	0x00001190


	//----- nvinfo : EIATTR_MAX_THREADS
	.align		4
.L_5185:
        /*0148*/ 	.byte	0x04, 0x05
        /*014a*/ 	.short	(.L_5187 - .L_5186)
.L_5186:
        /*014c*/ 	.word	0x00000400
        /*0150*/ 	.word	0x00000001
        /*0154*/ 	.word	0x00000001


	//----- nvinfo : EIATTR_CRS_STACK_SIZE
	.align		4
.L_5187:
        /*0158*/ 	.byte	0x04, 0x1e
        /*015a*/ 	.short	(.L_5189 - .L_5188)
.L_5188:
        /*015c*/ 	.word	0x00000000


	//----- nvinfo : EIATTR_CBANK_PARAM_SIZE
	.align		4
.L_5189:
        /*0160*/ 	.byte	0x03, 0x19
        /*0162*/ 	.short	0x004c


	//----- nvinfo : EIATTR_PARAM_CBANK
	.align		4
        /*0164*/ 	.byte	0x04, 0x0a
        /*0166*/ 	.short	(.L_5191 - .L_5190)
	.align		4
.L_5190:
        /*0168*/ 	.word	index@(.nv.constant0._Z21kOptimizer32bit1StateI13__nv_bfloat16Li2EEvPT_S2_PfS3_ffffffiffbi)
        /*016c*/ 	.short	0x0380
        /*016e*/ 	.short	0x004c


	//----- nvinfo : EIATTR_SW_WAR
	.align		4
.L_5191:
        /*0170*/ 	.byte	0x04, 0x36
        /*0172*/ 	.short	(.L_5193 - .L_5192)
.L_5192:
        /*0174*/ 	.word	0x00000008
.L_5193:


//--------------------- .nv.info._Z21kOptimizer32bit1StateIfLi2EEvPT_S1_PfS2_ffffffiffbi --------------------------
	.section	.nv.info._Z21kOptimizer32bit1StateIfLi2EEvPT_S1_PfS2_ffffffiffbi,"",@"SHT_CUDA_INFO"
	.sectionflags	@""
	.align	4


	//----- nvinfo : EIATTR_CUDA_API_VERSION
	.align		4
        /*0000*/ 	.byte	0x04, 0x37
        /*0002*/ 	.short	(.L_5195 - .L_5194)
.L_5194:
        /*0004*/ 	.word	0x00000082


	//----- nvinfo : EIATTR_KPARAM_INFO
	.align		4
.L_5195:
        /*0008*/ 	.byte	0x04, 0x17
        /*000a*/ 	.short	(.L_5197 - .L_5196)
.L_5196:
        /*000c*/ 	.word	0x00000000
        /*0010*/ 	.short	0x000e
        /*0012*/ 	.short	0x0048
        /*0014*/ 	.byte	0x00, 0xf0, 0x11, 0x00


	//----- nvinfo : EIATTR_KPARAM_INFO
	.align		4
.L_5197:
        /*0018*/ 	.byte	0x04, 0x17
        /*001a*/ 	.short	(.L_5199 - .L_5198)
.L_5198:
        /*001c*/ 	.word	0x00000000
        /*0020*/ 	.short	0x000d
        /*0022*/ 	.short	0x0044
        /*0024*/ 	.byte	0x00, 0xf0, 0x05, 0x00


	//----- nvinfo : EIATTR_KPARAM_INFO
	.align		4
.L_5199:
        /*0028*/ 	.byte	0x04, 0x17
        /*002a*/ 	.short	(.L_5201 - .L_5200)
.L_5200:
        /*002c*/ 	.word	0x00000000
        /*0030*/ 	.short	0x000c
        /*0032*/ 	.short	0x0040
        /*0034*/ 	.byte	0x00, 0xf0, 0x11, 0x00


	//----- nvinfo : EIATTR_KPARAM_INFO
	.align		4
.L_5201:
        /*0038*/ 	.byte	0x04, 0x17
        /*003a*/ 	.short	(.L_5203 - .L_5202)
.L_5202:
        /*003c*/ 	.word	0x00000000
        /*0040*/ 	.short	0x000b
        /*0042*/ 	.short	0x003c
        /*0044*/ 	.byte	0x00, 0xf0, 0x11, 0x00


	//----- nvinfo : EIATTR_KPARAM_INFO
	.align		4
.L_5203:
        /*0048*/ 	.byte	0x04, 0x17
        /*004a*/ 	.short	(.L_5205 - .L_5204)
.L_5204:
        /*004c*/ 	.word	0x00000000
        /*0050*/ 	.short	0x000a
        /*0052*/ 	.short	0x0038
        /*0054*/ 	.byte	0x00, 0xf0, 0x11, 0x00


	//----- nvinfo : EIATTR_KPARAM_INFO
	.align		4
.L_5205:
        /*0058*/ 	.byte	0x04, 0x17
        /*005a*/ 	.short	(.L_5207 - .L_5206)
.L_5206:
        /*005c*/ 	.word	0x00000000
        /*0060*/ 	.short	0x0009
        /*0062*/ 	.short	0x0034
        /*0064*/ 	.byte	0x00, 0xf0, 0x11, 0x00


	//----- nvinfo : EIATTR_KPARAM_INFO
	.align		4
.L_5207:
        /*0068*/ 	.byte	0x04, 0x17
        /*006a*/ 	.short	(.L_5209 - .L_5208)
.L_5208:
        /*006c*/ 	.word	0x00000000
        /*0070*/ 	.short	0x0008
        /*0072*/ 	.short	0x0030
        /*0074*/ 	.byte	0x00, 0xf0, 0x11, 0x00


	//----- nvinfo : EIATTR_KPARAM_INFO
	.align		4
.L_5209:
        /*0078*/ 	.byte	0x04, 0x17
        /*007a*/ 	.short	(.L_5211 - .L_5210)
.L_5210:
        /*007c*/ 	.word	0x00000000
        /*0080*/ 	.short	0x0007
        /*0082*/ 	.short	0x002c
        /*0084*/ 	.byte	0x00, 0xf0, 0x11, 0x00


	//----- nvinfo : EIATTR_KPARAM_INFO
	.align		4
.L_5211:
        /*0088*/ 	.byte	0x04, 0x17
        /*008a*/ 	.short	(.L_5213 - .L_5212)
.L_5212:
        /*008c*/ 	.word	0x00000000
        /*0090*/ 	.short	0x0006
        /*0092*/ 	.short	0x0028
        /*0094*/ 	.byte	0x00, 0xf0, 0x11, 0x00


	//----- nvinfo : EIATTR_KPARAM_INFO
	.align		4
.L_5213:
        /*0098*/ 	.byte	0x04, 0x17
        /*009a*/ 	.short	(.L_5215 - .L_5214)
.L_5214:
        /*009c*/ 	.word	0x00000000
        /*00a0*/ 	.short	0x0005
        /*00a2*/ 	.short	0x0024
        /*00a4*/ 	.byte	0x00, 0xf0, 0x11, 0x00


	//----- nvinfo : EIATTR_KPARAM_INFO
	.align		4
.L_5215:
        /*00a8*/ 	.byte	0x04, 0x17
        /*00aa*/ 	.short	(.L_5217 - .L_5216)
.L_5216:
        /*00ac*/ 	.word	0x00000000
        /*00b0*/ 	.short	0x0004
        /*00b2*/ 	.short	0x0020
        /*00b4*/ 	.byte	0x00, 0xf0, 0x11, 0x00


	//----- nvinfo : EIATTR_KPARAM_INFO
	.align		4
.L_5217:
        /*00b8*/ 	.byte	0x04, 0x17
        /*00ba*/ 	.short	(.L_5219 - .L_5218)
.L_5218:
        /*00bc*/ 	.word	0x00000000
        /*00c0*/ 	.short	0x0003
        /*00c2*/ 	.short	0x0018
        /*00c4*/ 	.byte	0x00, 0xf5, 0x21, 0x00


	//----- nvinfo : EIATTR_KPARAM_INFO
	.align		4
.L_5219:
        /*00c8*/ 	.byte	0x04, 0x17
        /*00ca*/ 	.short	(.L_5221 - .L_5220)
.L_5220:
        /*00cc*/ 	.word	0x00000000
        /*00d0*/ 	.short	0x0002
        /*00d2*/ 	.short	0x0010
        /*00d4*/ 	.byte	0x00, 0xf5, 0x21, 0x00


	//----- nvinfo : EIATTR_KPARAM_INFO
	.align		4
.L_5221:
        /*00d8*/ 	.byte	0x04, 0x17
        /*00da*/ 	.short	(.L_5223 - .L_5222)
.L_5222:
        /*00dc*/ 	.word	0x00000000
        /*00e0*/ 	.short	0x0001
        /*00e2*/ 	.short	0x0008
        /*00e4*/ 	.byte	0x00, 0xf5, 0x21, 0x00


	//----- nvinfo : EIATTR_KPARAM_INFO
	.align		4
.L_5223:
        /*00e8*/ 	.byte	0x04, 0x17
        /*00ea*/ 	.short	(.L_5225 - .L_5224)
.L_5224:
        /*00ec*/ 	.word	0x00000000
        /*00f0*/ 	.short	0x0000
        /*00f2*/ 	.short	0x0000
        /*00f4*/ 	.byte	0x00, 0xf5, 0x21, 0x00


	//----- nvinfo : EIATTR_SPARSE_MMA_MASK
	.align		4
.L_5225:
        /*00f8*/ 	.byte	0x03, 0x50
        /*00fa*/ 	.short	0x0000


	//----- nvinfo : EIATTR_MAXREG_COUNT
	.align		4
        /*00fc*/ 	.byte	0x03, 0x1b
        /*00fe*/ 	.short	0x0040


	//----- nvinfo : EIATTR_NUM_BARRIERS
	.align		4
        /*0100*/ 	.byte	0x02, 0x4c
        /*0102*/ 	.byte	0x01
	.zero		1


	//----- nvinfo : EIATTR_MERCURY_ISA_VERSION
	.align		4
        /*0104*/ 	.byte	0x03, 0x5f
        /*0106*/ 	.short	0x0101


	//----- nvinfo : EIATTR_COOP_GROUP_MASK_REGIDS
	.align		4
        /*0108*/ 	.byte	0x04, 0x29
        /*010a*/ 	.short	(.L_5227 - .L_5226)


	//   ....[0]....
.L_5226:
        /*010c*/ 	.word	0xffffffff


	//   ....[1]....
        /*0110*/ 	.word	0xffffffff


	//   ....[2]....
        /*0114*/ 	.word	0xffffffff


	//   ....[3]....
        /*0118*/ 	.word	0xffffffff


	//   ....[4]....
        /*011c*/ 	.word	0xffffffff


	//----- nvinfo : EIATTR_COOP_GROUP_INSTR_OFFSETS
	.align		4
.L_5227:
        /*0120*/ 	.byte	0x04, 0x28
        /*0122*/ 	.short	(.L_5229 - .L_5228)


	//   ....[0]....
.L_5228:
        /*0124*/ 	.word	0x00000510


	//   ....[1]....
        /*0128*/ 	.word	0x000005e0


	//   ....[2]....
        /*012c*/ 	.word	0x000006c0


	//   ....[3]....
        /*0130*/ 	.word	0x00000bf0


	//   ....[4]....
        /*0134*/ 	.word	0x00000d10


	//----- nvinfo : EIATTR_VRC_CTA_INIT_COUNT
	.align		4
.L_5229:
        /*0138*/ 	.byte	0x02, 0x4a
	.zero		1
	.zero		1


	//----- nvinfo : EIATTR_EXIT_INSTR_OFFSETS
	.align		4
        /*013c*/ 	.byte	0x04, 0x1c
        /*013e*/ 	.short	(.L_5231 - .L_5230)


	//   ....[0]....
.L_5230:
        /*0140*/ 	.word	0x000001c0


	//   ....[1]....
        /*0144*/ 	.word	0x00000e20


	//----- nvinfo : EIATTR_MAX_THREADS
	.align		4
.L_5231:
        /*0148*/ 	.byte	0x04, 0x05
        /*014a*/ 	.short	(.L_5233 - .L_5232)
.L_5232:
        /*014c*/ 	.word	0x00000400
        /*0150*/ 	.word	0x00000001
        /*0154*/ 	.word	0x00000001


	//----- nvinfo : EIATTR_CRS_STACK_SIZE
	.align		4
.L_5233:
        /*0158*/ 	.byte	0x04, 0x1e
        /*015a*/ 	.short	(.L_5235 - .L_5234)
.L_5234:
        /*015c*/ 	.word	0x00000000


	//----- nvinfo : EIATTR_CBANK_PARAM_SIZE
	.align		4
.L_5235:
        /*0160*/ 	.byte	0x03, 0x19
        /*0162*/ 	.short	0x004c


	//----- nvinfo : EIATTR_PARAM_CBANK
	.align		4
        /*0164*/ 	.byte	0x04, 0x0a
        /*0166*/ 	.short	(.L_5237 - .L_5236)
	.align		4
.L_5236:
        /*0168*/ 	.word	index@(.nv.constant0._Z21kOptimizer32bit1StateIfLi2EEvPT_S1_PfS2_ffffffiffbi)
        /*016c*/ 	.short	0x0380
        /*016e*/ 	.short	0x004c


	//----- nvinfo : EIATTR_SW_WAR
	.align		4
.L_5237:
        /*0170*/ 	.byte	0x04, 0x36
        /*0172*/ 	.short	(.L_5239 - .L_5238)
.L_5238:
        /*0174*/ 	.word	0x00000008
.L_5239:


//--------------------- .nv.info._Z21kOptimizer32bit1StateI6__halfLi2EEvPT_S2_PfS3_ffffffiffbi --------------------------
	.section	.nv.info._Z21kOptimizer32bit1StateI6__halfLi2EEvPT_S2_PfS3_ffffffiffbi,"",@"SHT_CUDA_INFO"
	.sectionflags	@""
	.align	4


	//----- nvinfo : EIATTR_CUDA_API_VERSION
	.align		4
        /*0000*/ 	.byte	0x04, 0x37
        /*0002*/ 	.short	(.L_5241 - .L_5240)
.L_5240:
        /*0004*/ 	.word	0x00000082


	//----- nvinfo : EIATTR_KPARAM_INFO
	.align		4
.L_5241:
        /*0008*/ 	.byte	0x04, 0x17
        /*000a*/ 	.short	(.L_5243 - .L_5242)
.L_5242:
        /*000c*/ 	.word	0x00000000
        /*0010*/ 	.short	0x000e
        /*0012*/ 	.short	0x0048
        /*0014*/ 	.byte	0x00, 0xf0, 0x11, 0x00


	//----- nvinfo : EIATTR_KPARAM_INFO
	.align		4
.L_5243:
        /*0018*/ 	.byte	0x04, 0x17
        /*001a*/ 	.short	(.L_5245 - .L_5244)
.L_5244:
        /*001c*/ 	.word	0x00000000
        /*0020*/ 	.short	0x000d
        /*0022*/ 	.short	0x0044
        /*0024*/ 	.byte	0x00, 0xf0, 0x05, 0x00


	//----- nvinfo : EIATTR_KPARAM_INFO
	.align		4
.L_5245:
        /*0028*/ 	.byte	0x04, 0x17
        /*002a*/ 	.short	(.L_5247 - .L_5246)
.L_5246:
        /*002c*/ 	.word	0x00000000
        /*0030*/ 	.short	0x000c
        /*0032*/ 	.short	0x0040
        /*0034*/ 	.byte	0x00, 0xf0, 0x11, 0x00


	//----- nvinfo : EIATTR_KPARAM_INFO
	.align		4
.L_5247:
        /*0038*/ 	.byte	0x04, 0x17
        /*003a*/ 	.short	(.L_5249 - .L_5248)
.L_5248:
        /*003c*/ 	.word	0x00000000
        /*0040*/ 	.short	0x000b
        /*0042*/ 	.short	0x003c
        /*0044*/ 	.byte	0x00, 0xf0, 0x11, 0x00


	//----- nvinfo : EIATTR_KPARAM_INFO
	.align		4
.L_5249:
        /*0048*/ 	.byte	0x04, 0x17
        /*004a*/ 	.short	(.L_5251 - .L_5250)
.L_5250:
        /*004c*/ 	.word	0x00000000
        /*0050*/ 	.short	0x000a
        /*0052*/ 	.short	0x0038
        /*0054*/ 	.byte	0x00, 0xf0, 0x11, 0x00


	//----- nvinfo : EIATTR_KPARAM_INFO
	.align		4
.L_5251:
        /*0058*/ 	.byte	0x04, 0x17
        /*005a*/ 	.short	(.L_5253 - .L_5252)
.L_5252:
        /*005c*/ 	.word	0x00000000
        /*0060*/ 	.short	0x0009
        /*0062*/ 	.short	0x0034
        /*0064*/ 	.byte	0x00, 0xf0, 0x11, 0x00


	//----- nvinfo : EIATTR_KPARAM_INFO
	.align		4
.L_5253:
        /*0068*/ 	.byte	0x04, 0x17
        /*006a*/ 	.short	(.L_5255 - .L_5254)
.L_5254:
        /*006c*/ 	.word	0x00000000
        /*0070*/ 	.short	0x0008
        /*0072*/ 	.short	0x0030
        /*0074*/ 	.byte	0x00, 0xf0, 0x11, 0x00


	//----- nvinfo : EIATTR_KPARAM_INFO
	.align		4
.L_5255:
        /*0078*/ 	.byte	0x04, 0x17
        /*007a*/ 	.short	(.L_5257 - .L_5256)
.L_5256:
        /*007c*/ 	.word	0x00000000
        /*0080*/ 	.short	0x0007
        /*0082*/ 	.short	0x002c
        /*0084*/ 	.byte	0x00, 0xf0, 0x11, 0x00


	//----- nvinfo : EIATTR_KPARAM_INFO
	.align		4
.L_5257:
        /*0088*/ 	.byte	0x04, 0x17
        /*008a*/ 	.short	(.L_5259 - .L_5258)
.L_5258:
        /*008c*/ 	.word	0x00000000
        /*0090*/ 	.short	0x0006
        /*0092*/ 	.short	0x0028
        /*0094*/ 	.byte	0x00, 0xf0, 0x11, 0x00


	//----- nvinfo : EIATTR_KPARAM_INFO
	.align		4
.L_5259:
        /*0098*/ 	.byte	0x04, 0x17
        /*009a*/ 	.short	(.L_5261 - .L_5260)
.L_5260:
        /*009c*/ 	.word	0x00000000
        /*00a0*/ 	.short	0x0005
        /*00a2*/ 	.short	0x0024
        /*00a4*/ 	.byte	0x00, 0xf0, 0x11, 0x00


	//----- nvinfo : EIATTR_KPARAM_INFO
	.align		4
.L_5261:
        /*00a8*/ 	.byte	0x04, 0x17
        /*00aa*/ 	.short	(.L_5263 - .L_5262)
.L_5262:
        /*00ac*/ 	.word	0x00000000
        /*00b0*/ 	.short	0x0004
        /*00b2*/ 	.short	0x0020
        /*00b4*/ 	.byte	0x00, 0xf0, 0x11, 0x00


	//----- nvinfo : EIATTR_KPARAM_INFO
	.align		4
.L_5263:
        /*00b8*/ 	.byte	0x04, 0x17
        /*00ba*/ 	.short	(.L_5265 - .L_5264)
.L_5264:
        /*00bc*/ 	.word	0x00000000
        /*00c0*/ 	.short	0x0003
        /*00c2*/ 	.short	0x0018
        /*00c4*/ 	.byte	0x00, 0xf5, 0x21, 0x00


	//----- nvinfo : EIATTR_KPARAM_INFO
	.align		4
.L_5265:
        /*00c8*/ 	.byte	0x04, 0x17
        /*00ca*/ 	.short	(.L_5267 - .L_5266)
.L_5266:
        /*00cc*/ 	.word	0x00000000
        /*00d0*/ 	.short	0x0002
        /*00d2*/ 	.short	0x0010
        /*00d4*/ 	.byte	0x00, 0xf5, 0x21, 0x00


	//----- nvinfo : EIATTR_KPARAM_INFO
	.align		4
.L_5267:
        /*00d8*/ 	.byte	0x04, 0x17
        /*00da*/ 	.short	(.L_5269 - .L_5268)
.L_5268:
        /*00dc*/ 	.word	0x00000000
        /*00e0*/ 	.short	0x0001
        /*00e2*/ 	.short	0x0008
        /*00e4*/ 	.byte	0x00, 0xf5, 0x21, 0x00


	//----- nvinfo : EIATTR_KPARAM_INFO
	.align		4
.L_5269:
        /*00e8*/ 	.byte	0x04, 0x17
        /*00ea*/ 	.short	(.L_5271 - .L_5270)
.L_5270:
        /*00ec*/ 	.word	0x00000000
        /*00f0*/ 	.short	0x0000
        /*00f2*/ 	.short	0x0000
        /*00f4*/ 	.byte	0x00, 0xf5, 0x21, 0x00


	//----- nvinfo : EIATTR_SPARSE_MMA_MASK
	.align		4
.L_5271:
        /*00f8*/ 	.byte	0x03, 0x50
        /*00fa*/ 	.short	0x0000


	//----- nvinfo : EIATTR_MAXREG_COUNT
	.align		4
        /*00fc*/ 	.byte	0x03, 0x1b
        /*00fe*/ 	.short	0x0040


	//----- nvinfo : EIATTR_NUM_BARRIERS
	.align		4
        /*0100*/ 	.byte	0x02, 0x4c
        /*0102*/ 	.byte	0x01
	.zero		1


	//----- nvinfo : EIATTR_MERCURY_ISA_VERSION
	.align		4
        /*0104*/ 	.byte	0x03, 0x5f
        /*0106*/ 	.short	0x0101


	//----- nvinfo : EIATTR_COOP_GROUP_MASK_REGIDS
	.align		4
        /*0108*/ 	.byte	0x04, 0x29
        /*010a*/ 	.short	(.L_5273 - .L_5272)


	//   ....[0]....
.L_5272:
        /*010c*/ 	.word	0xffffffff


	//   ....[1]....
        /*0110*/ 	.word	0xffffffff


	//   ....[2]....
        /*0114*/ 	.word	0xffffffff


	//   ....[3]....
        /*0118*/ 	.word	0xffffffff


	//   ....[4]....
        /*011c*/ 	.word	0xffffffff


	//----- nvinfo : EIATTR_COOP_GROUP_INSTR_OFFSETS
	.align		4
.L_5273:
        /*0120*/ 	.byte	0x04, 0x28
        /*0122*/ 	.short	(.L_5275 - .L_5274)


	//   ....[0]....
.L_5274:
        /*0124*/ 	.word	0x00000510


	//   ....[1]....
        /*0128*/ 	.word	0x00000600


	//   ....[2]....
        /*012c*/ 	.word	0x000006e0


	//   ....[3]....
        /*0130*/ 	.word	0x00000ed0


	//   ....[4]....
        /*0134*/ 	.word	0x00000ff0


	//----- nvinfo : EIATTR_VRC_CTA_INIT_COUNT
	.align		4
.L_5275:
        /*0138*/ 	.byte	0x02, 0x4a
	.zero		1
	.zero		1


	//----- nvinfo : EIATTR_EXIT_INSTR_OFFSETS
	.align		4
        /*013c*/ 	.byte	0x04, 0x1c
        /*013e*/ 	.short	(.L_5277 - .L_5276)


	//   ....[0]....
.L_5276:
        /*0140*/ 	.word	0x000001c0


	//   ....[1]....
        /*0144*/ 	.word	0x00001100


	//----- nvinfo : EIATTR_MAX_THREADS
	.align		4
.L_5277:
        /*0148*/ 	.byte	0x04, 0x05
        /*014a*/ 	.short	(.L_5279 - .L_5278)
.L_5278:
        /*014c*/ 	.word	0x00000400
        /*0150*/ 	.word	0x00000001
        /*0154*/ 	.word	0x00000001


	//----- nvinfo : EIATTR_CRS_STACK_SIZE
	.align		4
.L_5279:
        /*0158*/ 	.byte	0x04, 0x1e
        /*015a*/ 	.short	(.L_5281 - .L_5280)
.L_5280:
        /*015c*/ 	.word	0x00000000


	//----- nvinfo : EIATTR_CBANK_PARAM_SIZE
	.align		4
.L_5281:
        /*0160*/ 	.byte	0x03, 0x19
        /*0162*/ 	.short	0x004c


	//----- nvinfo : EIATTR_PARAM_CBANK
	.align		4
        /*0164*/ 	.byte	0x04, 0x0a
        /*0166*/ 	.short	(.L_5283 - .L_5282)
	.align		4
.L_5282:
        /*0168*/ 	.word	index@(.nv.constant0._Z21kOptimizer32bit1StateI6__halfLi2EEvPT_S2_PfS3_ffffffiffbi)
        /*016c*/ 	.short	0x0380
        /*016e*/ 	.short	0x004c


	//----- nvinfo : EIATTR_SW_WAR
	.align		4
.L_5283:
        /*0170*/ 	.byte	0x04, 0x36
        /*0172*/ 	.short	(.L_5285 - .L_5284)
.L_5284:
        /*0174*/ 	.word	0x00000008
.L_5285:


//--------------------- .nv.info._Z21kOptimizer32bit1StateI13__nv_bfloat16Li1EEvPT_S2_PfS3_ffffffiffbi --------------------------
	.section	.nv.info._Z21kOptimizer32bit1StateI13__nv_bfloat16Li1EEvPT_S2_PfS3_ffffffiffbi,"",@"SHT_CUDA_INFO"
	.sectionflags	@""
	.align	4


	//----- nvinfo : EIATTR_CUDA_API_VERSION
	.align		4
        /*0000*/ 	.byte	0x04, 0x37
        /*0002*/ 	.short	(.L_5287 - .L_5286)
.L_5286:
        /*0004*/ 	.word	0x00000082


	//----- nvinfo : EIATTR_KPARAM_INFO
	.align		4
.L_5287:
        /*0008*/ 	.byte	0x04, 0x17
        /*000a*/ 	.short	(.L_5289 - .L_5288)
.L_5288:
        /*000c*/ 	.word	0x00000000
        /*0010*/ 	.short	0x000e
        /*0012*/ 	.short	0x0048
        /*0014*/ 	.byte	0x00, 0xf0, 0x11, 0x00


	//----- nvinfo : EIATTR_KPARAM_INFO
	.align		4
.L_5289:
        /*0018*/ 	.byte	0x04, 0x17
        /*001a*/ 	.short	(.L_5291 - .L_5290)
.L_5290:
        /*001c*/ 	.word	0x00000000
        /*0020*/ 	.short	0x000d
        /*0022*/ 	.short	0x0044
        /*0024*/ 	.byte	0x00, 0xf0, 0x05, 0x00


	//----- nvinfo : EIATTR_KPARAM_INFO
	.align		4
.L_5291:
        /*0028*/ 	.byte	0x04, 0x17
        /*002a*/ 	.short	(.L_5293 - .L_5292)
.L_5292:
        /*002c*/ 	.word	0x00000000
        /*0030*/ 	.short	0x000c
        /*0032*/ 	.short	0x0040
        /*0034*/ 	.byte	0x00, 0xf0, 0x11, 0x00


	//----- nvinfo : EIATTR_KPARAM_INFO
	.align		4
.L_5293:
        /*0038*/ 	.byte	0x04, 0x17
        /*003a*/ 	.short	(.L_5295 - .L_5294)
.L_5294:
        /*003c*/ 	.word	0x00000000
        /*0040*/ 	.short	0x000b
        /*0042*/ 	.short	0x003c
        /*0044*/ 	.byte	0x00, 0xf0, 0x11, 0x00


	//----- nvinfo : EIATTR_KPARAM_INFO
	.align		4
.L_5295:
        /*0048*/ 	.byte	0x04, 0x17
        /*004a*/ 	.short	(.L_5297 - .L_5296)
.L_5296:
        /*004c*/ 	.word	0x00000000
        /*0050*/ 	.short	0x000a
        /*0052*/ 	.short	0x0038
        /*0054*/ 	.byte	0x00, 0xf0, 0x11, 0x00


	//----- nvinfo : EIATTR_KPARAM_INFO
	.align		4
.L_5297:
        /*0058*/ 	.byte	0x04, 0x17
        /*005a*/ 	.short	(.L_5299 - .L_5298)
.L_5298:
        /*005c*/ 	.word	0x00000000
        /*0060*/ 	.short	0x0009
        /*0062*/ 	.short	0x0034
        /*0064*/ 	.byte	0x00, 0xf0, 0x11, 0x00


	//----- nvinfo : EIATTR_KPARAM_INFO
	.align		4
.L_5299:
        /*0068*/ 	.byte	0x04, 0x17
        /*006a*/ 	.short	(.L_5301 - .L_5300)
.L_5300:
        /*006c*/ 	.word	0x00000000
        /*0070*/ 	.short	0x0008
        /*0072*/ 	.short	0x0030
        /*0074*/ 	.byte	0x00, 0xf0, 0x11, 0x00


	//----- nvinfo : EIATTR_KPARAM_INFO
	.align		4
.L_5301:
        /*0078*/ 	.byte	0x04, 0x17
        /*007a*/ 	.short	(.L_5303 - .L_5302)
.L_5302:
        /*007c*/ 	.word	0x00000000
        /*0080*/ 	.short	0x0007
        /*0082*/ 	.short	0x002c
        /*0084*/ 	.byte	0x00, 0xf0, 0x11, 0x00


	//----- nvinfo : EIATTR_KPARAM_INFO
	.align		4
.L_5303:
        /*0088*/ 	.byte	0x04, 0x17
        /*008a*/ 	.short	(.L_5305 - .L_5304)
.L_5304:
        /*008c*/ 	.word	0x00000000
        /*0090*/ 	.short	0x0006
        /*0092*/ 	.short	0x0028
        /*0094*/ 	.byte	0x00, 0xf0, 0x11, 0x00


	//----- nvinfo : EIATTR_KPARAM_INFO
	.align		4
.L_5305:
        /*0098*/ 	.byte	0x04, 0x17
        /*009a*/ 	.short	(.L_5307 - .L_5306)
.L_5306:
        /*009c*/ 	.word	0x00000000
        /*00a0*/ 	.short	0x0005
        /*00a2*/ 	.short	0x0024
        /*00a4*/ 	.byte	0x00, 0xf0, 0x11, 0x00


	//----- nvinfo : EIATTR_KPARAM_INFO
	.align		4
.L_5307:
        /*00a8*/ 	.byte	0x04, 0x17
        /*00aa*/ 	.short	(.L_5309 - .L_5308)
.L_5308:
        /*00ac*/ 	.word	0x00000000
        /*00b0*/ 	.short	0x0004
        /*00b2*/ 	.short	0x0020
        /*00b4*/ 	.byte	0x00, 0xf0, 0x11, 0x00


	//----- nvinfo : EIATTR_KPARAM_INFO
	.align		4
.L_5309:
        /*00b8*/ 	.byte	0x04, 0x17
        /*00ba*/ 	.short	(.L_5311 - .L_5310)
.L_5310:
        /*00bc*/ 	.word	0x00000000
        /*00c0*/ 	.short	0x0003
        /*00c2*/ 	.short	0x0018
        /*00c4*/ 	.byte	0x00, 0xf5, 0x21, 0x00


	//----- nvinfo : EIATTR_KPARAM_INFO
	.align		4
.L_5311:
        /*00c8*/ 	.byte	0x04, 0x17
        /*00ca*/ 	.short	(.L_5313 - .L_5312)
.L_5312:
        /*00cc*/ 	.word	0x00000000
        /*00d0*/ 	.short	0x0002
        /*00d2*/ 	.short	0x0010
        /*00d4*/ 	.byte	0x00, 0xf5, 0x21, 0x00


	//----- nvinfo : EIATTR_KPARAM_INFO
	.align		4
.L_5313:
        /*00d8*/ 	.byte	0x04, 0x17
        /*00da*/ 	.short	(.L_5315 - .L_5314)
.L_5314:
        /*00dc*/ 	.word	0x00000000
        /*00e0*/ 	.short	0x0001
        /*00e2*/ 	.short	0x0008
        /*00e4*/ 	.byte	0x00, 0xf5, 0x21, 0x00


	//----- nvinfo : EIATTR_KPARAM_INFO
	.align		4
.L_5315:
        /*00e8*/ 	.byte	0x04, 0x17
        /*00ea*/ 	.short	(.L_5317 - .L_5316)
.L_5316:
        /*00ec*/ 	.word	0x00000000
        /*00f0*/ 	.short	0x0000
        /*00f2*/ 	.short	0x0000
        /*00f4*/ 	.byte	0x00, 0xf5, 0x21, 0x00


	//----- nvinfo : EIATTR_SPARSE_MMA_MASK
	.align		4
.L_5317:
        /*00f8*/ 	.byte	0x03, 0x50
        /*00fa*/ 	.short	0x0000


	//----- nvinfo : EIATTR_MAXREG_COUNT
	.align		4
        /*00fc*/ 	.byte	0x03, 0x1b
        /*00fe*/ 	.short	0x0040


	//----- nvinfo : EIATTR_NUM_BARRIERS
	.align		4
        /*0100*/ 	.byte	0x02, 0x4c
        /*0102*/ 	.byte	0x01
	.zero		1


	//----- nvinfo : EIATTR_MERCURY_ISA_VERSION
	.align		4
        /*0104*/ 	.byte	0x03, 0x5f
        /*0106*/ 	.short	0x0101


	//----- nvinfo : EIATTR_COOP_GROUP_MASK_REGIDS
	.align		4
        /*0108*/ 	.byte	0x04, 0x29
        /*010a*/ 	.short	(.L_5319 - .L_5318)


	//   ....[0]....
.L_5318:
        /*010c*/ 	.word	0xffffffff


	//   ....[1]....
        /*0110*/ 	.word	0xffffffff


	//   ....[2]....
        /*0114*/ 	.word	0xffffffff


	//   ....[3]....
        /*0118*/ 	.word	0xffffffff


	//   ....[4]....
        /*011c*/ 	.word	0xffffffff


	//----- nvinfo : EIATTR_COOP_GROUP_INSTR_OFFSETS
	.align		4
.L_5319:
        /*0120*/ 	.byte	0x04, 0x28
        /*0122*/ 	.short	(.L_5321 - .L_5320)


	//   ....[0]....
.L_5320:
        /*0124*/ 	.word	0x000004e0


	//   ....[1]....
        /*0128*/ 	.word	0x000005d0


	//   ....[2]....
        /*012c*/ 	.word	0x000006c0


	//   ....[3]....
        /*0130*/ 	.word	0x00000e20


	//   ....[4]....
        /*0134*/ 	.word	0x00000f40


	//----- nvinfo : EIATTR_VRC_CTA_INIT_COUNT
	.align		4
.L_5321:
        /*0138*/ 	.byte	0x02, 0x4a
	.zero		1
	.zero		1


	//----- nvinfo : EIATTR_EXIT_INSTR_OFFSETS
	.align		4
        /*013c*/ 	.byte	0x04, 0x1c
        /*013e*/ 	.short	(.L_5323 - .L_5322)


	//   ....[0]....
.L_5322:
        /*0140*/ 	.word	0x000001c0


	//   ....[1]....
        /*0144*/ 	.word	0x00001050


	//----- nvinfo : EIATTR_MAX_THREADS
	.align		4
.L_5323:
        /*0148*/ 	.byte	0x04, 0x05
        /*014a*/ 	.short	(.L_5325 - .L_5324)
.L_5324:
        /*014c*/ 	.word	0x00000400
        /*0150*/ 	.word	0x00000001
        /*0154*/ 	.word	0x00000001


	//----- nvinfo : EIATTR_CRS_STACK_SIZE
	.align		4
.L_5325:
        /*0158*/ 	.byte	0x04, 0x1e
        /*015a*/ 	.short	(.L_5327 - .L_5326)
.L_5326:
        /*015c*/ 	.word	0x00000000


	//----- nvinfo : EIATTR_CBANK_PARAM_SIZE
	.align		4
.L_5327:
        /*0160*/ 	.byte	0x03, 0x19
        /*0162*/ 	.short	0x004c


	//----- nvinfo : EIATTR_PARAM_CBANK
	.align		4
        /*0164*/ 	.byte	0x04, 0x0a
        /*0166*/ 	.short	(.L_5329 - .L_5328)
	.align		4
.L_5328:
        /*0168*/ 	.word	index@(.nv.constant0._Z21kOptimizer32bit1StateI13__nv_bfloat16Li1EEvPT_S2_PfS3_ffffffiffbi)
        /*016c*/ 	.short	0x0380
        /*016e*/ 	.short	0x004c


	//----- nvinfo : EIATTR_SW_WAR
	.align		4
.L_5329:
        /*0170*/ 	.byte	0x04, 0x36
        /*0172*/ 	.short	(.L_5331 - .L_5330)
.L_5330:
        /*0174*/ 	.word	0x00000008
.L_5331:


//--------------------- .nv.info._Z21kOptimizer32bit1StateIfLi1EEvPT_S1_PfS2_ffffffiffbi --------------------------
	.section	.nv.info._Z21kOptimizer32bit1StateIfLi1EEvPT_S1_PfS2_ffffffiffbi,"",@"SHT_CUDA_INFO"
	.sectionflags	@""
	.align	4


	//----- nvinfo : EIATTR_CUDA_API_VERSION
	.align		4
        /*0000*/ 	.byte	0x04, 0x37
        /*0002*/ 	.short	(.L_5333 - .L_5332)
.L_5332:
        /*0004*/ 	.word	0x00000082


	//----- nvinfo : EIATTR_KPARAM_INFO
	.align		4
.L_5333:
        /*0008*/ 	.byte	0x04, 0x17
        /*000a*/ 	.short	(.L_5335 - .L_5334)
.L_5334:
        /*000c*/ 	.word	0x00000000
        /*0010*/ 	.short	0x000e
        /*0012*/ 	.short	0x0048
        /*0014*/ 	.byte	0x00, 0xf0, 0x11, 0x00


	//----- nvinfo : EIATTR_KPARAM_INFO
	.align		4
.L_5335:
        /*0018*/ 	.byte	0x04, 0x17
        /*001a*/ 	.short	(.L_5337 - .L_5336)
.L_5336:
        /*001c*/ 	.word	0x00000000
        /*0020*/ 	.short	0x000d
        /*0022*/ 	.short	0x0044
        /*0024*/ 	.byte	0x00, 0xf0, 0x05, 0x00


	//----- nvinfo : EIATTR_KPARAM_INFO
	.align		4
.L_5337:
        /*0028*/ 	.byte	0x04, 0x17
        /*002a*/ 	.short	(.L_5339 - .L_5338)
.L_5338:
        /*002c*/ 	.word	0x00000000
        /*0030*/ 	.short	0x000c
        /*0032*/ 	.short	0x0040
        /*0034*/ 	.byte	0x00, 0xf0, 0x11, 0x00


	//----- nvinfo : EIATTR_KPARAM_INFO
	.align		4
.L_5339:
        /*0038*/ 	.byte	0x04, 0x17
        /*003a*/ 	.short	(.L_5341 - .L_5340)
.L_5340:
        /*003c*/ 	.word	0x00000000
        /*0040*/ 	.short	0x000b
        /*0042*/ 	.short	0x003c
        /*0044*/ 	.byte	0x00, 0xf0, 0x11, 0x00


	//----- nvinfo : EIATTR_KPARAM_INFO
	.align		4
.L_5341:
        /*0048*/ 	.byte	0x04, 0x17
        /*004a*/ 	.short	(.L_5343 - .L_5342)
.L_5342:
        /*004c*/ 	.word	0x00000000
        /*0050*/ 	.short	0x000a
        /*0052*/ 	.short	0x0038
        /*0054*/ 	.byte	0x00, 0xf0, 0x11, 0x00


	//----- nvinfo : EIATTR_KPARAM_INFO
	.align		4
.L_5343:
        /*0058*/ 	.byte	0x04, 0x17
        /*005a*/ 	.short	(.L_5345 - .L_5344)
.L_5344:
        /*005c*/ 	.word	0x00000000
        /*0060*/ 	.short	0x0009
        /*0062*/ 	.short	0x0034
        /*0064*/ 	.byte	0x00, 0xf0, 0x11, 0x00


	//----- nvinfo : EIATTR_KPARAM_INFO
	.align		4
.L_5345:
        /*0068*/ 	.byte	0x04, 0x17
        /*006a*/ 	.short	(.L_5347 - .L_5346)
.L_5346:
        /*006c*/ 	.word	0x00000000
        /*0070*/ 	.short	0x0008
        /*0072*/ 	.short	0x0030
        /*0074*/ 	.byte	0x00, 0xf0, 0x11, 0x00


	//----- nvinfo : EIATTR_KPARAM_INFO
	.align		4
.L_5347:
        /*0078*/ 	.byte	0x04, 0x17
        /*007a*/ 	.short	(.L_5349 - .L_5348)
.L_5348:
        /*007c*/ 	.word	0x00000000
        /*0080*/ 	.short	0x0007
        /*0082*/ 	.short	0x002c
        /*0084*/ 	.byte	0x00, 0xf0, 0x11, 0x00


	//----- nvinfo : EIATTR_KPARAM_INFO
	.align		4
.L_5349:
        /*0088*/ 	.byte	0x04, 0x17
        /*008a*/ 	.short	(.L_5351 - .L_5350)
.L_5350:
        /*008c*/ 	.word	0x00000000
        /*0090*/ 	.short	0x0006
        /*0092*/ 	.short	0x0028
        /*0094*/ 	.byte	0x00, 0xf0, 0x11, 0x00


	//----- nvinfo : EIATTR_KPARAM_INFO
	.align		4
.L_5351:
        /*0098*/ 	.byte	0x04, 0x17
        /*009a*/ 	.short	(.L_5353 - .L_5352)
.L_5352:
        /*009c*/ 	.word	0x00000000
        /*00a0*/ 	.short	0x0005
        /*00a2*/ 	.short	0x0024
        /*00a4*/ 	.byte	0x00, 0xf0, 0x11, 0x00


	//----- nvinfo : EIATTR_KPARAM_INFO
	.align		4
.L_5353:
        /*00a8*/ 	.byte	0x04, 0x17
        /*00aa*/ 	.short	(.L_5355 - .L_5354)
.L_5354:
        /*00ac*/ 	.word	0x00000000
        /*00b0*/ 	.short	0x0004
        /*00b2*/ 	.short	0x0020
        /*00b4*/ 	.byte	0x00, 0xf0, 0x11, 0x00


	//----- nvinfo : EIATTR_KPARAM_INFO
	.align		4
.L_5355:
        /*00b8*/ 	.byte	0x04, 0x17
        /*00ba*/ 	.short	(.L_5357 - .L_5356)
.L_5356:
        /*00bc*/ 	.word	0x00000000
        /*00c0*/ 	.short	0x0003
        /*00c2*/ 	.short	0x0018
        /*00c4*/ 	.byte	0x00, 0xf5, 0x21, 0x00


	//----- nvinfo : EIATTR_KPARAM_INFO
	.align		4
.L_5357:
        /*00c8*/ 	.byte	0x04, 0x17
        /*00ca*/ 	.short	(.L_5359 - .L_5358)
.L_5358:
        /*00cc*/ 	.word	0x00000000
        /*00d0*/ 	.short	0x0002
        /*00d2*/ 	.short	0x0010
        /*00d4*/ 	.byte	0x00, 0xf5, 0x21, 0x00


	//----- nvinfo : EIATTR_KPARAM_INFO
	.align		4
.L_5359:
        /*00d8*/ 	.byte	0x04, 0x17
        /*00da*/ 	.short	(.L_5361 - .L_5360)
.L_5360:
        /*00dc*/ 	.word	0x00000000
        /*00e0*/ 	.short	0x0001
        /*00e2*/ 	.short	0x0008
        /*00e4*/ 	.byte	0x00, 0xf5, 0x21, 0x00


	//----- nvinfo : EIATTR_KPARAM_INFO
	.align		4
.L_5361:
        /*00e8*/ 	.byte	0x04, 0x17
        /*00ea*/ 	.short	(.L_5363 - .L_5362)
.L_5362:
        /*00ec*/ 	.word	0x00000000
        /*00f0*/ 	.short	0x0000
        /*00f2*/ 	.short	0x0000
        /*00f4*/ 	.byte	0x00, 0xf5, 0x21, 0x00


	//----- nvinfo : EIATTR_SPARSE_MMA_MASK
	.align		4
.L_5363:
        /*00f8*/ 	.byte	0x03, 0x50
        /*00fa*/ 	.short	0x0000


	//----- nvinfo : EIATTR_MAXREG_COUNT
	.align		4
        /*00fc*/ 	.byte	0x03, 0x1b
        /*00fe*/ 	.short	0x0040


	//----- nvinfo : EIATTR_NUM_BARRIERS
	.align		4
        /*0100*/ 	.byte	0x02, 0x4c
        /*0102*/ 	.byte	0x01
	.zero		1


	//----- nvinfo : EIATTR_MERCURY_ISA_VERSION
	.align		4
        /*0104*/ 	.byte	0x03, 0x5f
        /*0106*/ 	.short	0x0101


	//----- nvinfo : EIATTR_COOP_GROUP_MASK_REGIDS
	.align		4
        /*0108*/ 	.byte	0x04, 0x29
        /*010a*/ 	.short	(.L_5365 - .L_5364)


	//   ....[0]....
.L_5364:
        /*010c*/ 	.word	0xffffffff


	//   ....[1]....
        /*0110*/ 	.word	0xffffffff


	//   ....[2]....
        /*0114*/ 	.word	0xffffffff


	//   ....[3]....
        /*0118*/ 	.word	0xffffffff


	//   ....[4]....
        /*011c*/ 	.word	0xffffffff


	//----- nvinfo : EIATTR_COOP_GROUP_INSTR_OFFSETS
	.align		4
.L_5365:
        /*0120*/ 	.byte	0x04, 0x28
        /*0122*/ 	.short	(.L_5367 - .L_5366)


	//   ....[0]....
.L_5366:
        /*0124*/ 	.word	0x000004c0


	//   ....[1]....
        /*0128*/ 	.word	0x00000590


	//   ....[2]....
        /*012c*/ 	.word	0x00000670


	//   ....[3]....
        /*0130*/ 	.word	0x00000a20


	//   ....[4]....
        /*0134*/ 	.word	0x00000b40


	//----- nvinfo : EIATTR_VRC_CTA_INIT_COUNT
	.align		4
.L_5367:
        /*0138*/ 	.byte	0x02, 0x4a
	.zero		1
	.zero		1


	//----- nvinfo : EIATTR_EXIT_INSTR_OFFSETS
	.align		4
        /*013c*/ 	.byte	0x04, 0x1c
        /*013e*/ 	.short	(.L_5369 - .L_5368)


	//   ....[0]....
.L_5368:
        /*0140*/ 	.word	0x000001c0


	//   ....[1]....
        /*0144*/ 	.word	0x00000c50


	//----- nvinfo : EIATTR_MAX_THREADS
	.align		4
.L_5369:
        /*0148*/ 	.byte	0x04, 0x05
        /*014a*/ 	.short	(.L_5371 - .L_5370)
.L_5370:
        /*014c*/ 	.word	0x00000400
        /*0150*/ 	.word	0x00000001
        /*0154*/ 	.word	0x00000001


	//----- nvinfo : EIATTR_CBANK_PARAM_SIZE
	.align		4
.L_5371:
        /*0158*/ 	.byte	0x03, 0x19
        /*015a*/ 	.short	0x004c


	//----- nvinfo : EIATTR_PARAM_CBANK
	.align		4
        /*015c*/ 	.byte	0x04, 0x0a
        /*015e*/ 	.short	(.L_5373 - .L_5372)
	.align		4
.L_5372:
        /*0160*/ 	.word	index@(.nv.constant0._Z21kOptimizer32bit1StateIfLi1EEvPT_S1_PfS2_ffffffiffbi)
        /*0164*/ 	.short	0x0380
        /*0166*/ 	.short	0x004c


	//----- nvinfo : EIATTR_SW_WAR
	.align		4
.L_5373:
        /*0168*/ 	.byte	0x04, 0x36
        /*016a*/ 	.short	(.L_5375 - .L_5374)
.L_5374:
        /*016c*/ 	.word	0x00000008
.L_5375:


//--------------------- .nv.info._Z21kOptimizer32bit1StateI6__halfLi1EEvPT_S2_PfS3_ffffffiffbi --------------------------
	.section	.nv.info._Z21kOptimizer32bit1StateI6__halfLi1EEvPT_S2_PfS3_ffffffiffbi,"",@"SHT_CUDA_INFO"
	.sectionflags	@""
	.align	4


	//----- nvinfo : EIATTR_CUDA_API_VERSION
	.align		4
        /*0000*/ 	.byte	0x04, 0x37
        /*0002*/ 	.short	(.L_5377 - .L_5376)
.L_5376:
        /*0004*/ 	.word	0x00000082


	//----- nvinfo : EIATTR_KPARAM_INFO
	.align		4
.L_5377:
        /*0008*/ 	.byte	0x04, 0x17
        /*000a*/ 	.short	(.L_5379 - .L_5378)
.L_5378:
        /*000c*/ 	.word	0x00000000
        /*0010*/ 	.short	0x000e
        /*0012*/ 	.short	0x0048
        /*0014*/ 	.byte	0x00, 0xf0, 0x11, 0x00


	//----- nvinfo : EIATTR_KPARAM_INFO
	.align		4
.L_5379:
        /*0018*/ 	.byte	0x04, 0x17
        /*001a*/ 	.short	(.L_5381 - .L_5380)
.L_5380:
        /*001c*/ 	.word	0x00000000
        /*0020*/ 	.short	0x000d
        /*0022*/ 	.short	0x0044
        /*0024*/ 	.byte	0x00, 0xf0, 0x05, 0x00


	//----- nvinfo : EIATTR_KPARAM_INFO
	.align		4
.L_5381:
        /*0028*/ 	.byte	0x04, 0x17
        /*002a*/ 	.short	(.L_5383 - .L_5382)
.L_5382:
        /*002c*/ 	.word	0x00000000
        /*0030*/ 	.short	0x000c
        /*0032*/ 	.short	0x0040
        /*0034*/ 	.byte	0x00, 0xf0, 0x11, 0x00


	//----- nvinfo : EIATTR_KPARAM_INFO
	.align		4
.L_5383:
        /*0038*/ 	.byte	0x04, 0x17
        /*003a*/ 	.short	(.L_5385 - .L_5384)
.L_5384:
        /*003c*/ 	.word	0x00000000
        /*0040*/ 	.short	0x000b
        /*0042*/ 	.short	0x003c
        /*0044*/ 	.byte	0x00, 0xf0, 0x11, 0x00


	//----- nvinfo : EIATTR_KPARAM_INFO
	.align		4
.L_5385:
        /*0048*/ 	.byte	0x04, 0x17
        /*004a*/ 	.short	(.L_5387 - .L_5386)
.L_5386:
        /*004c*/ 	.word	0x00000000
        /*0050*/ 	.short	0x000a
        /*0052*/ 	.short	0x0038
        /*0054*/ 	.byte	0x00, 0xf0, 0x11, 0x00


	//----- nvinfo : EIATTR_KPARAM_INFO
	.align		4
.L_5387:
        /*0058*/ 	.byte	0x04, 0x17
        /*005a*/ 	.short	(.L_5389 - .L_5388)
.L_5388:
        /*005c*/ 	.word	0x00000000
        /*0060*/ 	.short	0x0009
        /*0062*/ 	.short	0x0034
        /*0064*/ 	.byte	0x00, 0xf0, 0x11, 0x00


	//----- nvinfo : EIATTR_KPARAM_INFO
	.align		4
.L_5389:
        /*0068*/ 	.byte	0x04, 0x17
        /*006a*/ 	.short	(.L_5391 - .L_5390)
.L_5390:
        /*006c*/ 	.word	0x00000000
        /*0070*/ 	.short	0x0008
        /*0072*/ 	.short	0x0030
        /*0074*/ 	.byte	0x00, 0xf0, 0x11, 0x00


	//----- nvinfo : EIATTR_KPARAM_INFO
	.align		4
.L_5391:
        /*0078*/ 	.byte	0x04, 0x17
        /*007a*/ 	.short	(.L_5393 - .L_5392)
.L_5392:
        /*007c*/ 	.word	0x00000000
        /*0080*/ 	.short	0x0007
        /*0082*/ 	.short	0x002c
        /*0084*/ 	.byte	0x00, 0xf0, 0x11, 0x00


	//----- nvinfo : EIATTR_KPARAM_INFO
	.align		4
.L_5393:
        /*0088*/ 	.byte	0x04, 0x17
        /*008a*/ 	.short	(.L_5395 - .L_5394)
.L_5394:
        /*008c*/ 	.word	0x00000000
        /*0090*/ 	.short	0x0006
        /*0092*/ 	.short	0x0028
        /*0094*/ 	.byte	0x00, 0xf0, 0x11, 0x00


	//----- nvinfo : EIATTR_KPARAM_INFO
	.align		4
.L_5395:
        /*0098*/ 	.byte	0x04, 0x17
        /*009a*/ 	.short	(.L_5397 - .L_5396)
.L_5396:
        /*009c*/ 	.word	0x00000000
        /*00a0*/ 	.short	0x0005
        /*00a2*/ 	.short	0x0024
        /*00a4*/ 	.byte	0x00, 0xf0, 0x11, 0x00


	//----- nvinfo : EIATTR_KPARAM_INFO
	.align		4
.L_5397:
        /*00a8*/ 	.byte	0x04, 0x17
        /*00aa*/ 	.short	(.L_5399 - .L_5398)
.L_5398:
        /*00ac*/ 	.word	0x00000000
        /*00b0*/ 	.short	0x0004
        /*00b2*/ 	.short	0x0020
        /*00b4*/ 	.byte	0x00, 0xf0, 0x11, 0x00


	//----- nvinfo : EIATTR_KPARAM_INFO
	.align		4
.L_5399:
        /*00b8*/ 	.byte	0x04, 0x17
        /*00ba*/ 	.short	(.L_5401 - .L_5400)
.L_5400:
        /*00bc*/ 	.word	0x00000000
        /*00c0*/ 	.short	0x0003
        /*00c2*/ 	.short	0x0018
        /*00c4*/ 	.byte	0x00, 0xf5, 0x21, 0x00


	//----- nvinfo : EIATTR_KPARAM_INFO
	.align		4
.L_5401:
        /*00c8*/ 	.byte	0x04, 0x17
        /*00ca*/ 	.short	(.L_5403 - .L_5402)
.L_5402:
        /*00cc*/ 	.word	0x00000000
        /*00d0*/ 	.short	0x0002
        /*00d2*/ 	.short	0x0010
        /*00d4*/ 	.byte	0x00, 0xf5, 0x21, 0x00


	//----- nvinfo : EIATTR_KPARAM_INFO
	.align		4
.L_5403:
        /*00d8*/ 	.byte	0x04, 0x17
        /*00da*/ 	.short	(.L_5405 - .L_5404)
.L_5404:
        /*00dc*/ 	.word	0x00000000
        /*00e0*/ 	.short	0x0001
        /*00e2*/ 	.short	0x0008
        /*00e4*/ 	.byte	0x00, 0xf5, 0x21, 0x00


	//----- nvinfo : EIATTR_KPARAM_INFO
	.align		4
.L_5405:
        /*00e8*/ 	.byte	0x04, 0x17
        /*00ea*/ 	.short	(.L_5407 - .L_5406)
.L_5406:
        /*00ec*/ 	.word	0x00000000
        /*00f0*/ 	.short	0x0000
        /*00f2*/ 	.short	0x0000
        /*00f4*/ 	.byte	0x00, 0xf5, 0x21, 0x00


	//----- nvinfo : EIATTR_SPARSE_MMA_MASK
	.align		4
.L_5407:
        /*00f8*/ 	.byte	0x03, 0x50
        /*00fa*/ 	.short	0x0000


	//----- nvinfo : EIATTR_MAXREG_COUNT
	.align		4
        /*00fc*/ 	.byte	0x03, 0x1b
        /*00fe*/ 	.short	0x0040


	//----- nvinfo : EIATTR_NUM_BARRIERS
	.align		4
        /*0100*/ 	.byte	0x02, 0x4c
        /*0102*/ 	.byte	0x01
	.zero		1


	//----- nvinfo : EIATTR_MERCURY_ISA_VERSION
	.align		4
        /*0104*/ 	.byte	0x03, 0x5f
        /*0106*/ 	.short	0x0101


	//----- nvinfo : EIATTR_COOP_GROUP_MASK_REGIDS
	.align		4
        /*0108*/ 	.byte	0x04, 0x29
        /*010a*/ 	.short	(.L_5409 - .L_5408)


	//   ....[0]....
.L_5408:
        /*010c*/ 	.word	0xffffffff


	//   ....[1]....
        /*0110*/ 	.word	0xffffffff


	//   ....[2]....
        /*0114*/ 	.word	0xffffffff


	//   ....[3]....
        /*0118*/ 	.word	0xffffffff


	//   ....[4]....
        /*011c*/ 	.word	0xffffffff


	//----- nvinfo : EIATTR_COOP_GROUP_INSTR_OFFSETS
	.align		4
.L_5409:
        /*0120*/ 	.byte	0x04, 0x28
        /*0122*/ 	.short	(.L_5411 - .L_5410)


	//   ....[0]....
.L_5410:
        /*0124*/ 	.word	0x000004e0


	//   ....[1]....
        /*0128*/ 	.word	0x000005d0


	//   ....[2]....
        /*012c*/ 	.word	0x000006b0


	//   ....[3]....
        /*0130*/ 	.word	0x00000d80


	//   ....[4]....
        /*0134*/ 	.word	0x00000ea0


	//----- nvinfo : EIATTR_VRC_CTA_INIT_COUNT
	.align		4
.L_5411:
        /*0138*/ 	.byte	0x02, 0x4a
	.zero		1
	.zero		1


	//----- nvinfo : EIATTR_EXIT_INSTR_OFFSETS
	.align		4
        /*013c*/ 	.byte	0x04, 0x1c
        /*013e*/ 	.short	(.L_5413 - .L_5412)


	//   ....[0]....
.L_5412:
        /*0140*/ 	.word	0x000001c0


	//   ....[1]....
        /*0144*/ 	.word	0x00000fb0


	//----- nvinfo : EIATTR_MAX_THREADS
	.align		4
.L_5413:
        /*0148*/ 	.byte	0x04, 0x05
        /*014a*/ 	.short	(.L_5415 - .L_5414)
.L_5414:
        /*014c*/ 	.word	0x00000400
        /*0150*/ 	.word	0x00000001
        /*0154*/ 	.word	0x00000001


	//----- nvinfo : EIATTR_CRS_STACK_SIZE
	.align		4
.L_5415:
        /*0158*/ 	.byte	0x04, 0x1e
        /*015a*/ 	.short	(.L_5417 - .L_5416)
.L_5416:
        /*015c*/ 	.word	0x00000000


	//----- nvinfo : EIATTR_CBANK_PARAM_SIZE
	.align		4
.L_5417:
        /*0160*/ 	.byte	0x03, 0x19
        /*0162*/ 	.short	0x004c


	//----- nvinfo : EIATTR_PARAM_CBANK
	.align		4
        /*0164*/ 	.byte	0x04, 0x0a
        /*0166*/ 	.short	(.L_5419 - .L_5418)
	.align		4
.L_5418:
        /*0168*/ 	.word	index@(.nv.constant0._Z21kOptimizer32bit1StateI6__halfLi1EEvPT_S2_PfS3_ffffffiffbi)
        /*016c*/ 	.short	0x0380
        /*016e*/ 	.short	0x004c


	//----- nvinfo : EIATTR_SW_WAR
	.align		4
.L_5419:
        /*0170*/ 	.byte	0x04, 0x36
        /*0172*/ 	.short	(.L_5421 - .L_5420)
.L_5420:
        /*0174*/ 	.word	0x00000008
.L_5421:


//--------------------- .nv.info._Z33kPreconditionOptimizer32bit1StateI13__nv_bfloat16Li4ELi4096ELi8EEvPT_S2_PfS3_ffffiffi --------------------------
	.section	.nv.info._Z33kPreconditionOptimizer32bit1StateI13__nv_bfloat16Li4ELi4096ELi8EEvPT_S2_PfS3_ffffiffi,"",@"SHT_CUDA_INFO"
	.sectionflags	@""
	.align	4


	//----- nvinfo : EIATTR_CUDA_API_VERSION
	.align		4
        /*0000*/ 	.byte	0x04, 0x37
        /*0002*/ 	.short	(.L_5423 - .L_5422)
.L_5422:
        /*0004*/ 	.word	0x00000082


	//----- nvinfo : EIATTR_KPARAM_INFO
	.align		4
.L_5423:
        /*0008*/ 	.byte	0x04, 0x17
        /*000a*/ 	.short	(.L_5425 - .L_5424)
.L_5424:
        /*000c*/ 	.word	0x00000000
        /*0010*/ 	.short	0x000b
        /*0012*/ 	.short	0x003c
        /*0014*/ 	.byte	0x00, 0xf0, 0x11, 0x00


	//----- nvinfo : EIATTR_KPARAM_INFO
	.align		4
.L_5425:
        /*0018*/ 	.byte	0x04, 0x17
        /*001a*/ 	.short	(.L_5427 - .L_5426)
.L_5426:
        /*001c*/ 	.word	0x00000000
        /*0020*/ 	.short	0x000a
        /*0022*/ 	.short	0x0038
        /*0024*/ 	.byte	0x00, 0xf0, 0x11, 0x00


	//----- nvinfo : EIATTR_KPARAM_INFO
	.align		4
.L_5427:
        /*0028*/ 	.byte	0x04, 0x17
        /*002a*/ 	.short	(.L_5429 - .L_5428)
.L_5428:
        /*002c*/ 	.word	0x00000000
        /*0030*/ 	.short	0x0009
        /*0032*/ 	.short	0x0034
        /*0034*/ 	.byte	0x00, 0xf0, 0x11, 0x00


	//----- nvinfo : EIATTR_KPARAM_INFO
	.align		4
.L_5429:
        /*0038*/ 	.byte	0x04, 0x17
        /*003a*/ 	.short	(.L_5431 - .L_5430)
.L_5430:
        /*003c*/ 	.word	0x00000000
        /*0040*/ 	.short	0x0008
        /*0042*/ 	.short	0x0030
        /*0044*/ 	.byte	0x00, 0xf0, 0x11, 0x00


	//----- nvinfo : EIATTR_KPARAM_INFO
	.align		4
.L_5431:
        /*0048*/ 	.byte	0x04, 0x17
        /*004a*/ 	.short	(.L_5433 - .L_5432)
.L_5432:
        /*004c*/ 	.word	0x00000000
        /*0050*/ 	.short	0x0007
        /*0052*/ 	.short	0x002c
        /*0054*/ 	.byte	0x00, 0xf0, 0x11, 0x00


	//----- nvinfo : EIATTR_KPARAM_INFO
	.align		4
.L_5433:
        /*0058*/ 	.byte	0x04, 0x17
        /*005a*/ 	.short	(.L_5435 - .L_5434)
.L_5434:
        /*005c*/ 	.word	0x00000000
        /*0060*/ 	.short	0x0006
        /*0062*/ 	.short	0x0028
        /*0064*/ 	.byte	0x00, 0xf0, 0x11, 0x00


	//----- nvinfo : EIATTR_KPARAM_INFO
	.align		4
.L_5435:
        /*0068*/ 	.byte	0x04, 0x17
        /*006a*/ 	.short	(.L_5437 - .L_5436)
.L_5436:
        /*006c*/ 	.word	0x00000000
        /*0070*/ 	.short	0x0005
        /*0072*/ 	.short	0x0024
        /*0074*/ 	.byte	0x00, 0xf0, 0x11, 0x00


	//----- nvinfo : EIATTR_KPARAM_INFO
	.align		4
.L_5437:
        /*0078*/ 	.byte	0x04, 0x17
        /*007a*/ 	.short	(.L_5439 - .L_5438)
.L_5438:
        /*007c*/ 	.word	0x00000000
        /*0080*/ 	.short	0x0004
        /*0082*/ 	.short	0x0020
        /*0084*/ 	.byte	0x00, 0xf0, 0x11, 0x00


	//----- nvinfo : EIATTR_KPARAM_INFO
	.align		4
.L_5439:
        /*0088*/ 	.byte	0x04, 0x17
        /*008a*/ 	.short	(.L_5441 - .L_5440)
.L_5440:
        /*008c*/ 	.word	0x00000000
        /*0090*/ 	.short	0x0003
        /*0092*/ 	.short	0x0018
        /*0094*/ 	.byte	0x00, 0xf5, 0x21, 0x00


	//----- nvinfo : EIATTR_KPARAM_INFO
	.align		4
.L_5441:
        /*0098*/ 	.byte	0x04, 0x17
        /*009a*/ 	.short	(.L_5443 - .L_5442)
.L_5442:
        /*009c*/ 	.word	0x00000000
        /*00a0*/ 	.short	0x0002
        /*00a2*/ 	.short	0x0010
        /*00a4*/ 	.byte	0x00, 0xf5, 0x21, 0x00


	//----- nvinfo : EIATTR_KPARAM_INFO
	.align		4
.L_5443:
        /*00a8*/ 	.byte	0x04, 0x17
        /*00aa*/ 	.short	(.L_5445 - .L_5444)
.L_5444:
        /*00ac*/ 	.word	0x00000000
        /*00b0*/ 	.short	0x0001
        /*00b2*/ 	.short	0x0008
        /*00b4*/ 	.byte	0x00, 0xf5, 0x21, 0x00


	//----- nvinfo : EIATTR_KPARAM_INFO
	.align		4
.L_5445:
        /*00b8*/ 	.byte	0x04, 0x17
        /*00ba*/ 	.short	(.L_5447 - .L_5446)
.L_5446:
        /*00bc*/ 	.word	0x00000000
        /*00c0*/ 	.short	0x0000
        /*00c2*/ 	.short	0x0000
        /*00c4*/ 	.byte	0x00, 0xf5, 0x21, 0x00


	//----- nvinfo : EIATTR_SPARSE_MMA_MASK
	.align		4
.L_5447:
        /*00c8*/ 	.byte	0x03, 0x50
        /*00ca*/ 	.short	0x0000


	//----- nvinfo : EIATTR_MAXREG_COUNT
	.align		4
        /*00cc*/ 	.byte	0x03, 0x1b
        /*00ce*/ 	.short	0x0080


	//----- nvinfo : EIATTR_NUM_BARRIERS
	.align		4
        /*00d0*/ 	.byte	0x02, 0x4c
        /*00d2*/ 	.byte	0x01
	.zero		1


	//----- nvinfo : EIATTR_MERCURY_ISA_VERSION
	.align		4
        /*00d4*/ 	.byte	0x03, 0x5f
        /*00d6*/ 	.short	0x0101


	//----- nvinfo : EIATTR_UNUSED_LOAD_BYTE_OFFSET
	.align		4
        /*00d8*/ 	.byte	0x04, 0x44
        /*00da*/ 	.short	(.L_5449 - .L_5448)


	//   ....[0]....
.L_5448:
        /*00dc*/ 	.word	0x000010e0
        /*00e0*/ 	.word	0x0000fff0


	//   ....[1]....
        /*00e4*/ 	.word	0x000013d0
        /*00e8*/ 	.word	0x0000fff0


	//----- nvinfo : EIATTR_COOP_GROUP_MASK_REGIDS
	.align		4
.L_5449:
        /*00ec*/ 	.byte	0x04, 0x29
        /*00ee*/ 	.short	(.L_5451 - .L_5450)


	//   ....[0]....
.L_5450:
        /*00f0*/ 	.word	0xffffffff


	//   ....[1]....
        /*00f4*/ 	.word	0xffffffff


	//   ....[2]....
        /*00f8*/ 	.word	0xffffffff


	//   ....[3]....
        /*00fc*/ 	.word	0xffffffff


	//   ....[4]....
        /*0100*/ 	.word	0xffffffff


	//   ....[5]....
        /*0104*/ 	.word	0xffffffff


	//   ....[6]....
        /*0108*/ 	.word	0xffffffff


	//   ....[7]....
        /*010c*/ 	.word	0xffffffff


	//   ....[8]....
        /*0110*/ 	.word	0xffffffff


	//   ....[9]....
        /*0114*/ 	.word	0xffffffff


	//   ....[10]....
        /*0118*/ 	.word	0xffffffff


	//   ....[11]....
        /*011c*/ 	.word	0xffffffff


	//   ....[12]....
        /*0120*/ 	.word	0xffffffff


	//----- nvinfo : EIATTR_COOP_GROUP_INSTR_OFFSETS
	.align		4
.L_5451:
        /*0124*/ 	.byte	0x04, 0x28
        /*0126*/ 	.short	(.L_5453 - .L_5452)


	//   ....[0]....
.L_5452:
        /*0128*/ 	.word	0x00000730


	//   ....[1]....
        /*012c*/ 	.word	0x00000ba0


	//   ....[2]....
        /*0130*/ 	.word	0x00000fb0


	//   ....[3]....
        /*0134*/ 	.word	0x00000fe0


	//   ....[4]....
        /*0138*/ 	.word	0x00001000


	//   ....[5]....
        /*013c*/ 	.word	0x00001020


	//   ....[6]....
        /*0140*/ 	.word	0x00001040


	//   ....[7]....
        /*0144*/ 	.word	0x00001260


	//   ....[8]....
        /*0148*/ 	.word	0x00001280


	//   ....[9]....
        /*014c*/ 	.word	0x000012a0


	//   ....[10]....
        /*0150*/ 	.word	0x000012c0


	//   ....[11]....
        /*0154*/ 	.word	0x000012e0


	//   ....[12]....
        /*0158*/ 	.word	0x00001600


	//----- nvinfo : EIATTR_VRC_CTA_INIT_COUNT
	.align		4
.L_5453:
        /*015c*/ 	.byte	0x02, 0x4a
	.zero		1
	.zero		1


	//----- nvinfo : EIATTR_EXIT_INSTR_OFFSETS
	.align		4
        /*0160*/ 	.byte	0x04, 0x1c
        /*0162*/ 	.short	(.L_5455 - .L_5454)


	//   ....[0]....
.L_5454:
        /*0164*/ 	.word	0x000000d0


	//   ....[1]....
        /*0168*/ 	.word	0x00001620


	//----- nvinfo : EIATTR_MAX_THREADS
	.align		4
.L_5455:
        /*016c*/ 	.byte	0x04, 0x05
        /*016e*/ 	.short	(.L_5457 - .L_5456)
.L_5456:
        /*0170*/ 	.word	0x00000200
        /*0174*/ 	.word	0x00000001
        /*0178*/ 	.word	0x00000001


	//----- nvinfo : EIATTR_CRS_STACK_SIZE
	.align		4
.L_5457:
        /*017c*/ 	.byte	0x04, 0x1e
        /*017e*/ 	.short	(.L_5459 - .L_5458)
.L_5458:
        /*0180*/ 	.word	0x00000000


	//----- nvinfo : EIATTR_CBANK_PARAM_SIZE
	.align		4
.L_5459:
        /*0184*/ 	.byte	0x03, 0x19
        /*0186*/ 	.short	0x0040


	//----- nvinfo : EIATTR_PARAM_CBANK
	.align		4
        /*0188*/ 	.byte	0x04, 0x0a
        /*018a*/ 	.short	(.L_5461 - .L_5460)
	.align		4
.L_5460:
        /*018c*/ 	.word	index@(.nv.constant0._Z33kPreconditionOptimizer32bit1StateI13__nv_bfloat16Li4ELi4096ELi8EEvPT_S2_PfS3_ffffiffi)
        /*0190*/ 	.short	0x0380
        /*0192*/ 	.short	0x0040


	//----- nvinfo : EIATTR_SW_WAR
	.align		4
.L_5461:
        /*0194*/ 	.byte	0x04, 0x36
        /*0196*/ 	.short	(.L_5463 - .L_5462)
.L_5462:
        /*0198*/ 	.word	0x00000008
.L_5463:


//--------------------- .nv.info._Z33kPreconditionOptimizer32bit1StateIfLi4ELi4096ELi8EEvPT_S1_PfS2_ffffiffi --------------------------
	.section	.nv.info._Z33kPreconditionOptimizer32bit1StateIfLi4ELi4096ELi8EEvPT_S1_PfS2_ffffiffi,"",@"SHT_CUDA_INFO"
	.sectionflags	@""
	.align	4


	//----- nvinfo : EIATTR_CUDA_API_VERSION
	.align		4
        /*0000*/ 	.byte	0x04, 0x37
        /*0002*/ 	.short	(.L_5465 - .L_5464)
.L_5464:
        /*0004*/ 	.word	0x00000082


	//----- nvinfo : EIATTR_KPARAM_INFO
	.align		4
.L_5465:
        /*0008*/ 	.byte	0x04, 0x17
        /*000a*/ 	.short	(.L_5467 - .L_5466)
.L_5466:
        /*000c*/ 	.word	0x00000000
        /*0010*/ 	.short	0x000b
        /*0012*/ 	.short	0x003c
        /*0014*/ 	.byte	0x00, 0xf0, 0x11, 0x00


	//----- nvinfo : EIATTR_KPARAM_INFO
	.align		4
.L_5467:
        /*0018*/ 	.byte	0x04, 0x17
        /*001a*/ 	.short	(.L_5469 - .L_5468)
.L_5468:
        /*001c*/ 	.word	0x00000000
        /*0020*/ 	.short	0x000a
        /*0022*/ 	.short	0x0038
        /*0024*/ 	.byte	0x00, 0xf0, 0x11, 0x00


	//----- nvinfo : EIATTR_KPARAM_INFO
	.align		4
.L_5469:
        /*0028*/ 	.byte	0x04, 0x17
        /*002a*/ 	.short	(.L_5471 - .L_5470)
.L_5470:
        /*002c*/ 	.word	0x00000000
        /*0030*/ 	.short	0x0009
        /*0032*/ 	.short	0x0034
        /*0034*/ 	.byte	0x00, 0xf0, 0x11, 0x00


	//----- nvinfo : EIATTR_KPARAM_INFO
	.align		4
.L_5471:
        /*0038*/ 	.byte	0x04, 0x17
        /*003a*/ 	.short	(.L_5473 - .L_5472)
.L_5472:
        /*003c*/ 	.word	0x00000000
        /*0040*/ 	.short	0x0008
        /*0042*/ 	.short	0x0030
        /*0044*/ 	.byte	0x00, 0xf0, 0x11, 0x00


	//----- nvinfo : EIATTR_KPARAM_INFO
	.align		4
.L_5473:
        /*0048*/ 	.byte	0x04, 0x17
        /*004a*/ 	.short	(.L_5475 - .L_5474)
.L_5474:
        /*004c*/ 	.word	0x00000000
        /*0050*/ 	.short	0x0007
        /*0052*/ 	.short	0x002c
        /*0054*/ 	.byte	0x00, 0xf0, 0x11, 0x00


	//----- nvinfo : EIATTR_KPARAM_INFO
	.align		4
.L_5475:
        /*0058*/ 	.byte	0x04, 0x17
        /*005a*/ 	.short	(.L_5477 - .L_5476)
.L_5476:
        /*005c*/ 	.word	0x00000000
        /*0060*/ 	.short	0x0006
        /*0062*/ 	.short	0x0028
        /*0064*/ 	.byte	0x00, 0xf0, 0x11, 0x00


	//----- nvinfo : EIATTR_KPARAM_INFO
	.align		4
.L_5477:
        /*0068*/ 	.byte	0x04, 0x17
        /*006a*/ 	.short	(.L_5479 - .L_5478)
.L_5478:
        /*006c*/ 	.word	0x00000000
        /*0070*/ 	.short	0x0005
        /*0072*/ 	.short	0x0024
        /*0074*/ 	.byte	0x00, 0xf0, 0x11, 0x00


	//----- nvinfo : EIATTR_KPARAM_INFO
	.align		4
.L_5479:
        /*0078*/ 	.byte	0x04, 0x17
        /*007a*/ 	.short	(.L_5481 - .L_5480)
.L_5480:
        /*007c*/ 	.word	0x00000000
        /*0080*/ 	.short	0x0004
        /*0082*/ 	.short	0x0020
        /*0084*/ 	.byte	0x00, 0xf0, 0x11, 0x00


	//----- nvinfo : EIATTR_KPARAM_INFO
	.align		4
.L_5481:
        /*0088*/ 	.byte	0x04, 0x17
        /*008a*/ 	.short	(.L_5483 - .L_5482)
.L_5482:
        /*008c*/ 	.word	0x00000000
        /*0090*/ 	.short	0x0003
        /*0092*/ 	.short	0x0018
        /*0094*/ 	.byte	0x00, 0xf5, 0x21, 0x00


	//----- nvinfo : EIATTR_KPARAM_INFO
	.align		4
.L_5483:
        /*0098*/ 	.byte	0x04, 0x17
        /*009a*/ 	.short	(.L_5485 - .L_5484)
.L_5484:
        /*009c*/ 	.word	0x00000000
        /*00a0*/ 	.short	0x0002
        /*00a2*/ 	.short	0x0010
        /*00a4*/ 	.byte	0x00, 0xf5, 0x21, 0x00


	//----- nvinfo : EIATTR_KPARAM_INFO
	.align		4
.L_5485:
        /*00a8*/ 	.byte	0x04, 0x17
        /*00aa*/ 	.short	(.L_5487 - .L_5486)
.L_5486:
        /*00ac*/ 	.word	0x00000000
        /*00b0*/ 	.short	0x0001
        /*00b2*/ 	.short	0x0008
        /*00b4*/ 	.byte	0x00, 0xf5, 0x21, 0x00


	//----- nvinfo : EIATTR_KPARAM_INFO
	.align		4
.L_5487:
        /*00b8*/ 	.byte	0x04, 0x17
        /*00ba*/ 	.short	(.L_5489 - .L_5488)
.L_5488:
        /*00bc*/ 	.word	0x00000000
        /*00c0*/ 	.short	0x0000
        /*00c2*/ 	.short	0x0000
        /*00c4*/ 	.byte	0x00, 0xf5, 0x21, 0x00


	//----- nvinfo : EIATTR_SPARSE_MMA_MASK
	.align		4
.L_5489:
        /*00c8*/ 	.byte	0x03, 0x50
        /*00ca*/ 	.short	0x0000


	//----- nvinfo : EIATTR_MAXREG_COUNT
	.align		4
        /*00cc*/ 	.byte	0x03, 0x1b
        /*00ce*/ 	.short	0x0080


	//----- nvinfo : EIATTR_NUM_BARRIERS
	.align		4
        /*00d0*/ 	.byte	0x02, 0x4c
        /*00d2*/ 	.byte	0x01
	.zero		1


	//----- nvinfo : EIATTR_MERCURY_ISA_VERSION
	.align		4
        /*00d4*/ 	.byte	0x03, 0x5f
        /*00d6*/ 	.short	0x0101


	//----- nvinfo : EIATTR_UNUSED_LOAD_BYTE_OFFSET
	.align		4
        /*00d8*/ 	.byte	0x04, 0x44
        /*00da*/ 	.short	(.L_5491 - .L_5490)


	//   ....[0]....
.L_5490:
        /*00dc*/ 	.word	0x00000eb0
        /*00e0*/ 	.word	0x0000fff0


	//   ....[1]....
        /*00e4*/ 	.word	0x000011a0
        /*00e8*/ 	.word	0x0000fff0


	//----- nvinfo : EIATTR_COOP_GROUP_MASK_REGIDS
	.align		4
.L_5491:
        /*00ec*/ 	.byte	0x04, 0x29
        /*00ee*/ 	.short	(.L_5493 - .L_5492)


	//   ....[0]....
.L_5492:
        /*00f0*/ 	.word	0xffffffff


	//   ....[1]....
        /*00f4*/ 	.word	0xffffffff


	//   ....[2]....
        /*00f8*/ 	.word	0xffffffff


	//   ....[3]....
        /*00fc*/ 	.word	0xffffffff


	//   ....[4]....
        /*0100*/ 	.word	0xffffffff


	//   ....[5]....
        /*0104*/ 	.word	0xffffffff


	//   ....[6]....
        /*0108*/ 	.word	0xffffffff


	//   ....[7]....
        /*010c*/ 	.word	0xffffffff


	//   ....[8]....
        /*0110*/ 	.word	0xffffffff


	//   ....[9]....
        /*0114*/ 	.word	0xffffffff


	//   ....[10]....
        /*0118*/ 	.word	0xffffffff


	//   ....[11]....
        /*011c*/ 	.word	0xffffffff


	//   ....[12]....
        /*0120*/ 	.word	0xffffffff


	//----- nvinfo : EIATTR_COOP_GROUP_INSTR_OFFSETS
	.align		4
.L_5493:
        /*0124*/ 	.byte	0x04, 0x28
        /*0126*/ 	.short	(.L_5495 - .L_5494)


	//   ....[0]....
.L_5494:
        /*0128*/ 	.word	0x00000750


	//   ....[1]....
        /*012c*/ 	.word	0x000009b0


	//   ....[2]....
        /*0130*/ 	.word	0x00000d80


	//   ....[3]....
        /*0134*/ 	.word	0x00000db0


	//   ....[4]....
        /*0138*/ 	.word	0x00000dd0


	//   ....[5]....
        /*013c*/ 	.word	0x00000df0


	//   ....[6]....
        /*0140*/ 	.word	0x00000e10


	//   ....[7]....
        /*0144*/ 	.word	0x00001030


	//   ....[8]....
        /*0148*/ 	.word	0x00001050


	//   ....[9]....
        /*014c*/ 	.word	0x00001070


	//   ....[10]....
        /*0150*/ 	.word	0x00001090


	//   ....[11]....
        /*0154*/ 	.word	0x000010b0


	//   ....[12]....
        /*0158*/ 	.word	0x000013d0


	//----- nvinfo : EIATTR_VRC_CTA_INIT_COUNT
	.align		4
.L_5495:
        /*015c*/ 	.byte	0x02, 0x4a
	.zero		1
	.zero		1


	//----- nvinfo : EIATTR_EXIT_INSTR_OFFSETS
	.align		4
        /*0160*/ 	.byte	0x04, 0x1c
        /*0162*/ 	.short	(.L_5497 - .L_5496)


	//   ....[0]....
.L_5496:
        /*0164*/ 	.word	0x000000d0


	//   ....[1]....
        /*0168*/ 	.word	0x000013f0


	//----- nvinfo : EIATTR_MAX_THREADS
	.align		4
.L_5497:
        /*016c*/ 	.byte	0x04, 0x05
        /*016e*/ 	.short	(.L_5499 - .L_5498)
.L_5498:
        /*0170*/ 	.word	0x00000200
        /*0174*/ 	.word	0x00000001
        /*0178*/ 	.word	0x00000001


	//----- nvinfo : EIATTR_CRS_STACK_SIZE
	.align		4
.L_5499:
        /*017c*/ 	.byte	0x04, 0x1e
        /*017e*/ 	.short	(.L_5501 - .L_5500)
.L_5500:
        /*0180*/ 	.word	0x00000000


	//----- nvinfo : EIATTR_CBANK_PARAM_SIZE
	.align		4
.L_5501:
        /*0184*/ 	.byte	0x03, 0x19
        /*0186*/ 	.short	0x0040


	//----- nvinfo : EIATTR_PARAM_CBANK
	.align		4
        /*0188*/ 	.byte	0x04, 0x0a
        /*018a*/ 	.short	(.L_5503 - .L_5502)
	.align		4
.L_5502:
        /*018c*/ 	.word	index@(.nv.constant0._Z33kPreconditionOptimizer32bit1StateIfLi4ELi4096ELi8EEvPT_S1_PfS2_ffffiffi)
        /*0190*/ 	.short	0x0380
        /*0192*/ 	.short	0x0040


	//----- nvinfo : EIATTR_SW_WAR
	.align		4
.L_5503:
        /*0194*/ 	.byte	0x04, 0x36
        /*0196*/ 	.short	(.L_5505 - .L_5504)
.L_5504:
        /*0198*/ 	.word	0x00000008
.L_5505:


//--------------------- .nv.info._Z33kPreconditionOptimizer32bit1StateI6__halfLi4ELi4096ELi8EEvPT_S2_PfS3_ffffiffi --------------------------
	.section	.nv.info._Z33kPreconditionOptimizer32bit1StateI6__halfLi4ELi4096ELi8EEvPT_S2_PfS3_ffffiffi,"",@"SHT_CUDA_INFO"
	.sectionflags	@""
	.align	4


	//----- nvinfo : EIATTR_CUDA_API_VERSION
	.align		4
        /*0000*/ 	.byte	0x04, 0x37
        /*0002*/ 	.short	(.L_5507 - .L_5506)
.L_5506:
        /*0004*/ 	.word	0x00000082


	//----- nvinfo : EIATTR_KPARAM_INFO
	.align		4
.L_5507:
        /*0008*/ 	.byte	0x04, 0x17
        /*000a*/ 	.short	(.L_5509 - .L_5508)
.L_5508:
        /*000c*/ 	.word	0x00000000
        /*0010*/ 	.short	0x000b
        /*0012*/ 	.short	0x003c
        /*0014*/ 	.byte	0x00, 0xf0, 0x11, 0x00


	//----- nvinfo : EIATTR_KPARAM_INFO
	.align		4
.L_5509:
        /*0018*/ 	.byte	0x04, 0x17
        /*001a*/ 	.short	(.L_5511 - .L_5510)
.L_5510:
        /*001c*/ 	.word	0x00000000
        /*0020*/ 	.short	0x000a
        /*0022*/ 	.short	0x0038
        /*0024*/ 	.byte	0x00, 0xf0, 0x11, 0x00


	//----- nvinfo : EIATTR_KPARAM_INFO
	.align		4
.L_5511:
        /*0028*/ 	.byte	0x04, 0x17
        /*002a*/ 	.short	(.L_5513 - .L_5512)
.L_5512:
        /*002c*/ 	.word	0x00000000
        /*0030*/ 	.short	0x0009
        /*0032*/ 	.short	0x0034
        /*0034*/ 	.byte	0x00, 0xf0, 0x11, 0x00


	//----- nvinfo : EIATTR_KPARAM_INFO
	.align		4
.L_5513:
        /*0038*/ 	.byte	0x04, 0x17
        /*003a*/ 	.short	(.L_5515 - .L_5514)
.L_5514:
        /*003c*/ 	.word	0x00000000
        /*0040*/ 	.short	0x0008
        /*0042*/ 	.short	0x0030
        /*0044*/ 	.byte	0x00, 0xf0, 0x11, 0x00


	//----- nvinfo : EIATTR_KPARAM_INFO
	.align		4
.L_5515:
        /*0048*/ 	.byte	0x04, 0x17
        /*004a*/ 	.short	(.L_5517 - .L_5516)
.L_5516:
        /*004c*/ 	.word	0x00000000
        /*0050*/ 	.short	0x0007
        /*0052*/ 	.short	0x002c
        /*0054*/ 	.byte	0x00, 0xf0, 0x11, 0x00


	//----- nvinfo : EIATTR_KPARAM_INFO
	.align		4
.L_5517:
        /*0058*/ 	.byte	0x04, 0x17
        /*005a*/ 	.short	(.L_5519 - .L_5518)
.L_5518:
        /*005c*/ 	.word	0x00000000
        /*0060*/ 	.short	0x0006
        /*0062*/ 	.short	0x0028
        /*0064*/ 	.byte	0x00, 0xf0, 0x11, 0x00


	//----- nvinfo : EIATTR_KPARAM_INFO
	.align		4
.L_5519:
        /*0068*/ 	.byte	0x04, 0x17
        /*006a*/ 	.short	(.L_5521 - .L_5520)
.L_5520:
        /*006c*/ 	.word	0x00000000
        /*0070*/ 	.short	0x0005
        /*0072*/ 	.short	0x0024
        /*0074*/ 	.byte	0x00, 0xf0, 0x11, 0x00


	//----- nvinfo : EIATTR_KPARAM_INFO
	.align		4
.L_5521:
        /*0078*/ 	.byte	0x04, 0x17
        /*007a*/ 	.short	(.L_5523 - .L_5522)
.L_5522:
        /*007c*/ 	.word	0x00000000
        /*0080*/ 	.short	0x0004
        /*0082*/ 	.short	0x0020
        /*0084*/ 	.byte	0x00, 0xf0, 0x11, 0x00


	//----- nvinfo : EIATTR_KPARAM_INFO
	.align		4
.L_5523:
        /*0088*/ 	.byte	0x04, 0x17
        /*008a*/ 	.short	(.L_5525 - .L_5524)
.L_5524:
        /*008c*/ 	.word	0x00000000
        /*0090*/ 	.short	0x0003
        /*0092*/ 	.short	0x0018
        /*0094*/ 	.byte	0x00, 0xf5, 0x21, 0x00


	//----- nvinfo : EIATTR_KPARAM_INFO
	.align		4
.L_5525:
        /*0098*/ 	.byte	0x04, 0x17
        /*009a*/ 	.short	(.L_5527 - .L_5526)
.L_5526:
        /*009c*/ 	.word	0x00000000
        /*00a0*/ 	.short	0x0002
        /*00a2*/ 	.short	0x0010
        /*00a4*/ 	.byte	0x00, 0xf5, 0x21, 0x00


	//----- nvinfo : EIATTR_KPARAM_INFO
	.align		4
.L_5527:
        /*00a8*/ 	.byte	0x04, 0x17
        /*00aa*/ 	.short	(.L_5529 - .L_5528)
.L_5528:
        /*00ac*/ 	.word	0x00000000
        /*00b0*/ 	.short	0x0001
        /*00b2*/ 	.short	0x0008
        /*00b4*/ 	.byte	0x00, 0xf5, 0x21, 0x00


	//----- nvinfo : EIATTR_KPARAM_INFO
	.align		4
.L_5529:
        /*00b8*/ 	.byte	0x04, 0x17
        /*00ba*/ 	.short	(.L_5531 - .L_5530)
.L_5530:
        /*00bc*/ 	.word	0x00000000
        /*00c0*/ 	.short	0x0000
        /*00c2*/ 	.short	0x0000
        /*00c4*/ 	.byte	0x00, 0xf5, 0x21, 0x00


	//----- nvinfo : EIATTR_SPARSE_MMA_MASK
	.align		4
.L_5531:
        /*00c8*/ 	.byte	0x03, 0x50
        /*00ca*/ 	.short	0x0000


	//----- nvinfo : EIATTR_MAXREG_COUNT
	.align		4
        /*00cc*/ 	.byte	0x03, 0x1b
        /*00ce*/ 	.short	0x0080


	//----- nvinfo : EIATTR_NUM_BARRIERS
	.align		4
        /*00d0*/ 	.byte	0x02, 0x4c
        /*00d2*/ 	.byte	0x01
	.zero		1


	//----- nvinfo : EIATTR_MERCURY_ISA_VERSION
	.align		4
        /*00d4*/ 	.byte	0x03, 0x5f
        /*00d6*/ 	.short	0x0101


	//----- nvinfo : EIATTR_UNUSED_LOAD_BYTE_OFFSET
	.align		4
        /*00d8*/ 	.byte	0x04, 0x44
        /*00da*/ 	.short	(.L_5533 - .L_5532)


	//   ....[0]....
.L_5532:
        /*00dc*/ 	.word	0x00001090
        /*00e0*/ 	.word	0x0000fff0


	//   ....[1]....
        /*00e4*/ 	.word	0x00001380
        /*00e8*/ 	.word	0x0000fff0


	//----- nvinfo : EIATTR_COOP_GROUP_MASK_REGIDS
	.align		4
.L_5533:
        /*00ec*/ 	.byte	0x04, 0x29
        /*00ee*/ 	.short	(.L_5535 - .L_5534)


	//   ....[0]....
.L_5534:
        /*00f0*/ 	.word	0xffffffff


	//   ....[1]....
        /*00f4*/ 	.word	0xffffffff


	//   ....[2]....
        /*00f8*/ 	.word	0xffffffff


	//   ....[3]....
        /*00fc*/ 	.word	0xffffffff


	//   ....[4]....
        /*0100*/ 	.word	0xffffffff


	//   ....[5]....
        /*0104*/ 	.word	0xffffffff


	//   ....[6]....
        /*0108*/ 	.word	0xffffffff


	//   ....[7]....
        /*010c*/ 	.word	0xffffffff


	//   ....[8]....
        /*0110*/ 	.word	0xffffffff


	//   ....[9]....
        /*0114*/ 	.word	0xffffffff


	//   ....[10]....
        /*0118*/ 	.word	0xffffffff


	//   ....[11]....
        /*011c*/ 	.word	0xffffffff


	//   ....[12]....
        /*0120*/ 	.word	0xffffffff


	//----- nvinfo : EIATTR_COOP_GROUP_INSTR_OFFSETS
	.align		4
.L_5535:
        /*0124*/ 	.byte	0x04, 0x28
        /*0126*/ 	.short	(.L_5537 - .L_5536)


	//   ....[0]....
.L_5536:
        /*0128*/ 	.word	0x00000730


	//   ....[1]....
        /*012c*/ 	.word	0x00000b20


	//   ....[2]....
        /*0130*/ 	.word	0x00000f60


	//   ....[3]....
        /*0134*/ 	.word	0x00000f90


	//   ....[4]....
        /*0138*/ 	.word	0x00000fb0


	//   ....[5]....
        /*013c*/ 	.word	0x00000fd0


	//   ....[6]....
        /*0140*/ 	.word	0x00000ff0


	//   ....[7]....
        /*0144*/ 	.word	0x00001210


	//   ....[8]....
        /*0148*/ 	.word	0x00001230


	//   ....[9]....
        /*014c*/ 	.word	0x00001250


	//   ....[10]....
        /*0150*/ 	.word	0x00001270


	//   ....[11]....
        /*0154*/ 	.word	0x00001290


	//   ....[12]....
        /*0158*/ 	.word	0x000015b0


	//----- nvinfo : EIATTR_VRC_CTA_INIT_COUNT
	.align		4
.L_5537:
        /*015c*/ 	.byte	0x02, 0x4a
	.zero		1
	.zero		1


	//----- nvinfo : EIATTR_EXIT_INSTR_OFFSETS
	.align		4
        /*0160*/ 	.byte	0x04, 0x1c
        /*0162*/ 	.short	(.L_5539 - .L_5538)


	//   ....[0]....
.L_5538:
        /*0164*/ 	.word	0x000000d0


	//   ....[1]....
        /*0168*/ 	.word	0x000015d0


	//----- nvinfo : EIATTR_MAX_THREADS
	.align		4
.L_5539:
        /*016c*/ 	.byte	0x04, 0x05
        /*016e*/ 	.short	(.L_5541 - .L_5540)
.L_5540:
        /*0170*/ 	.word	0x00000200
        /*0174*/ 	.word	0x00000001
        /*0178*/ 	.word	0x00000001


	//----- nvinfo : EIATTR_CRS_STACK_SIZE
	.align		4
.L_5541:
        /*017c*/ 	.byte	0x04, 0x1e
        /*017e*/ 	.short	(.L_5543 - .L_5542)
.L_5542:
        /*0180*/ 	.word	0x00000000


	//----- nvinfo : EIATTR_CBANK_PARAM_SIZE
	.align		4
.L_5543:
        /*0184*/ 	.byte	0x03, 0x19
        /*0186*/ 	.short	0x0040


	//----- nvinfo : EIATTR_PARAM_CBANK
	.align		4
        /*0188*/ 	.byte	0x04, 0x0a
        /*018a*/ 	.short	(.L_5545 - .L_5544)
	.align		4
.L_5544:
        /*018c*/ 	.word	index@(.nv.constant0._Z33kPreconditionOptimizer32bit1StateI6__halfLi4ELi4096ELi8EEvPT_S2_PfS3_ffffiffi)
        /*0190*/ 	.short	0x0380
        /*0192*/ 	.short	0x0040


	//----- nvinfo : EIATTR_SW_WAR
	.align		4
.L_5545:
        /*0194*/ 	.byte	0x04, 0x36
        /*0196*/ 	.short	(.L_5547 - .L_5546)
.L_5546:
        /*0198*/ 	.word	0x00000008
.L_5547:


//--------------------- .nv.info._Z33kPreconditionOptimizer32bit1StateI13__nv_bfloat16Li5ELi4096ELi8EEvPT_S2_PfS3_ffffiffi --------------------------
	.section	.nv.info._Z33kPreconditionOptimizer32bit1StateI13__nv_bfloat16Li5ELi4096ELi8EEvPT_S2_PfS3_ffffiffi,"",@"SHT_CUDA_INFO"
	.sectionflags	@""
	.align	4


	//----- nvinfo : EIATTR_CUDA_API_VERSION
	.align		4
        /*0000*/ 	.byte	0x04, 0x37
        /*0002*/ 	.short	(.L_5549 - .L_5548)
.L_5548:
        /*0004*/ 	.word	0x00000082


	//----- nvinfo : EIATTR_KPARAM_INFO
	.align		4
.L_5549:
        /*0008*/ 	.byte	0x04, 0x17
        /*000a*/ 	.short	(.L_5551 - .L_5550)
.L_5550:
        /*000c*/ 	.word	0x00000000
        /*0010*/ 	.short	0x000b
        /*0012*/ 	.short	0x003c
        /*0014*/ 	.byte	0x00, 0xf0, 0x11, 0x00


	//----- nvinfo : EIATTR_KPARAM_INFO
	.align		4
.L_5551:
        /*0018*/ 	.byte	0x04, 0x17
        /*001a*/ 	.short	(.L_5553 - .L_5552)
.L_5552:
        /*001c*/ 	.word	0x00000000
        /*0020*/ 	.short	0x000a
        /*0022*/ 	.short	0x0038
        /*0024*/ 	.byte	0x00, 0xf0, 0x11, 0x00


	//----- nvinfo : EIATTR_KPARAM_INFO
	.align		4
.L_5553:
        /*0028*/ 	.byte	0x04, 0x17
        /*002a*/ 	.short	(.L_5555 - .L_5554)
.L_5554:
        /*002c*/ 	.word	0x00000000
        /*0030*/ 	.short	0x0009
        /*0032*/ 	.short	0x0034
        /*0034*/ 	.byte	0x00, 0xf0, 0x11, 0x00


	//----- nvinfo : EIATTR_KPARAM_INFO
	.align		4
.L_5555:
        /*0038*/ 	.byte	0x04, 0x17
        /*003a*/ 	.short	(.L_5557 - .L_5556)
.L_5556:
        /*003c*/ 	.word	0x00000000
        /*0040*/ 	.short	0x0008
        /*0042*/ 	.short	0x0030
        /*0044*/ 	.byte	0x00, 0xf0, 0x11, 0x00


	//----- nvinfo : EIATTR_KPARAM_INFO
	.align		4
.L_5557:
        /*0048*/ 	.byte	0x04, 0x17
        /*004a*/ 	.short	(.L_5559 - .L_5558)
.L_5558:
        /*004c*/ 	.word	0x00000000
        /*0050*/ 	.short	0x0007
        /*0052*/ 	.short	0x002c
        /*0054*/ 	.byte	0x00, 0xf0, 0x11, 0x00


	//----- nvinfo : EIATTR_KPARAM_INFO
	.align		4
.L_5559:
        /*0058*/ 	.byte	0x04, 0x17
        /*005a*/ 	.short	(.L_5561 - .L_5560)
.L_5560:
        /*005c*/ 	.word	0x00000000
        /*0060*/ 	.short	0x0006
        /*0062*/ 	.short	0x0028
        /*0064*/ 	.byte	0x00, 0xf0, 0x11, 0x00


	//----- nvinfo : EIATTR_KPARAM_INFO
	.align		4
.L_5561:
        /*0068*/ 	.byte	0x04, 0x17
        /*006a*/ 	.short	(.L_5563 - .L_5562)
.L_5562:
        /*006c*/ 	.word	0x00000000
        /*0070*/ 	.short	0x0005
        /*0072*/ 	.short	0x0024
        /*0074*/ 	.byte	0x00, 0xf0, 0x11, 0x00


	//----- nvinfo : EIATTR_KPARAM_INFO
	.align		4
.L_5563:
        /*0078*/ 	.byte	0x04, 0x17
        /*007a*/ 	.short	(.L_5565 - .L_5564)
.L_5564:
        /*007c*/ 	.word	0x00000000
        /*0080*/ 	.short	0x0004
        /*0082*/ 	.short	0x0020
        /*0084*/ 	.byte	0x00, 0xf0, 0x11, 0x00


	//----- nvinfo : EIATTR_KPARAM_INFO
	.align		4
.L_5565:
        /*0088*/ 	.byte	0x04, 0x17
        /*008a*/ 	.short	(.L_5567 - .L_5566)
.L_5566:
        /*008c*/ 	.word	0x00000000
        /*0090*/ 	.short	0x0003
        /*0092*/ 	.short	0x0018
        /*0094*/ 	.byte	0x00, 0xf5, 0x21, 0x00


	//----- nvinfo : EIATTR_KPARAM_INFO
	.align		4
.L_5567:
        /*0098*/ 	.byte	0x04, 0x17
        /*009a*/ 	.short	(.L_5569 - .L_5568)
.L_5568:
        /*009c*/ 	.word	0x00000000
        /*00a0*/ 	.short	0x0002
        /*00a2*/ 	.short	0x0010
        /*00a4*/ 	.byte	0x00, 0xf5, 0x21, 0x00


	//----- nvinfo : EIATTR_KPARAM_INFO
	.align		4
.L_5569:
        /*00a8*/ 	.byte	0x04, 0x17
        /*00aa*/ 	.short	(.L_5571 - .L_5570)
.L_5570:
        /*00ac*/ 	.word	0x00000000
        /*00b0*/ 	.short	0x0001
        /*00b2*/ 	.short	0x0008
        /*00b4*/ 	.byte	0x00, 0xf5, 0x21, 0x00


	//----- nvinfo : EIATTR_KPARAM_INFO
	.align		4
.L_5571:
        /*00b8*/ 	.byte	0x04, 0x17
        /*00ba*/ 	.short	(.L_5573 - .L_5572)
.L_5572:
        /*00bc*/ 	.word	0x00000000
        /*00c0*/ 	.short	0x0000
        /*00c2*/ 	.short	0x0000
        /*00c4*/ 	.byte	0x00, 0xf5, 0x21, 0x00


	//----- nvinfo : EIATTR_SPARSE_MMA_MASK
	.align		4
.L_5573:
        /*00c8*/ 	.byte	0x03, 0x50
        /*00ca*/ 	.short	0x0000


	//----- nvinfo : EIATTR_MAXREG_COUNT
	.align		4
        /*00cc*/ 	.byte	0x03, 0x1b
        /*00ce*/ 	.short	0x0080


	//----- nvinfo : EIATTR_NUM_BARRIERS
	.align		4
        /*00d0*/ 	.byte	0x02, 0x4c
        /*00d2*/ 	.byte	0x01
	.zero		1


	//----- nvinfo : EIATTR_MERCURY_ISA_VERSION
	.align		4
        /*00d4*/ 	.byte	0x03, 0x5f
        /*00d6*/ 	.short	0x0101


	//----- nvinfo : EIATTR_UNUSED_LOAD_BYTE_OFFSET
	.align		4
        /*00d8*/ 	.byte	0x04, 0x44
        /*00da*/ 	.short	(.L_5575 - .L_5574)


	//   ....[0]....
.L_5574:
        /*00dc*/ 	.word	0x00000f60
        /*00e0*/ 	.word	0x0000fff0


	//   ....[1]....
        /*00e4*/ 	.word	0x00001250
        /*00e8*/ 	.word	0x0000fff0


	//----- nvinfo : EIATTR_COOP_GROUP_MASK_REGIDS
	.align		4
.L_5575:
        /*00ec*/ 	.byte	0x04, 0x29
        /*00ee*/ 	.short	(.L_5577 - .L_5576)


	//   ....[0]....
.L_5576:
        /*00f0*/ 	.word	0xffffffff


	//   ....[1]....
        /*00f4*/ 	.word	0xffffffff


	//   ....[2]....
        /*00f8*/ 	.word	0xffffffff


	//   ....[3]....
        /*00fc*/ 	.word	0xffffffff


	//   ....[4]....
        /*0100*/ 	.word	0xffffffff


	//   ....[5]....
        /*0104*/ 	.word	0xffffffff


	//   ....[6]....
        /*0108*/ 	.word	0xffffffff


	//   ....[7]....
        /*010c*/ 	.word	0xffffffff


	//   ....[8]....
        /*0110*/ 	.word	0xffffffff


	//   ....[9]....
        /*0114*/ 	.word	0xffffffff


	//   ....[10]....
        /*0118*/ 	.word	0xffffffff


	//   ....[11]....
        /*011c*/ 	.word	0xffffffff


	//   ....[12]....
        /*0120*/ 	.word	0xffffffff


	//----- nvinfo : EIATTR_COOP_GROUP_INSTR_OFFSETS
	.align		4
.L_5577:
        /*0124*/ 	.byte	0x04, 0x28
        /*0126*/ 	.short	(.L_5579 - .L_5578)


	//   ....[0]....
.L_5578:
        /*0128*/ 	.word	0x00000760


	//   ....[1]....
        /*012c*/ 	.word	0x00000bb0


	//   ....[2]....
        /*0130*/ 	.word	0x00000e30


	//   ....[3]....
        /*0134*/ 	.word	0x00000e60


	//   ....[4]....
        /*0138*/ 	.word	0x00000e80


	//   ....[5]....
        /*013c*/ 	.word	0x00000ea0


	//   ....[6]....
        /*0140*/ 	.word	0x00000ec0


	//   ....[7]....
        /*0144*/ 	.word	0x000010e0


	//   ....[8]....
        /*0148*/ 	.word	0x00001100


	//   ....[9]....
        /*014c*/ 	.word	0x00001120


	//   ....[10]....
        /*0150*/ 	.word	0x00001140


	//   ....[11]....
        /*0154*/ 	.word	0x00001160


	//   ....[12]....
        /*0158*/ 	.word	0x00001480


	//----- nvinfo : EIATTR_VRC_CTA_INIT_COUNT
	.align		4
.L_5579:
        /*015c*/ 	.byte	0x02, 0x4a
	.zero		1
	.zero		1


	//----- nvinfo : EIATTR_EXIT_INSTR_OFFSETS
	.align		4
        /*0160*/ 	.byte	0x04, 0x1c
        /*0162*/ 	.short	(.L_5581 - .L_5580)


	//   ....[0]....
.L_5580:
        /*0164*/ 	.word	0x000000d0


	//   ....[1]....
        /*0168*/ 	.word	0x000014a0


	//----- nvinfo : EIATTR_MAX_THREADS
	.align		4
.L_5581:
        /*016c*/ 	.byte	0x04, 0x05
        /*016e*/ 	.short	(.L_5583 - .L_5582)
.L_5582:
        /*0170*/ 	.word	0x00000200
        /*0174*/ 	.word	0x00000001
        /*0178*/ 	.word	0x00000001


	//----- nvinfo : EIATTR_CRS_STACK_SIZE
	.align		4
.L_5583:
        /*017c*/ 	.byte	0x04, 0x1e
        /*017e*/ 	.short	(.L_5585 - .L_5584)
.L_5584:
        /*0180*/ 	.word	0x00000000


	//----- nvinfo : EIATTR_CBANK_PARAM_SIZE
	.align		4
.L_5585:
        /*0184*/ 	.byte	0x03, 0x19
        /*0186*/ 	.short	0x0040


	//----- nvinfo : EIATTR_PARAM_CBANK
	.align		4
        /*0188*/ 	.byte	0x04, 0x0a
        /*018a*/ 	.short	(.L_5587 - .L_5586)
	.align		4
.L_5586:
        /*018c*/ 	.word	index@(.nv.constant0._Z33kPreconditionOptimizer32bit1StateI13__nv_bfloat16Li5ELi4096ELi8EEvPT_S2_PfS3_ffffiffi)
        /*0190*/ 	.short	0x0380
        /*0192*/ 	.short	0x0040


	//----- nvinfo : EIATTR_SW_WAR
	.align		4
.L_5587:
        /*0194*/ 	.byte	0x04, 0x36
        /*0196*/ 	.short	(.L_5589 - .L_5588)
.L_5588:
        /*0198*/ 	.word	0x00000008
.L_5589:


//--------------------- .nv.info._Z33kPreconditionOptimizer32bit1StateIfLi5ELi4096ELi8EEvPT_S1_PfS2_ffffiffi --------------------------
	.section	.nv.info._Z33kPreconditionOptimizer32bit1StateIfLi5ELi4096ELi8EEvPT_S1_PfS2_ffffiffi,"",@"SHT_CUDA_INFO"
	.sectionflags	@""
	.align	4


	//----- nvinfo : EIATTR_CUDA_API_VERSION
	.align		4
        /*0000*/ 	.byte	0x04, 0x37
        /*0002*/ 	.short	(.L_5591 - .L_5590)
.L_5590:
        /*0004*/ 	.word	0x00000082


	//----- nvinfo : EIATTR_KPARAM_INFO
	.align		4
.L_5591:
        /*0008*/ 	.byte	0x04, 0x17
        /*000a*/ 	.short	(.L_5593 - .L_5592)
.L_5592:
        /*000c*/ 	.word	0x00000000
        /*0010*/ 	.short	0x000b
        /*0012*/ 	.short	0x003c
        /*0014*/ 	.byte	0x00, 0xf0, 0x11, 0x00


	//----- nvinfo : EIATTR_KPARAM_INFO
	.align		4
.L_5593:
        /*0018*/ 	.byte	0x04, 0x17
        /*001a*/ 	.short	(.L_5595 - .L_5594)
.L_5594:
        /*001c*/ 	.word	0x00000000
        /*0020*/ 	.short	0x000a
        /*0022*/ 	.short	0x0038
        /*0024*/ 	.byte	0x00, 0xf0, 0x11, 0x00


	//----- nvinfo : EIATTR_KPARAM_INFO
	.align		4
.L_5595:
        /*0028*/ 	.byte	0x04, 0x17
        /*002a*/ 	.short	(.L_5597 - .L_5596)
.L_5596:
        /*002c*/ 	.word	0x00000000
        /*0030*/ 	.short	0x0009
        /*0032*/ 	.short	0x0034
        /*0034*/ 	.byte	0x00, 0xf0, 0x11, 0x00


	//----- nvinfo : EIATTR_KPARAM_INFO
	.align		4
.L_5597:
        /*0038*/ 	.byte	0x04, 0x17
        /*003a*/ 	.short	(.L_5599 - .L_5598)
.L_5598:
        /*003c*/ 	.word	0x00000000
        /*0040*/ 	.short	0x0008
        /*0042*/ 	.short	0x0030
        /*0044*/ 	.byte	0x00, 0xf0, 0x11, 0x00


	//----- nvinfo : EIATTR_KPARAM_INFO
	.align		4
.L_5599:
        /*0048*/ 	.byte	0x04, 0x17
        /*004a*/ 	.short	(.L_5601 - .L_5600)
.L_5600:
        /*004c*/ 	.word	0x00000000
        /*0050*/ 	.short	0x0007
        /*0052*/ 	.short	0x002c
        /*0054*/ 	.byte	0x00, 0xf0, 0x11, 0x00


	//----- nvinfo : EIATTR_KPARAM_INFO
	.align		4
.L_5601:
        /*0058*/ 	.byte	0x04, 0x17
        /*005a*/ 	.short	(.L_5603 - .L_5602)
.L_5602:
        /*005c*/ 	.word	0x00000000
        /*0060*/ 	.short	0x0006
        /*0062*/ 	.short	0x0028
        /*0064*/ 	.byte	0x00, 0xf0, 0x11, 0x00


	//----- nvinfo : EIATTR_KPARAM_INFO
	.align		4
.L_5603:
        /*0068*/ 	.byte	0x04, 0x17
        /*006a*/ 	.short	(.L_5605 - .L_5604)
.L_5604:
        /*006c*/ 	.word	0x00000000
        /*0070*/ 	.short	0x0005
        /*0072*/ 	.short	0x0024
        /*0074*/ 	.byte	0x00, 0xf0, 0x11, 0x00


	//----- nvinfo : EIATTR_KPARAM_INFO
	.align		4
.L_5605:
        /*0078*/ 	.byte	0x04, 0x17
        /*007a*/ 	.short	(.L_5607 - .L_5606)
.L_5606:
        /*007c*/ 	.word	0x00000000
        /*0080*/ 	.short	0x0004
        /*0082*/ 	.short	0x0020
        /*0084*/ 	.byte	0x00, 0xf0, 0x11, 0x00


	//----- nvinfo : EIATTR_KPARAM_INFO
	.align		4
.L_5607:
        /*0088*/ 	.byte	0x04, 0x17
        /*008a*/ 	.short	(.L_5609 - .L_5608)
.L_5608:
        /*008c*/ 	.word	0x00000000
        /*0090*/ 	.short	0x0003
        /*0092*/ 	.short	0x0018
        /*0094*/ 	.byte	0x00, 0xf5, 0x21, 0x00


	//----- nvinfo : EIATTR_KPARAM_INFO
	.align		4
.L_5609:
        /*0098*/ 	.byte	0x04, 0x17
        /*009a*/ 	.short	(.L_5611 - .L_5610)
.L_5610:
        /*009c*/ 	.word	0x00000000
        /*00a0*/ 	.short	0x0002
        /*00a2*/ 	.short	0x0010
        /*00a4*/ 	.byte	0x00, 0xf5, 0x21, 0x00


	//----- nvinfo : EIATTR_KPARAM_INFO
	.align		4
.L_5611:
        /*00a8*/ 	.byte	0x04, 0x17
        /*00aa*/ 	.short	(.L_5613 - .L_5612)
.L_5612:
        /*00ac*/ 	.word	0x00000000
        /*00b0*/ 	.short	0x0001
        /*00b2*/ 	.short	0x0008
        /*00b4*/ 	.byte	0x00, 0xf5, 0x21, 0x00


	//----- nvinfo : EIATTR_KPARAM_INFO
	.align		4
.L_5613:
        /*00b8*/ 	.byte	0x04, 0x17
        /*00ba*/ 	.short	(.L_5615 - .L_5614)
.L_5614:
        /*00bc*/ 	.word	0x00000000
        /*00c0*/ 	.short	0x0000
        /*00c2*/ 	.short	0x0000
        /*00c4*/ 	.byte	0x00, 0xf5, 0x21, 0x00


	//----- nvinfo : EIATTR_SPARSE_MMA_MASK
	.align		4
.L_5615:
        /*00c8*/ 	.byte	0x03, 0x50
        /*00ca*/ 	.short	0x0000


	//----- nvinfo : EIATTR_MAXREG_COUNT
	.align		4
        /*00cc*/ 	.byte	0x03, 0x1b
        /*00ce*/ 	.short	0x0080


	//----- nvinfo : EIATTR_NUM_BARRIERS
	.align		4
        /*00d0*/ 	.byte	0x02, 0x4c
        /*00d2*/ 	.byte	0x01
	.zero		1


	//----- nvinfo : EIATTR_MERCURY_ISA_VERSION
	.align		4
        /*00d4*/ 	.byte	0x03, 0x5f
        /*00d6*/ 	.short	0x0101


	//----- nvinfo : EIATTR_UNUSED_LOAD_BYTE_OFFSET
	.align		4
        /*00d8*/ 	.byte	0x04, 0x44
        /*00da*/ 	.short	(.L_5617 - .L_5616)


	//   ....[0]....
.L_5616:
        /*00dc*/ 	.word	0x00000d40
        /*00e0*/ 	.word	0x0000fff0


	//   ....[1]....
        /*00e4*/ 	.word	0x00001030
        /*00e8*/ 	.word	0x0000fff0


	//----- nvinfo : EIATTR_COOP_GROUP_MASK_REGIDS
	.align		4
.L_5617:
        /*00ec*/ 	.byte	0x04, 0x29
        /*00ee*/ 	.short	(.L_5619 - .L_5618)


	//   ....[0]....
.L_5618:
        /*00f0*/ 	.word	0xffffffff


	//   ....[1]....
        /*00f4*/ 	.word	0xffffffff


	//   ....[2]....
        /*00f8*/ 	.word	0xffffffff


	//   ....[3]....
        /*00fc*/ 	.word	0xffffffff


	//   ....[4]....
        /*0100*/ 	.word	0xffffffff


	//   ....[5]....
        /*0104*/ 	.word	0xffffffff


	//   ....[6]....
        /*0108*/ 	.word	0xffffffff


	//   ....[7]....
        /*010c*/ 	.word	0xffffffff


	//   ....[8]....
        /*0110*/ 	.word	0xffffffff


	//   ....[9]....
        /*0114*/ 	.word	0xffffffff


	//   ....[10]....
        /*0118*/ 	.word	0xffffffff


	//   ....[11]....
        /*011c*/ 	.word	0xffffffff


	//   ....[12]....
        /*0120*/ 	.word	0xffffffff


	//----- nvinfo : EIATTR_COOP_GROUP_INSTR_OFFSETS
	.align		4
.L_5619:
        /*0124*/ 	.byte	0x04, 0x28
        /*0126*/ 	.short	(.L_5621 - .L_5620)


	//   ....[0]....
.L_5620:
        /*0128*/ 	.word	0x00000770


	//   ....[1]....
        /*012c*/ 	.word	0x00000a00


	//   ....[2]....
        /*0130*/ 	.word	0x00000c10


	//   ....[3]....
        /*0134*/ 	.word	0x00000c40


	//   ....[4]....
        /*0138*/ 	.word	0x00000c60


	//   ....[5]....
        /*013c*/ 	.word	0x00000c80


	//   ....[6]....
        /*0140*/ 	.word	0x00000ca0


	//   ....[7]....
        /*0144*/ 	.word	0x00000ec0


	//   ....[8]....
        /*0148*/ 	.word	0x00000ee0


	//   ....[9]....
        /*014c*/ 	.word	0x00000f00


	//   ....[10]....
        /*0150*/ 	.word	0x00000f20


	//   ....[11]....
        /*0154*/ 	.word	0x00000f40


	//   ....[12]....
        /*0158*/ 	.word	0x00001260


	//----- nvinfo : EIATTR_VRC_CTA_INIT_COUNT
	.align		4
.L_5621:
        /*015c*/ 	.byte	0x02, 0x4a
	.zero		1
	.zero		1


	//----- nvinfo : EIATTR_EXIT_INSTR_OFFSETS
	.align		4
        /*0160*/ 	.byte	0x04, 0x1c
        /*0162*/ 	.short	(.L_5623 - .L_5622)


	//   ....[0]....
.L_5622:
        /*0164*/ 	.word	0x000000d0


	//   ....[1]....
        /*0168*/ 	.word	0x00001280


	//----- nvinfo : EIATTR_MAX_THREADS
	.align		4
.L_5623:
        /*016c*/ 	.byte	0x04, 0x05
        /*016e*/ 	.short	(.L_5625 - .L_5624)
.L_5624:
        /*0170*/ 	.word	0x00000200
        /*0174*/ 	.word	0x00000001
        /*0178*/ 	.word	0x00000001


	//----- nvinfo : EIATTR_CRS_STACK_SIZE
	.align		4
.L_5625:
        /*017c*/ 	.byte	0x04, 0x1e
        /*017e*/ 	.short	(.L_5627 - .L_5626)
.L_5626:
        /*0180*/ 	.word	0x00000000


	//----- nvinfo : EIATTR_CBANK_PARAM_SIZE
	.align		4
.L_5627:
        /*0184*/ 	.byte	0x03, 0x19
        /*0186*/ 	.short	0x0040


	//----- nvinfo : EIATTR_PARAM_CBANK
	.align		4
        /*0188*/ 	.byte	0x04, 0x0a
        /*018a*/ 	.short	(.L_5629 - .L_5628)
	.align		4
.L_5628:
        /*018c*/ 	.word	index@(.nv.constant0._Z33kPreconditionOptimizer32bit1StateIfLi5ELi4096ELi8EEvPT_S1_PfS2_ffffiffi)
        /*0190*/ 	.short	0x0380
        /*0192*/ 	.short	0x0040


	//----- nvinfo : EIATTR_SW_WAR
	.align		4
.L_5629:
        /*0194*/ 	.byte	0x04, 0x36
        /*0196*/ 	.short	(.L_5631 - .L_5630)
.L_5630:
        /*0198*/ 	.word	0x00000008
.L_5631:


//--------------------- .nv.info._Z33kPreconditionOptimizer32bit1StateI6__halfLi5ELi4096ELi8EEvPT_S2_PfS3_ffffiffi --------------------------
	.section	.nv.info._Z33kPreconditionOptimizer32bit1StateI6__halfLi5ELi4096ELi8EEvPT_S2_PfS3_ffffiffi,"",@"SHT_CUDA_INFO"
	.sectionflags	@""
	.align	4


	//----- nvinfo : EIATTR_CUDA_API_VERSION
	.align		4
        /*0000*/ 	.byte	0x04, 0x37
        /*0002*/ 	.short	(.L_5633 - .L_5632)
.L_5632:
        /*0004*/ 	.word	0x00000082


	//----- nvinfo : EIATTR_KPARAM_INFO
	.align		4
.L_5633:
        /*0008*/ 	.byte	0x04, 0x17
        /*000a*/ 	.short	(.L_5635 - .L_5634)
.L_5634:
        /*000c*/ 	.word	0x00000000
        /*0010*/ 	.short	0x000b
        /*0012*/ 	.short	0x003c
        /*0014*/ 	.byte	0x00, 0xf0, 0x11, 0x00


	//----- nvinfo : EIATTR_KPARAM_INFO
	.align		4
.L_5635:
        /*0018*/ 	.byte	0x04, 0x17
        /*001a*/ 	.short	(.L_5637 - .L_5636)
.L_5636:
        /*001c*/ 	.word	0x00000000
        /*0020*/ 	.short	0x000a
        /*0022*/ 	.short	0x0038
        /*0024*/ 	.byte	0x00, 0xf0, 0x11, 0x00


	//----- nvinfo : EIATTR_KPARAM_INFO
	.align		4
.L_5637:
        /*0028*/ 	.byte	0x04, 0x17
        /*002a*/ 	.short	(.L_5639 - .L_5638)
.L_5638:
        /*002c*/ 	.word	0x00000000
        /*0030*/ 	.short	0x0009
        /*0032*/ 	.short	0x0034
        /*0034*/ 	.byte	0x00, 0xf0, 0x11, 0x00


	//----- nvinfo : EIATTR_KPARAM_INFO
	.align		4
.L_5639:
        /*0038*/ 	.byte	0x04, 0x17
        /*003a*/ 	.short	(.L_5641 - .L_5640)
.L_5640:
        /*003c*/ 	.word	0x00000000
        /*0040*/ 	.short	0x0008
        /*0042*/ 	.short	0x0030
        /*0044*/ 	.byte	0x00, 0xf0, 0x11, 0x00


	//----- nvinfo : EIATTR_KPARAM_INFO
	.align		4
.L_5641:
        /*0048*/ 	.byte	0x04, 0x17
        /*004a*/ 	.short	(.L_5643 - .L_5642)
.L_5642:
        /*004c*/ 	.word	0x00000000
        /*0050*/ 	.short	0x0007
        /*0052*/ 	.short	0x002c
        /*0054*/ 	.byte	0x00, 0xf0, 0x11, 0x00


	//----- nvinfo : EIATTR_KPARAM_INFO
	.align		4
.L_5643:
        /*0058*/ 	.byte	0x04, 0x17
        /*005a*/ 	.short	(.L_5645 - .L_5644)
.L_5644:
        /*005c*/ 	.word	0x00000000
        /*0060*/ 	.short	0x0006
        /*0062*/ 	.short	0x0028
        /*0064*/ 	.byte	0x00, 0xf0, 0x11, 0x00


	//----- nvinfo : EIATTR_KPARAM_INFO
	.align		4
.L_5645:
        /*0068*/ 	.byte	0x04, 0x17
        /*006a*/ 	.short	(.L_5647 - .L_5646)
.L_5646:
        /*006c*/ 	.word	0x00000000
        /*0070*/ 	.short	0x0005
        /*0072*/ 	.short	0x0024
        /*0074*/ 	.byte	0x00, 0xf0, 0x11, 0x00


	//----- nvinfo : EIATTR_KPARAM_INFO
	.align		4
.L_5647:
        /*0078*/ 	.byte	0x04, 0x17
        /*007a*/ 	.short	(.L_5649 - .L_5648)
.L_5648:
        /*007c*/ 	.word	0x00000000
        /*0080*/ 	.short	0x0004
        /*0082*/ 	.short	0x0020
        /*0084*/ 	.byte	0x00, 0xf0, 0x11, 0x00


	//----- nvinfo : EIATTR_KPARAM_INFO
	.align		4
.L_5649:
        /*0088*/ 	.byte	0x04, 0x17
        /*008a*/ 	.short	(.L_5651 - .L_5650)
.L_5650:
        /*008c*/ 	.word	0x00000000
        /*0090*/ 	.short	0x0003
        /*0092*/ 	.short	0x0018
        /*0094*/ 	.byte	0x00, 0xf5, 0x21, 0x00


	//----- nvinfo : EIATTR_KPARAM_INFO
	.align		4
.L_5651:
        /*0098*/ 	.byte	0x04, 0x17
        /*009a*/ 	.short	(.L_5653 - .L_5652)
.L_5652:
        /*009c*/ 	.word	0x00000000
        /*00a0*/ 	.short	0x0002
        /*00a2*/ 	.short	0x0010
        /*00a4*/ 	.byte	0x00, 0xf5, 0x21, 0x00


	//----- nvinfo : EIATTR_KPARAM_INFO
	.align		4
.L_5653:
        /*00a8*/ 	.byte	0x04, 0x17
        /*00aa*/ 	.short	(.L_5655 - .L_5654)
.L_5654:
        /*00ac*/ 	.word	0x00000000
        /*00b0*/ 	.short	0x0001
        /*00b2*/ 	.short	0x0008
        /*00b4*/ 	.byte	0x00, 0xf5, 0x21, 0x00


	//----- nvinfo : EIATTR_KPARAM_INFO
	.align		4
.L_5655:
        /*00b8*/ 	.byte	0x04, 0x17
        /*00ba*/ 	.short	(.L_5657 - .L_5656)
.L_5656:
        /*00bc*/ 	.word	0x00000000
        /*00c0*/ 	.short	0x0000
        /*00c2*/ 	.short	0x0000
        /*00c4*/ 	.byte	0x00, 0xf5, 0x21, 0x00


	//----- nvinfo : EIATTR_SPARSE_MMA_MASK
	.align		4
.L_5657:
        /*00c8*/ 	.byte	0x03, 0x50
        /*00ca*/ 	.short	0x0000


	//----- nvinfo : EIATTR_MAXREG_COUNT
	.align		4
        /*00cc*/ 	.byte	0x03, 0x1b
        /*00ce*/ 	.short	0x0080


	//----- nvinfo : EIATTR_NUM_BARRIERS
	.align		4
        /*00d0*/ 	.byte	0x02, 0x4c
        /*00d2*/ 	.byte	0x01
	.zero		1


	//----- nvinfo : EIATTR_MERCURY_ISA_VERSION
	.align		4
        /*00d4*/ 	.byte	0x03, 0x5f
        /*00d6*/ 	.short	0x0101


	//----- nvinfo : EIATTR_UNUSED_LOAD_BYTE_OFFSET
	.align		4
        /*00d8*/ 	.byte	0x04, 0x44
        /*00da*/ 	.short	(.L_5659 - .L_5658)


	//   ....[0]....
.L_5658:
        /*00dc*/ 	.word	0x00000f20
        /*00e0*/ 	.word	0x0000fff0


	//   ....[1]....
        /*00e4*/ 	.word	0x00001210
        /*00e8*/ 	.word	0x0000fff0


	//----- nvinfo : EIATTR_COOP_GROUP_MASK_REGIDS
	.align		4
.L_5659:
        /*00ec*/ 	.byte	0x04, 0x29
        /*00ee*/ 	.short	(.L_5661 - .L_5660)


	//   ....[0]....
.L_5660:
        /*00f0*/ 	.word	0xffffffff


	//   ....[1]....
        /*00f4*/ 	.word	0xffffffff


	//   ....[2]....
        /*00f8*/ 	.word	0xffffffff


	//   ....[3]....
        /*00fc*/ 	.word	0xffffffff


	//   ....[4]....
        /*0100*/ 	.word	0xffffffff


	//   ....[5]....
        /*0104*/ 	.word	0xffffffff


	//   ....[6]....
        /*0108*/ 	.word	0xffffffff


	//   ....[7]....
        /*010c*/ 	.word	0xffffffff


	//   ....[8]....
        /*0110*/ 	.word	0xffffffff


	//   ....[9]....
        /*0114*/ 	.word	0xffffffff


	//   ....[10]....
        /*0118*/ 	.word	0xffffffff


	//   ....[11]....
        /*011c*/ 	.word	0xffffffff


	//   ....[12]....
        /*0120*/ 	.word	0xffffffff


	//----- nvinfo : EIATTR_COOP_GROUP_INSTR_OFFSETS
	.align		4
.L_5661:
        /*0124*/ 	.byte	0x04, 0x28
        /*0126*/ 	.short	(.L_5663 - .L_5662)


	//   ....[0]....
.L_5662:
        /*0128*/ 	.word	0x00000750


	//   ....[1]....
        /*012c*/ 	.word	0x00000b80


	//   ....[2]....
        /*0130*/ 	.word	0x00000df0


	//   ....[3]....
        /*0134*/ 	.word	0x00000e20


	//   ....[4]....
        /*0138*/ 	.word	0x00000e40


	//   ....[5]....
        /*013c*/ 	.word	0x00000e60


	//   ....[6]....
        /*0140*/ 	.word	0x00000e80


	//   ....[7]....
        /*0144*/ 	.word	0x000010a0


	//   ....[8]....
        /*0148*/ 	.word	0x000010c0


	//   ....[9]....
        /*014c*/ 	.word	0x000010e0


	//   ....[10]....
        /*0150*/ 	.word	0x00001100


	//   ....[11]....
        /*0154*/ 	.word	0x00001120


	//   ....[12]....
        /*0158*/ 	.word	0x00001440


	//----- nvinfo : EIATTR_VRC_CTA_INIT_COUNT
	.align		4
.L_5663:
        /*015c*/ 	.byte	0x02, 0x4a
	.zero		1
	.zero		1


	//----- nvinfo : EIATTR_EXIT_INSTR_OFFSETS
	.align		4
        /*0160*/ 	.byte	0x04, 0x1c
        /*0162*/ 	.short	(.L_5665 - .L_5664)


	//   ....[0]....
.L_5664:
        /*0164*/ 	.word	0x000000d0


	//   ....[1]....
        /*0168*/ 	.word	0x00001460


	//----- nvinfo : EIATTR_MAX_THREADS
	.align		4
.L_5665:
        /*016c*/ 	.byte	0x04, 0x05
        /*016e*/ 	.short	(.L_5667 - .L_5666)
.L_5666:
        /*0170*/ 	.word	0x00000200
        /*0174*/ 	.word	0x00000001
        /*0178*/ 	.word	0x00000001


	//----- nvinfo : EIATTR_CRS_STACK_SIZE
	.align		4
.L_5667:
        /*017c*/ 	.byte	0x04, 0x1e
        /*017e*/ 	.short	(.L_5669 - .L_5668)
.L_5668:
        /*0180*/ 	.word	0x00000000


	//----- nvinfo : EIATTR_CBANK_PARAM_SIZE
	.align		4
.L_5669:
        /*0184*/ 	.byte	0x03, 0x19
        /*0186*/ 	.short	0x0040


	//----- nvinfo : EIATTR_PARAM_CBANK
	.align		4
        /*0188*/ 	.byte	0x04, 0x0a
        /*018a*/ 	.short	(.L_5671 - .L_5670)
	.align		4
.L_5670:
        /*018c*/ 	.word	index@(.nv.constant0._Z33kPreconditionOptimizer32bit1StateI6__halfLi5ELi4096ELi8EEvPT_S2_PfS3_ffffiffi)
        /*0190*/ 	.short	0x0380
        /*0192*/ 	.short	0x0040


	//----- nvinfo : EIATTR_SW_WAR
	.align		4
.L_5671:
        /*0194*/ 	.byte	0x04, 0x36
        /*0196*/ 	.short	(.L_5673 - .L_5672)
.L_5672:
        /*0198*/ 	.word	0x00000008
.L_5673:


//--------------------- .nv.info._Z33kPreconditionOptimizer32bit1StateI13__nv_bfloat16Li2ELi4096ELi8EEvPT_S2_PfS3_ffffiffi --------------------------
	.section	.nv.info._Z33kPreconditionOptimizer32bit1StateI13__nv_bfloat16Li2ELi4096ELi8EEvPT_S2_PfS3_ffffiffi,"",@"SHT_CUDA_INFO"
	.sectionflags	@""
	.align	4


	//----- nvinfo : EIATTR_CUDA_API_VERSION
	.align		4
        /*0000*/ 	.byte	0x04, 0x37
        /*0002*/ 	.short	(.L_5675 - .L_5674)
.L_5674:
        /*0004*/ 	.word	0x00000082


	//----- nvinfo : EIATTR_KPARAM_INFO
	.align		4
.L_5675:
        /*0008*/ 	.byte	0x04, 0x17
        /*000a*/ 	.short	(.L_5677 - .L_5676)
.L_5676:
        /*000c*/ 	.word	0x00000000
        /*0010*/ 	.short	0x000b
        /*0012*/ 	.short	0x003c
        /*0014*/ 	.byte	0x00, 0xf0, 0x11, 0x00


	//----- nvinfo : EIATTR_KPARAM_INFO
	.align		4
.L_5677:
        /*0018*/ 	.byte	0x04, 0x17
        /*001a*/ 	.short	(.L_5679 - .L_5678)
.L_5678:
        /*001c*/ 	.word	0x00000000
        /*0020*/ 	.short	0x000a
        /*0022*/ 	.short	0x0038
        /*0024*/ 	.byte	0x00, 0xf0, 0x11, 0x00


	//----- nvinfo : EIATTR_KPARAM_INFO
	.align		4
.L_5679:
        /*0028*/ 	.byte	0x04, 0x17
        /*002a*/ 	.short	(.L_5681 - .L_5680)
.L_5680:
        /*002c*/ 	.word	0x00000000
        /*0030*/ 	.short	0x0009
        /*0032*/ 	.short	0x0034
        /*0034*/ 	.byte	0x00, 0xf0, 0x11, 0x00


	//----- nvinfo : EIATTR_KPARAM_INFO
	.align		4
.L_5681:
        /*0038*/ 	.byte	0x04, 0x17
        /*003a*/ 	.short	(.L_5683 - .L_5682)
.L_5682:
        /*003c*/ 	.word	0x00000000
        /*0040*/ 	.short	0x0008
        /*0042*/ 	.short	0x0030
        /*0044*/ 	.byte	0x00, 0xf0, 0x11, 0x00


	//----- nvinfo : EIATTR_KPARAM_INFO
	.align		4
.L_5683:
        /*0048*/ 	.byte	0x04, 0x17
        /*004a*/ 	.short	(.L_5685 - .L_5684)
.L_5684:
        /*004c*/ 	.word	0x00000000
        /*0050*/ 	.short	0x0007
        /*0052*/ 	.short	0x002c
        /*0054*/ 	.byte	0x00, 0xf0, 0x11, 0x00


	//----- nvinfo : EIATTR_KPARAM_INFO
	.align		4
.L_5685:
        /*0058*/ 	.byte	0x04, 0x17
        /*005a*/ 	.short	(.L_5687 - .L_5686)
.L_5686:
        /*005c*/ 	.word	0x00000000
        /*0060*/ 	.short	0x0006
        /*0062*/ 	.short	0x0028
        /*0064*/ 	.byte	0x00, 0xf0, 0x11, 0x00


	//----- nvinfo : EIATTR_KPARAM_INFO
	.align		4
.L_5687:
        /*0068*/ 	.byte	0x04, 0x17
        /*006a*/ 	.short	(.L_5689 - .L_5688)
.L_5688:
        /*006c*/ 	.word	0x00000000
        /*0070*/ 	.short	0x0005
        /*0072*/ 	.short	0x0024
        /*0074*/ 	.byte	0x00, 0xf0, 0x11, 0x00


	//----- nvinfo : EIATTR_KPARAM_INFO
	.align		4
.L_5689:
        /*0078*/ 	.byte	0x04, 0x17
        /*007a*/ 	.short	(.L_5691 - .L_5690)
.L_5690:
        /*007c*/ 	.word	0x00000000
        /*0080*/ 	.short	0x0004
        /*0082*/ 	.short	0x0020
        /*0084*/ 	.byte	0x00, 0xf0, 0x11, 0x00


	//----- nvinfo : EIATTR_KPARAM_INFO
	.align		4
.L_5691:
        /*0088*/ 	.byte	0x04, 0x17
        /*008a*/ 	.short	(.L_5693 - .L_5692)
.L_5692:
        /*008c*/ 	.word	0x00000000
        /*0090*/ 	.short	0x0003
        /*0092*/ 	.short	0x0018
        /*0094*/ 	.byte	0x00, 0xf5, 0x21, 0x00


	//----- nvinfo : EIATTR_KPARAM_INFO
	.align		4
.L_5693:
        /*0098*/ 	.byte	0x04, 0x17
        /*009a*/ 	.short	(.L_5695 - .L_5694)
.L_5694:
        /*009c*/ 	.word	0x00000000
        /*00a0*/ 	.short	0x0002
        /*00a2*/ 	.short	0x0010
        /*00a4*/ 	.byte	0x00, 0xf5, 0x21, 0x00


	//----- nvinfo : EIATTR_KPARAM_INFO
	.align		4
.L_5695:
        /*00a8*/ 	.byte	0x04, 0x17
        /*00aa*/ 	.short	(.L_5697 - .L_5696)
.L_5696:
        /*00ac*/ 	.word	0x00000000
        /*00b0*/ 	.short	0x0001
        /*00b2*/ 	.short	0x0008
        /*00b4*/ 	.byte	0x00, 0xf5, 0x21, 0x00


	//----- nvinfo : EIATTR_KPARAM_INFO
	.align		4
.L_5697:
        /*00b8*/ 	.byte	0x04, 0x17
        /*00ba*/ 	.short	(.L_5699 - .L_5698)
.L_5698:
        /*00bc*/ 	.word	0x00000000
        /*00c0*/ 	.short	0x0000
        /*00c2*/ 	.short	0x0000
        /*00c4*/ 	.byte	0x00, 0xf5, 0x21, 0x00


	//----- nvinfo : EIATTR_SPARSE_MMA_MASK
	.align		4
.L_5699:
        /*00c8*/ 	.byte	0x03, 0x50
        /*00ca*/ 	.short	0x0000


	//----- nvinfo : EIATTR_MAXREG_COUNT
	.align		4
        /*00cc*/ 	.byte	0x03, 0x1b
        /*00ce*/ 	.short	0x0080


	//----- nvinfo : EIATTR_NUM_BARRIERS
	.align		4
        /*00d0*/ 	.byte	0x02, 0x4c
        /*00d2*/ 	.byte	0x01
	.zero		1


	//----- nvinfo : EIATTR_MERCURY_ISA_VERSION
	.align		4
        /*00d4*/ 	.byte	0x03, 0x5f
        /*00d6*/ 	.short	0x0101


	//----- nvinfo : EIATTR_UNUSED_LOAD_BYTE_OFFSET
	.align		4
        /*00d8*/ 	.byte	0x04, 0x44
        /*00da*/ 	.short	(.L_5701 - .L_5700)


	//   ....[0]....
.L_5700:
        /*00dc*/ 	.word	0x00001210
        /*00e0*/ 	.word	0x0000fff0


	//   ....[1]....
        /*00e4*/ 	.word	0x00001500
        /*00e8*/ 	.word	0x0000fff0


	//----- nvinfo : EIATTR_COOP_GROUP_MASK_REGIDS
	.align		4
.L_5701:
        /*00ec*/ 	.byte	0x04, 0x29
        /*00ee*/ 	.short	(.L_5703 - .L_5702)


	//   ....[0]....
.L_5702:
        /*00f0*/ 	.word	0xffffffff


	//   ....[1]....
        /*00f4*/ 	.word	0xffffffff


	//   ....[2]....
        /*00f8*/ 	.word	0xffffffff


	//   ....[3]....
        /*00fc*/ 	.word	0xffffffff


	//   ....[4]....
        /*0100*/ 	.word	0xffffffff


	//   ....[5]....
        /*0104*/ 	.word	0xffffffff


	//   ....[6]....
        /*0108*/ 	.word	0xffffffff


	//   ....[7]....
        /*010c*/ 	.word	0xffffffff


	//   ....[8]....
        /*0110*/ 	.word	0xffffffff


	//   ....[9]....
        /*0114*/ 	.word	0xffffffff


	//   ....[10]....
        /*0118*/ 	.word	0xffffffff


	//   ....[11]....
        /*011c*/ 	.word	0xffffffff


	//   ....[12]....
        /*0120*/ 	.word	0xffffffff


	//----- nvinfo : EIATTR_COOP_GROUP_INSTR_OFFSETS
	.align		4
.L_5703:
        /*0124*/ 	.byte	0x04, 0x28
        /*0126*/ 	.short	(.L_5705 - .L_5704)


	//   ....[0]....
.L_5704:
        /*0128*/ 	.word	0x00000760


	//   ....[1]....
        /*012c*/ 	.word	0x00000b00


	//   ....[2]....
        /*0130*/ 	.word	0x000010e0


	//   ....[3]....
        /*0134*/ 	.word	0x00001110


	//   ....[4]....
        /*0138*/ 	.word	0x00001130


	//   ....[5]....
        /*013c*/ 	.word	0x00001150


	//   ....[6]....
        /*0140*/ 	.word	0x00001170


	//   ....[7]....
        /*0144*/ 	.word	0x00001390


	//   ....[8]....
        /*0148*/ 	.word	0x000013b0


	//   ....[9]....
        /*014c*/ 	.word	0x000013d0


	//   ....[10]....
        /*0150*/ 	.word	0x000013f0


	//   ....[11]....
        /*0154*/ 	.word	0x00001410


	//   ....[12]....
        /*0158*/ 	.word	0x00001730


	//----- nvinfo : EIATTR_VRC_CTA_INIT_COUNT
	.align		4
.L_5705:
        /*015c*/ 	.byte	0x02, 0x4a
	.zero		1
	.zero		1


	//----- nvinfo : EIATTR_EXIT_INSTR_OFFSETS
	.align		4
        /*0160*/ 	.byte	0x04, 0x1c
        /*0162*/ 	.short	(.L_5707 - .L_5706)


	//   ....[0]....
.L_5706:
        /*0164*/ 	.word	0x000000d0


	//   ....[1]....
        /*0168*/ 	.word	0x00001750


	//----- nvinfo : EIATTR_MAX_THREADS
	.align		4
.L_5707:
        /*016c*/ 	.byte	0x04, 0x05
        /*016e*/ 	.short	(.L_5709 - .L_5708)
.L_5708:
        /*0170*/ 	.word	0x00000200
        /*0174*/ 	.word	0x00000001
        /*0178*/ 	.word	0x00000001


	//----- nvinfo : EIATTR_CRS_STACK_SIZE
	.align		4
.L_5709:
        /*017c*/ 	.byte	0x04, 0x1e
        /*017e*/ 	.short	(.L_5711 - .L_5710)
.L_5710:
        /*0180*/ 	.word	0x00000000


	//----- nvinfo : EIATTR_CBANK_PARAM_SIZE
	.align		4
.L_5711:
        /*0184*/ 	.byte	0x03, 0x19
        /*0186*/ 	.short	0x0040


	//----- nvinfo : EIATTR_PARAM_CBANK
	.align		4
        /*0188*/ 	.byte	0x04, 0x0a
        /*018a*/ 	.short	(.L_5713 - .L_5712)
	.align		4
.L_5712:
        /*018c*/ 	.word	index@(.nv.constant0._Z33kPreconditionOptimizer32bit1StateI13__nv_bfloat16Li2ELi4096ELi8EEvPT_S2_PfS3_ffffiffi)
        /*0190*/ 	.short	0x0380
        /*0192*/ 	.short	0x0040


	//----- nvinfo : EIATTR_SW_WAR
	.align		4
.L_5713:
        /*0194*/ 	.byte	0x04, 0x36
        /*0196*/ 	.short	(.L_5715 - .L_5714)
.L_5714:
        /*0198*/ 	.word	0x00000008
.L_5715:


//--------------------- .nv.info._Z33kPreconditionOptimizer32bit1StateIfLi2ELi4096ELi8EEvPT_S1_PfS2_ffffiffi --------------------------
	.section	.nv.info._Z33kPreconditionOptimizer32bit1StateIfLi2ELi4096ELi8EEvPT_S1_PfS2_ffffiffi,"",@"SHT_CUDA_INFO"
	.sectionflags	@""
	.align	4


	//----- nvinfo : EIATTR_CUDA_API_VERSION
	.align		4
        /*0000*/ 	.byte	0x04, 0x37
        /*0002*/ 	.short	(.L_5717 - .L_5716)
.L_5716:
        /*0004*/ 	.word	0x00000082


	//----- nvinfo : EIATTR_KPARAM_INFO
	.align		4
.L_5717:
        /*0008*/ 	.byte	0x04, 0x17
        /*000a*/ 	.short	(.L_5719 - .L_5718)
.L_5718:
        /*000c*/ 	.word	0x00000000
        /*0010*/ 	.short	0x000b
        /*0012*/ 	.short	0x003c
        /*0014*/ 	.byte	0x00, 0xf0, 0x11, 0x00


	//----- nvinfo : EIATTR_KPARAM_INFO
	.align		4
.L_5719:
        /*0018*/ 	.byte	0x04, 0x17
        /*001a*/ 	.short	(.L_5721 - .L_5720)
.L_5720:
        /*001c*/ 	.word	0x00000000
        /*0020*/ 	.short	0x000a
        /*0022*/ 	.short	0x0038
        /*0024*/ 	.byte	0x00, 0xf0, 0x11, 0x00


	//----- nvinfo : EIATTR_KPARAM_INFO
	.align		4
.L_5721:
        /*0028*/ 	.byte	0x04, 0x17
        /*002a*/ 	.short	(.L_5723 - .L_5722)
.L_5722:
        /*002c*/ 	.word	0x00000000
        /*0030*/ 	.short	0x0009
        /*0032*/ 	.short	0x0034
        /*0034*/ 	.byte	0x00, 0xf0, 0x11, 0x00


	//----- nvinfo : EIATTR_KPARAM_INFO
	.align		4
.L_5723:
        /*0038*/ 	.byte	0x04, 0x17
        /*003a*/ 	.short	(.L_5725 - .L_5724)
.L_5724:
        /*003c*/ 	.word	0x00000000
        /*0040*/ 	.short	0x0008
        /*0042*/ 	.short	0x0030
        /*0044*/ 	.byte	0x00, 0xf0, 0x11, 0x00


	//----- nvinfo : EIATTR_KPARAM_INFO
	.align		4
.L_5725:
        /*0048*/ 	.byte	0x04, 0x17
        /*004a*/ 	.short	(.L_5727 - .L_5726)
.L_5726:
        /*004c*/ 	.word	0x00000000
        /*0050*/ 	.short	0x0007
        /*0052*/ 	.short	0x002c
        /*0054*/ 	.byte	0x00, 0xf0, 0x11, 0x00


	//----- nvinfo : EIATTR_KPARAM_INFO
	.align		4
.L_5727:
        /*0058*/ 	.byte	0x04, 0x17
        /*005a*/ 	.short	(.L_5729 - .L_5728)
.L_5728:
        /*005c*/ 	.word	0x00000000
        /*0060*/ 	.short	0x0006
        /*0062*/ 	.short	0x0028
        /*0064*/ 	.byte	0x00, 0xf0, 0x11, 0x00


	//----- nvinfo : EIATTR_KPARAM_INFO
	.align		4
.L_5729:
        /*0068*/ 	.byte	0x04, 0x17
        /*006a*/ 	.short	(.L_5731 - .L_5730)
.L_5730:
        /*006c*/ 	.word	0x00000000
        /*0070*/ 	.short	0x0005
        /*0072*/ 	.short	0x0024
        /*0074*/ 	.byte	0x00, 0xf0, 0x11, 0x00


	//----- nvinfo : EIATTR_KPARAM_INFO
	.align		4
.L_5731:
        /*0078*/ 	.byte	0x04, 0x17
        /*007a*/ 	.short	(.L_5733 - .L_5732)
.L_5732:
        /*007c*/ 	.word	0x00000000
        /*0080*/ 	.short	0x0004
        /*0082*/ 	.short	0x0020
        /*0084*/ 	.byte	0x00, 0xf0, 0x11, 0x00


	//----- nvinfo : EIATTR_KPARAM_INFO
	.align		4
.L_5733:
        /*0088*/ 	.byte	0x04, 0x17
        /*008a*/ 	.short	(.L_5735 - .L_5734)
.L_5734:
        /*008c*/ 	.word	0x00000000
        /*0090*/ 	.short	0x0003
        /*0092*/ 	.short	0x0018
        /*0094*/ 	.byte	0x00, 0xf5, 0x21, 0x00


	//----- nvinfo : EIATTR_KPARAM_INFO
	.align		4
.L_5735:
        /*0098*/ 	.byte	0x04, 0x17
        /*009a*/ 	.short	(.L_5737 - .L_5736)
.L_5736:
        /*009c*/ 	.word	0x00000000
        /*00a0*/ 	.short	0x0002
        /*00a2*/ 	.short	0x0010
        /*00a4*/ 	.byte	0x00, 0xf5, 0x21, 0x00


	//----- nvinfo : EIATTR_KPARAM_INFO
	.align		4
.L_5737:
        /*00a8*/ 	.byte	0x04, 0x17
        /*00aa*/ 	.short	(.L_5739 - .L_5738)
.L_5738:
        /*00ac*/ 	.word	0x00000000
        /*00b0*/ 	.short	0x0001
        /*00b2*/ 	.short	0x0008
        /*00b4*/ 	.byte	0x00, 0xf5, 0x21, 0x00


	//----- nvinfo : EIATTR_KPARAM_INFO
	.align		4
.L_5739:
        /*00b8*/ 	.byte	0x04, 0x17
        /*00ba*/ 	.short	(.L_5741 - .L_5740)
.L_5740:
        /*00bc*/ 	.word	0x00000000
        /*00c0*/ 	.short	0x0000
        /*00c2*/ 	.short	0x0000
        /*00c4*/ 	.byte	0x00, 0xf5, 0x21, 0x00


	//----- nvinfo : EIATTR_SPARSE_MMA_MASK
	.align		4
.L_5741:
        /*00c8*/ 	.byte	0x03, 0x50
        /*00ca*/ 	.short	0x0000


	//----- nvinfo : EIATTR_MAXREG_COUNT
	.align		4
        /*00cc*/ 	.byte	0x03, 0x1b
        /*00ce*/ 	.short	0x0080


	//----- nvinfo : EIATTR_NUM_BARRIERS
	.align		4
        /*00d0*/ 	.byte	0x02, 0x4c
        /*00d2*/ 	.byte	0x01
	.zero		1


	//----- nvinfo : EIATTR_MERCURY_ISA_VERSION
	.align		4
        /*00d4*/ 	.byte	0x03, 0x5f
        /*00d6*/ 	.short	0x0101


	//----- nvinfo : EIATTR_UNUSED_LOAD_BYTE_OFFSET
	.align		4
        /*00d8*/ 	.byte	0x04, 0x44
        /*00da*/ 	.short	(.L_5743 - .L_5742)


	//   ....[0]....
.L_5742:
        /*00dc*/ 	.word	0x00001000
        /*00e0*/ 	.word	0x0000fff0


	//   ....[1]....
        /*00e4*/ 	.word	0x000012f0
        /*00e8*/ 	.word	0x0000fff0


	//----- nvinfo : EIATTR_COOP_GROUP_MASK_REGIDS
	.align		4
.L_5743:
        /*00ec*/ 	.byte	0x04, 0x29
        /*00ee*/ 	.short	(.L_5745 - .L_5744)


	//   ....[0]....
.L_5744:
        /*00f0*/ 	.word	0xffffffff


	//   ....[1]....
        /*00f4*/ 	.word	0xffffffff


	//   ....[2]....
        /*00f8*/ 	.word	0xffffffff


	//   ....[3]....
        /*00fc*/ 	.word	0xffffffff


	//   ....[4]....
        /*0100*/ 	.word	0xffffffff


	//   ....[5]....
        /*0104*/ 	.word	0xffffffff


	//   ....[6]....
        /*0108*/ 	.word	0xffffffff


	//   ....[7]....
        /*010c*/ 	.word	0xffffffff


	//   ....[8]....
        /*0110*/ 	.word	0xffffffff


	//   ....[9]....
        /*0114*/ 	.word	0xffffffff


	//   ....[10]....
        /*0118*/ 	.word	0xffffffff


	//   ....[11]....
        /*011c*/ 	.word	0xffffffff


	//   ....[12]....
        /*0120*/ 	.word	0xffffffff


	//----- nvinfo : EIATTR_COOP_GROUP_INSTR_OFFSETS
	.align		4
.L_5745:
        /*0124*/ 	.byte	0x04, 0x28
        /*0126*/ 	.short	(.L_5747 - .L_5746)


	//   ....[0]....
.L_5746:
        /*0128*/ 	.word	0x000007a0


	//   ....[1]....
        /*012c*/ 	.word	0x000009c0


	//   ....[2]....
        /*0130*/ 	.word	0x00000ed0


	//   ....[3]....
        /*0134*/ 	.word	0x00000f00


	//   ....[4]....
        /*0138*/ 	.word	0x00000f20


	//   ....[5]....
        /*013c*/ 	.word	0x00000f40


	//   ....[6]....
        /*0140*/ 	.word	0x00000f60


	//   ....[7]....
        /*0144*/ 	.word	0x00001180


	//   ....[8]....
        /*0148*/ 	.word	0x000011a0


	//   ....[9]....
        /*014c*/ 	.word	0x000011c0


	//   ....[10]....
        /*0150*/ 	.word	0x000011e0


	//   ....[11]....
        /*0154*/ 	.word	0x00001200


	//   ....[12]....
        /*0158*/ 	.word	0x00001520


	//----- nvinfo : EIATTR_VRC_CTA_INIT_COUNT
	.align		4
.L_5747:
        /*015c*/ 	.byte	0x02, 0x4a
	.zero		1
	.zero		1


	//----- nvinfo : EIATTR_EXIT_INSTR_OFFSETS
	.align		4
        /*0160*/ 	.byte	0x04, 0x1c
        /*0162*/ 	.short	(.L_5749 - .L_5748)


	//   ....[0]....
.L_5748:
        /*0164*/ 	.word	0x000000d0


	//   ....[1]....
        /*0168*/ 	.word	0x00001540


	//----- nvinfo : EIATTR_MAX_THREADS
	.align		4
.L_5749:
        /*016c*/ 	.byte	0x04, 0x05
        /*016e*/ 	.short	(.L_5751 - .L_5750)
.L_5750:
        /*0170*/ 	.word	0x00000200
        /*0174*/ 	.word	0x00000001
        /*0178*/ 	.word	0x00000001


	//----- nvinfo : EIATTR_CRS_STACK_SIZE
	.align		4
.L_5751:
        /*017c*/ 	.byte	0x04, 0x1e
        /*017e*/ 	.short	(.L_5753 - .L_5752)
.L_5752:
        /*0180*/ 	.word	0x00000000


	//----- nvinfo : EIATTR_CBANK_PARAM_SIZE
	.align		4
.L_5753:
        /*0184*/ 	.byte	0x03, 0x19
        /*0186*/ 	.short	0x0040


	//----- nvinfo : EIATTR_PARAM_CBANK
	.align		4
        /*0188*/ 	.byte	0x04, 0x0a
        /*018a*/ 	.short	(.L_5755 - .L_5754)
	.align		4
.L_5754:
        /*018c*/ 	.word	index@(.nv.constant0._Z33kPreconditionOptimizer32bit1StateIfLi2ELi4096ELi8EEvPT_S1_PfS2_ffffiffi)
        /*0190*/ 	.short	0x0380
        /*0192*/ 	.short	0x0040


	//----- nvinfo : EIATTR_SW_WAR
	.align		4
.L_5755:
        /*0194*/ 	.byte	0x04, 0x36
        /*0196*/ 	.short	(.L_5757 - .L_5756)
.L_5756:
        /*0198*/ 	.word	0x00000008
.L_5757:


//--------------------- .nv.info._Z33kPreconditionOptimizer32bit1StateI6__halfLi2ELi4096ELi8EEvPT_S2_PfS3_ffffiffi --------------------------
	.section	.nv.info._Z33kPreconditionOptimizer32bit1StateI6__halfLi2ELi4096ELi8EEvPT_S2_PfS3_ffffiffi,"",@"SHT_CUDA_INFO"
	.sectionflags	@""
	.align	4


	//----- nvinfo : EIATTR_CUDA_API_VERSION
	.align		4
        /*0000*/ 	.byte	0x04, 0x37
        /*0002*/ 	.short	(.L_5759 - .L_5758)
.L_5758:
        /*0004*/ 	.word	0x00000082


	//----- nvinfo : EIATTR_KPARAM_INFO
	.align		4
.L_5759:
        /*0008*/ 	.byte	0x04, 0x17
        /*000a*/ 	.short	(.L_5761 - .L_5760)
.L_5760:
        /*000c*/ 	.word	0x00000000
        /*0010*/ 	.short	0x000b
        /*0012*/ 	.short	0x003c
        /*0014*/ 	.byte	0x00, 0xf0, 0x11, 0x00


	//----- nvinfo : EIATTR_KPARAM_INFO
	.align		4
.L_5761:
        /*0018*/ 	.byte	0x04, 0x17
        /*001a*/ 	.short	(.L_5763 - .L_5762)
.L_5762:
        /*001c*/ 	.word	0x00000000
        /*0020*/ 	.short	0x000a
        /*0022*/ 	.short	0x0038
        /*0024*/ 	.byte	0x00, 0xf0, 0x11, 0x00


	//----- nvinfo : EIATTR_KPARAM_INFO
	.align		4
.L_5763:
        /*0028*/ 	.byte	0x04, 0x17
        /*002a*/ 	.short	(.L_5765 - .L_5764)
.L_5764:
        /*002c*/ 	.word	0x00000000
        /*0030*/ 	.short	0x0009
        /*0032*/ 	.short	0x0034
        /*0034*/ 	.byte	0x00, 0xf0, 0x11, 0x00


	//----- nvinfo : EIATTR_KPARAM_INFO
	.align		4
.L_5765:
        /*0038*/ 	.byte	0x04, 0x17
        /*003a*/ 	.short	(.L_5767 - .L_5766)
.L_5766:
        /*003c*/ 	.word	0x00000000
        /*0040*/ 	.short	0x0008
        /*0042*/ 	.short	0x0030
        /*0044*/ 	.byte	0x00, 0xf0, 0x11, 0x00


	//----- nvinfo : EIATTR_KPARAM_INFO
	.align		4
.L_5767:
        /*0048*/ 	.byte	0x04, 0x17
        /*004a*/ 	.short	(.L_5769 - .L_5768)
.L_5768:
        /*004c*/ 	.word	0x00000000
        /*0050*/ 	.short	0x0007
        /*0052*/ 	.short	0x002c
        /*0054*/ 	.byte	0x00, 0xf0, 0x11, 0x00


	//----- nvinfo : EIATTR_KPARAM_INFO
	.align		4
.L_5769:
        /*0058*/ 	.byte	0x04, 0x17
        /*005a*/ 	.short	(.L_5771 - .L_5770)
.L_5770:
        /*005c*/ 	.word	0x00000000
        /*0060*/ 	.short	0x0006
        /*0062*/ 	.short	0x0028
        /*0064*/ 	.byte	0x00, 0xf0, 0x11, 0x00


	//----- nvinfo : EIATTR_KPARAM_INFO
	.align		4
.L_5771:
        /*0068*/ 	.byte	0x04, 0x17
        /*006a*/ 	.short	(.L_5773 - .L_5772)
.L_5772:
        /*006c*/ 	.word	0x00000000
        /*0070*/ 	.short	0x0005
        /*0072*/ 	.short	0x0024
        /*0074*/ 	.byte	0x00, 0xf0, 0x11, 0x00


	//----- nvinfo : EIATTR_KPARAM_INFO
	.align		4
.L_5773:
        /*0078*/ 	.byte	0x04, 0x17
        /*007a*/ 	.short	(.L_5775 - .L_5774)
.L_5774:
        /*007c*/ 	.word	0x00000000
        /*0080*/ 	.short	0x0004
        /*0082*/ 	.short	0x0020
        /*0084*/ 	.byte	0x00, 0xf0, 0x11, 0x00


	//----- nvinfo : EIATTR_KPARAM_INFO
	.align		4
.L_5775:
        /*0088*/ 	.byte	0x04, 0x17
        /*008a*/ 	.short	(.L_5777 - .L_5776)
.L_5776:
        /*008c*/ 	.word	0x00000000
        /*0090*/ 	.short	0x0003
        /*0092*/ 	.short	0x0018
        /*0094*/ 	.byte	0x00, 0xf5, 0x21, 0x00


	//----- nvinfo : EIATTR_KPARAM_INFO
	.align		4
.L_5777:
        /*0098*/ 	.byte	0x04, 0x17
        /*009a*/ 	.short	(.L_5779 - .L_5778)
.L_5778:
        /*009c*/ 	.word	0x00000000
        /*00a0*/ 	.short	0x0002
        /*00a2*/ 	.short	0x0010
        /*00a4*/ 	.byte	0x00, 0xf5, 0x21, 0x00


	//----- nvinfo : EIATTR_KPARAM_INFO
	.align		4
.L_5779:
        /*00a8*/ 	.byte	0x04, 0x17
        /*00aa*/ 	.short	(.L_5781 - .L_5780)
.L_5780:
        /*00ac*/ 	.word	0x00000000
        /*00b0*/ 	.short	0x0001
        /*00b2*/ 	.short	0x0008
        /*00b4*/ 	.byte	0x00, 0xf5, 0x21, 0x00


	//----- nvinfo : EIATTR_KPARAM_INFO
	.align		4
.L_5781:
        /*00b8*/ 	.byte	0x04, 0x17
        /*00ba*/ 	.short	(.L_5783 - .L_5782)
.L_5782:
        /*00bc*/ 	.word	0x00000000
        /*00c0*/ 	.short	0x0000
        /*00c2*/ 	.short	0x0000
        /*00c4*/ 	.byte	0x00, 0xf5, 0x21, 0x00


	//----- nvinfo : EIATTR_SPARSE_MMA_MASK
	.align		4
.L_5783:
        /*00c8*/ 	.byte	0x03, 0x50
        /*00ca*/ 	.short	0x0000


	//----- nvinfo : EIATTR_MAXREG_COUNT
	.align		4
        /*00cc*/ 	.byte	0x03, 0x1b
        /*00ce*/ 	.short	0x0080


	//----- nvinfo : EIATTR_NUM_BARRIERS
	.align		4
        /*00d0*/ 	.byte	0x02, 0x4c
        /*00d2*/ 	.byte	0x01
	.zero		1


	//----- nvinfo : EIATTR_MERCURY_ISA_VERSION
	.align		4
        /*00d4*/ 	.byte	0x03, 0x5f
        /*00d6*/ 	.short	0x0101


	//----- nvinfo : EIATTR_UNUSED_LOAD_BYTE_OFFSET
	.align		4
        /*00d8*/ 	.byte	0x04, 0x44
        /*00da*/ 	.short	(.L_5785 - .L_5784)


	//   ....[0]....
.L_5784:
        /*00dc*/ 	.word	0x000011c0
        /*00e0*/ 	.word	0x0000fff0


	//   ....[1]....
        /*00e4*/ 	.word	0x000014b0
        /*00e8*/ 	.word	0x0000fff0


	//----- nvinfo : EIATTR_COOP_GROUP_MASK_REGIDS
	.align		4
.L_5785:
        /*00ec*/ 	.byte	0x04, 0x29
        /*00ee*/ 	.short	(.L_5787 - .L_5786)


	//   ....[0]....
.L_5786:
        /*00f0*/ 	.word	0xffffffff


	//   ....[1]....
        /*00f4*/ 	.word	0xffffffff


	//   ....[2]....
        /*00f8*/ 	.word	0xffffffff


	//   ....[3]....
        /*00fc*/ 	.word	0xffffffff


	//   ....[4]....
        /*0100*/ 	.word	0xffffffff


	//   ....[5]....
        /*0104*/ 	.word	0xffffffff


	//   ....[6]....
        /*0108*/ 	.word	0xffffffff


	//   ....[7]....
        /*010c*/ 	.word	0xffffffff


	//   ....[8]....
        /*0110*/ 	.word	0xffffffff


	//   ....[9]....
        /*0114*/ 	.word	0xffffffff


	//   ....[10]....
        /*0118*/ 	.word	0xffffffff


	//   ....[11]....
        /*011c*/ 	.word	0xffffffff


	//   ....[12]....
        /*0120*/ 	.word	0xffffffff


	//----- nvinfo : EIATTR_COOP_GROUP_INSTR_OFFSETS
	.align		4
.L_5787:
        /*0124*/ 	.byte	0x04, 0x28
        /*0126*/ 	.short	(.L_5789 - .L_5788)


	//   ....[0]....
.L_5788:
        /*0128*/ 	.word	0x00000760


	//   ....[1]....
        /*012c*/ 	.word	0x00000b80


	//   ....[2]....
        /*0130*/ 	.word	0x00001090


	//   ....[3]....
        /*0134*/ 	.word	0x000010c0


	//   ....[4]....
        /*0138*/ 	.word	0x000010e0


	//   ....[5]....
        /*013c*/ 	.word	0x00001100


	//   ....[6]....
        /*0140*/ 	.word	0x00001120


	//   ....[7]....
        /*0144*/ 	.word	0x00001340


	//   ....[8]....
        /*0148*/ 	.word	0x00001360


	//   ....[9]....
        /*014c*/ 	.word	0x00001380


	//   ....[10]....
        /*0150*/ 	.word	0x000013a0


	//   ....[11]....
        /*0154*/ 	.word	0x000013c0


	//   ....[12]....
        /*0158*/ 	.word	0x000016e0


	//----- nvinfo : EIATTR_VRC_CTA_INIT_COUNT
	.align		4
.L_5789:
        /*015c*/ 	.byte	0x02, 0x4a
	.zero		1
	.zero		1


	//----- nvinfo : EIATTR_EXIT_INSTR_OFFSETS
	.align		4
        /*0160*/ 	.byte	0x04, 0x1c
        /*0162*/ 	.short	(.L_5791 - .L_5790)


	//   ....[0]....
.L_5790:
        /*0164*/ 	.word	0x000000d0


	//   ....[1]....
        /*0168*/ 	.word	0x00001700


	//----- nvinfo : EIATTR_MAX_THREADS
	.align		4
.L_5791:
        /*016c*/ 	.byte	0x04, 0x05
        /*016e*/ 	.short	(.L_5793 - .L_5792)
.L_5792:
        /*0170*/ 	.word	0x00000200
        /*0174*/ 	.word	0x00000001
        /*0178*/ 	.word	0x00000001


	//----- nvinfo : EIATTR_CRS_STACK_SIZE
	.align		4
.L_5793:
        /*017c*/ 	.byte	0x04, 0x1e
        /*017e*/ 	.short	(.L_5795 - .L_5794)
.L_5794:
        /*0180*/ 	.word	0x00000000


	//----- nvinfo : EIATTR_CBANK_PARAM_SIZE
	.align		4
.L_5795:
        /*0184*/ 	.byte	0x03, 0x19
        /*0186*/ 	.short	0x0040


	//----- nvinfo : EIATTR_PARAM_CBANK
	.align		4
        /*0188*/ 	.byte	0x04, 0x0a
        /*018a*/ 	.short	(.L_5797 - .L_5796)
	.align		4
.L_5796:
        /*018c*/ 	.word	index@(.nv.constant0._Z33kPreconditionOptimizer32bit1StateI6__halfLi2ELi4096ELi8EEvPT_S2_PfS3_ffffiffi)
        /*0190*/ 	.short	0x0380
        /*0192*/ 	.short	0x0040


	//----- nvinfo : EIATTR_SW_WAR
	.align		4
.L_5797:
        /*0194*/ 	.byte	0x04, 0x36
        /*0196*/ 	.short	(.L_5799 - .L_5798)
.L_5798:
        /*0198*/ 	.word	0x00000008
.L_5799:


//--------------------- .nv.info._Z33kPreconditionOptimizer32bit1StateI13__nv_bfloat16Li1ELi4096ELi8EEvPT_S2_PfS3_ffffiffi --------------------------
	.section	.nv.info._Z33kPreconditionOptimizer32bit1StateI13__nv_bfloat16Li1ELi4096ELi8EEvPT_S2_PfS3_ffffiffi,"",@"SHT_CUDA_INFO"
	.sectionflags	@""
	.align	4


	//----- nvinfo : EIATTR_CUDA_API_VERSION
	.align		4
        /*0000*/ 	.byte	0x04, 0x37
        /*0002*/ 	.short	(.L_5801 - .L_5800)
.L_5800:
        /*0004*/ 	.word	0x00000082


	//----- nvinfo : EIATTR_KPARAM_INFO
	.align		4
.L_5801:
        /*0008*/ 	.byte	0x04, 0x17
        /*000a*/ 	.short	(.L_5803 - .L_5802)
.L_5802:
        /*000c*/ 	.word	0x00000000
        /*0010*/ 	.short	0x000b
        /*0012*/ 	.short	0x003c
        /*0014*/ 	.byte	0x00, 0xf0, 0x11, 0x00


	//----- nvinfo : EIATTR_KPARAM_INFO
	.align		4
.L_5803:
        /*0018*/ 	.byte	0x04, 0x17
        /*001a*/ 	.short	(.L_5805 - .L_5804)
.L_5804:
        /*001c*/ 	.word	0x00000000
        /*0020*/ 	.short	0x000a
        /*0022*/ 	.short	0x0038
        /*0024*/ 	.byte	0x00, 0xf0, 0x11, 0x00


	//----- nvinfo : EIATTR_KPARAM_INFO
	.align		4
.L_5805:
        /*0028*/ 	.byte	0x04, 0x17
        /*002a*/ 	.short	(.L_5807 - .L_5806)
.L_5806:
        /*002c*/ 	.word	0x00000000
        /*0030*/ 	.short	0x0009
        /*0032*/ 	.short	0x0034
        /*0034*/ 	.byte	0x00, 0xf0, 0x11, 0x00


	//----- nvinfo : EIATTR_KPARAM_INFO
	.align		4
.L_5807:
        /*0038*/ 	.byte	0x04, 0x17
        /*003a*/ 	.short	(.L_5809 - .L_5808)
.L_5808:
        /*003c*/ 	.word	0x00000000
        /*0040*/ 	.short	0x0008
        /*0042*/ 	.short	0x0030
        /*0044*/ 	.byte	0x00, 0xf0, 0x11, 0x00


	//----- nvinfo : EIATTR_KPARAM_INFO
	.align		4
.L_5809:
        /*0048*/ 	.byte	0x04, 0x17
        /*004a*/ 	.short	(.L_5811 - .L_5810)
.L_5810:
        /*004c*/ 	.word	0x00000000
        /*0050*/ 	.short	0x0007
        /*0052*/ 	.short	0x002c
        /*0054*/ 	.byte	0x00, 0xf0, 0x11, 0x00


	//----- nvinfo : EIATTR_KPARAM_INFO
	.align		4
.L_5811:
        /*0058*/ 	.byte	0x04, 0x17
        /*005a*/ 	.short	(.L_5813 - .L_5812)
.L_5812:
        /*005c*/ 	.word	0x00000000
        /*0060*/ 	.short	0x0006
        /*0062*/ 	.short	0x0028
        /*0064*/ 	.byte	0x00, 0xf0, 0x11, 0x00


	//----- nvinfo : EIATTR_KPARAM_INFO
	.align		4
.L_5813:
        /*0068*/ 	.byte	0x04, 0x17
        /*006a*/ 	.short	(.L_5815 - .L_5814)
.L_5814:
        /*006c*/ 	.word	0x00000000
        /*0070*/ 	.short	0x0005
        /*0072*/ 	.short	0x0024
        /*0074*/ 	.byte	0x00, 0xf0, 0x11, 0x00


	//----- nvinfo : EIATTR_KPARAM_INFO
	.align		4
.L_5815:
        /*0078*/ 	.byte	0x04, 0x17
        /*007a*/ 	.short	(.L_5817 - .L_5816)
.L_5816:
        /*007c*/ 	.word	0x00000000
        /*0080*/ 	.short	0x0004
        /*0082*/ 	.short	0x0020
        /*0084*/ 	.byte	0x00, 0xf0, 0x11, 0x00


	//----- nvinfo : EIATTR_KPARAM_INFO
	.align		4
.L_5817:
        /*0088*/ 	.byte	0x04, 0x17
        /*008a*/ 	.short	(.L_5819 - .L_5818)
.L_5818:
        /*008c*/ 	.word	0x00000000
        /*0090*/ 	.short	0x0003
        /*0092*/ 	.short	0x0018
        /*0094*/ 	.byte	0x00, 0xf5, 0x21, 0x00


	//----- nvinfo : EIATTR_KPARAM_INFO
	.align		4
.L_5819:
        /*0098*/ 	.byte	0x04, 0x17
        /*009a*/ 	.short	(.L_5821 - .L_5820)
.L_5820:
        /*009c*/ 	.word	0x00000000
        /*00a0*/ 	.short	0x0002
        /*00a2*/ 	.short	0x0010
        /*00a4*/ 	.byte	0x00, 0xf5, 0x21, 0x00


	//----- nvinfo : EIATTR_KPARAM_INFO
	.align		4
.L_5821:
        /*00a8*/ 	.byte	0x04, 0x17
        /*00aa*/ 	.short	(.L_5823 - .L_5822)
.L_5822:
        /*00ac*/ 	.word	0x00000000
        /*00b0*/ 	.short	0x0001
        /*00b2*/ 	.short	0x0008
        /*00b4*/ 	.byte	0x00, 0xf5, 0x21, 0x00


	//----- nvinfo : EIATTR_KPARAM_INFO
	.align		4
.L_5823:
        /*00b8*/ 	.byte	0x04, 0x17
        /*00ba*/ 	.short	(.L_5825 - .L_5824)
.L_5824:
        /*00bc*/ 	.word	0x00000000
        /*00c0*/ 	.short	0x0000
        /*00c2*/ 	.short	0x0000
        /*00c4*/ 	.byte	0x00, 0xf5, 0x21, 0x00


	//----- nvinfo : EIATTR_SPARSE_MMA_MASK
	.align		4
.L_5825:
        /*00c8*/ 	.byte	0x03, 0x50
        /*00ca*/ 	.short	0x0000


	//----- nvinfo : EIATTR_MAXREG_COUNT
	.align		4
        /*00cc*/ 	.byte	0x03, 0x1b
        /*00ce*/ 	.short	0x0080


	//----- nvinfo : EIATTR_NUM_BARRIERS
	.align		4
        /*00d0*/ 	.byte	0x02, 0x4c
        /*00d2*/ 	.byte	0x01
	.zero		1


	//----- nvinfo : EIATTR_MERCURY_ISA_VERSION
	.align		4
        /*00d4*/ 	.byte	0x03, 0x5f
        /*00d6*/ 	.short	0x0101


	//----- nvinfo : EIATTR_UNUSED_LOAD_BYTE_OFFSET
	.align		4
        /*00d8*/ 	.byte	0x04, 0x44
        /*00da*/ 	.short	(.L_5827 - .L_5826)


	//   ....[0]....
.L_5826:
        /*00dc*/ 	.word	0x00001090
        /*00e0*/ 	.word	0x0000fff0


	//   ....[1]....
        /*00e4*/ 	.word	0x00001380
        /*00e8*/ 	.word	0x0000fff0


	//----- nvinfo : EIATTR_COOP_GROUP_MASK_REGIDS
	.align		4
.L_5827:
        /*00ec*/ 	.byte	0x04, 0x29
        /*00ee*/ 	.short	(.L_5829 - .L_5828)


	//   ....[0]....
.L_5828:
        /*00f0*/ 	.word	0xffffffff


	//   ....[1]....
        /*00f4*/ 	.word	0xffffffff


	//   ....[2]....
        /*00f8*/ 	.word	0xffffffff


	//   ....[3]....
        /*00fc*/ 	.word	0xffffffff


	//   ....[4]....
        /*0100*/ 	.word	0xffffffff


	//   ....[5]....
        /*0104*/ 	.word	0xffffffff


	//   ....[6]....
        /*0108*/ 	.word	0xffffffff


	//   ....[7]....
        /*010c*/ 	.word	0xffffffff


	//   ....[8]....
        /*0110*/ 	.word	0xffffffff


	//   ....[9]....
        /*0114*/ 	.word	0xffffffff


	//   ....[10]....
        /*0118*/ 	.word	0xffffffff


	//   ....[11]....
        /*011c*/ 	.word	0xffffffff


	//   ....[12]....
        /*0120*/ 	.word	0xffffffff


	//----- nvinfo : EIATTR_COOP_GROUP_INSTR_OFFSETS
	.align		4
.L_5829:
        /*0124*/ 	.byte	0x04, 0x28
        /*0126*/ 	.short	(.L_5831 - .L_5830)


	//   ....[0]....
.L_5830:
        /*0128*/ 	.word	0x00000750


	//   ....[1]....
        /*012c*/ 	.word	0x00000b80


	//   ....[2]....
        /*0130*/ 	.word	0x00000f60


	//   ....[3]....
        /*0134*/ 	.word	0x00000f90


	//   ....[4]....
        /*0138*/ 	.word	0x00000fb0


	//   ....[5]....
        /*013c*/ 	.word	0x00000fd0


	//   ....[6]....
        /*0140*/ 	.word	0x00000ff0


	//   ....[7]....
        /*0144*/ 	.word	0x00001210


	//   ....[8]....
        /*0148*/ 	.word	0x00001230


	//   ....[9]....
        /*014c*/ 	.word	0x00001250


	//   ....[10]....
        /*0150*/ 	.word	0x00001270


	//   ....[11]....
        /*0154*/ 	.word	0x00001290


	//   ....[12]....
        /*0158*/ 	.word	0x000015b0


	//----- nvinfo : EIATTR_VRC_CTA_INIT_COUNT
	.align		4
.L_5831:
        /*015c*/ 	.byte	0x02, 0x4a
	.zero		1
	.zero		1


	//----- nvinfo : EIATTR_EXIT_INSTR_OFFSETS
	.align		4
        /*0160*/ 	.byte	0x04, 0x1c
        /*0162*/ 	.short	(.L_5833 - .L_5832)


	//   ....[0]....
.L_5832:
        /*0164*/ 	.word	0x000000d0


	//   ....[1]....
        /*0168*/ 	.word	0x000015d0


	//----- nvinfo : EIATTR_MAX_THREADS
	.align		4
.L_5833:
        /*016c*/ 	.byte	0x04, 0x05
        /*016e*/ 	.short	(.L_5835 - .L_5834)
.L_5834:
        /*0170*/ 	.word	0x00000200
        /*0174*/ 	.word	0x00000001
        /*0178*/ 	.word	0x00000001


	//----- nvinfo : EIATTR_CRS_STACK_SIZE
	.align		4
.L_5835:
        /*017c*/ 	.byte	0x04, 0x1e
        /*017e*/ 	.short	(.L_5837 - .L_5836)
.L_5836:
        /*0180*/ 	.word	0x00000000


	//----- nvinfo : EIATTR_CBANK_PARAM_SIZE
	.align		4
.L_5837:
        /*0184*/ 	.byte	0x03, 0x19
        /*0186*/ 	.short	0x0040


	//----- nvinfo : EIATTR_PARAM_CBANK
	.align		4
        /*0188*/ 	.byte	0x04, 0x0a
        /*018a*/ 	.short	(.L_5839 - .L_5838)
	.align		4
.L_5838:
        /*018c*/ 	.word	index@(.nv.constant0._Z33kPreconditionOptimizer32bit1StateI13__nv_bfloat16Li1ELi4096ELi8EEvPT_S2_PfS3_ffffiffi)
        /*0190*/ 	.short	0x0380
        /*0192*/ 	.short	0x0040


	//----- nvinfo : EIATTR_SW_WAR
	.align		4
.L_5839:
        /*0194*/ 	.byte	0x04, 0x36
        /*0196*/ 	.short	(.L_5841 - .L_5840)
.L_5840:
        /*0198*/ 	.word	0x00000008
.L_5841:


//--------------------- .nv.info._Z33kPreconditionOptimizer32bit1StateIfLi1ELi4096ELi8EEvPT_S1_PfS2_ffffiffi --------------------------
	.section	.nv.info._Z33kPreconditionOptimizer32bit1StateIfLi1ELi4096ELi8EEvPT_S1_PfS2_ffffiffi,"",@"SHT_CUDA_INFO"
	.sectionflags	@""
	.align	4


	//----- nvinfo : EIATTR_CUDA_API_VERSION
	.align		4
        /*0000*/ 	.byte	0x04, 0x37
        /*0002*/ 	.short	(.L_5843 - .L_5842)
.L_5842:
        /*0004*/ 	.word	0x00000082


	//----- nvinfo : EIATTR_KPARAM_INFO
	.align		4
.L_5843:
        /*0008*/ 	.byte	0x04, 0x17
        /*000a*/ 	.short	(.L_5845 - .L_5844)
.L_5844:
        /*000c*/ 	.word	0x00000000
        /*0010*/ 	.short	0x000b
        /*0012*/ 	.short	0x003c
        /*0014*/ 	.byte	0x00, 0xf0, 0x11, 0x00


	//----- nvinfo : EIATTR_KPARAM_INFO
	.align		4
.L_5845:
        /*0018*/ 	.byte	0x04, 0x17
        /*001a*/ 	.short	(.L_5847 - .L_5846)
.L_5846:
        /*001c*/ 	.word	0x00000000
        /*0020*/ 	.short	0x000a
        /*0022*/ 	.short	0x0038
        /*0024*/ 	.byte	0x00, 0xf0, 0x11, 0x00


	//----- nvinfo : EIATTR_KPARAM_INFO
	.align		4
.L_5847:
        /*0028*/ 	.byte	0x04, 0x17
        /*002a*/ 	.short	(.L_5849 - .L_5848)
.L_5848:
        /*002c*/ 	.word	0x00000000
        /*0030*/ 	.short	0x0009
        /*0032*/ 	.short	0x0034
        /*0034*/ 	.byte	0x00, 0xf0, 0x11, 0x00


	//----- nvinfo : EIATTR_KPARAM_INFO
	.align		4
.L_5849:
        /*0038*/ 	.byte	0x04, 0x17
        /*003a*/ 	.short	(.L_5851 - .L_5850)
.L_5850:
        /*003c*/ 	.word	0x00000000
        /*0040*/ 	.short	0x0008
        /*0042*/ 	.short	0x0030
        /*0044*/ 	.byte	0x00, 0xf0, 0x11, 0x00


	//----- nvinfo : EIATTR_KPARAM_INFO
	.align		4
.L_5851:
        /*0048*/ 	.byte	0x04, 0x17
        /*004a*/ 	.short	(.L_5853 - .L_5852)
.L_5852:
        /*004c*/ 	.word	0x00000000
        /*0050*/ 	.short	0x0007
        /*0052*/ 	.short	0x002c
        /*0054*/ 	.byte	0x00, 0xf0, 0x11, 0x00


	//----- nvinfo : EIATTR_KPARAM_INFO
	.align		4
.L_5853:
        /*0058*/ 	.byte	0x04, 0x17
        /*005a*/ 	.short	(.L_5855 - .L_5854)
.L_5854:
        /*005c*/ 	.word	0x00000000
        /*0060*/ 	.short	0x0006
        /*0062*/ 	.short	0x0028
        /*0064*/ 	.byte	0x00, 0xf0, 0x11, 0x00


	//----- nvinfo : EIATTR_KPARAM_INFO
	.align		4
.L_5855:
        /*0068*/ 	.byte	0x04, 0x17
        /*006a*/ 	.short	(.L_5857 - .L_5856)
.L_5856:
        /*006c*/ 	.word	0x00000000
        /*0070*/ 	.short	0x0005
        /*0072*/ 	.short	0x0024
        /*0074*/ 	.byte	0x00, 0xf0, 0x11, 0x00


	//----- nvinfo : EIATTR_KPARAM_INFO
	.align		4
.L_5857:
        /*0078*/ 	.byte	0x04, 0x17
        /*007a*/ 	.short	(.L_5859 - .L_5858)
.L_5858:
        /*007c*/ 	.word	0x00000000
        /*0080*/ 	.short	0x0004
        /*0082*/ 	.short	0x0020
        /*0084*/ 	.byte	0x00, 0xf0, 0x11, 0x00


	//----- nvinfo : EIATTR_KPARAM_INFO
	.align		4
.L_5859:
        /*0088*/ 	.byte	0x04, 0x17
        /*008a*/ 	.short	(.L_5861 - .L_5860)
.L_5860:
        /*008c*/ 	.word	0x00000000
        /*0090*/ 	.short	0x0003
        /*0092*/ 	.short	0x0018
        /*0094*/ 	.byte	0x00, 0xf5, 0x21, 0x00


	//----- nvinfo : EIATTR_KPARAM_INFO
	.align		4
.L_5861:
        /*0098*/ 	.byte	0x04, 0x17
        /*009a*/ 	.short	(.L_5863 - .L_5862)
.L_5862:
        /*009c*/ 	.word	0x00000000
        /*00a0*/ 	.short	0x0002
        /*00a2*/ 	.short	0x0010
        /*00a4*/ 	.byte	0x00, 0xf5, 0x21, 0x00


	//----- nvinfo : EIATTR_KPARAM_INFO
	.align		4
.L_5863:
        /*00a8*/ 	.byte	0x04, 0x17
        /*00aa*/ 	.short	(.L_5865 - .L_5864)
.L_5864:
        /*00ac*/ 	.word	0x00000000
        /*00b0*/ 	.short	0x0001
        /*00b2*/ 	.short	0x0008
        /*00b4*/ 	.byte	0x00, 0xf5, 0x21, 0x00


	//----- nvinfo : EIATTR_KPARAM_INFO
	.align		4
.L_5865:
        /*00b8*/ 	.byte	0x04, 0x17
        /*00ba*/ 	.short	(.L_5867 - .L_5866)
.L_5866:
        /*00bc*/ 	.word	0x00000000
        /*00c0*/ 	.short	0x0000
        /*00c2*/ 	.short	0x0000
        /*00c4*/ 	.byte	0x00, 0xf5, 0x21, 0x00


	//----- nvinfo : EIATTR_SPARSE_MMA_MASK
	.align		4
.L_5867:
        /*00c8*/ 	.byte	0x03, 0x50
        /*00ca*/ 	.short	0x0000


	//----- nvinfo : EIATTR_MAXREG_COUNT
	.align		4
        /*00cc*/ 	.byte	0x03, 0x1b
        /*00ce*/ 	.short	0x0080


	//----- nvinfo : EIATTR_NUM_BARRIERS
	.align		4
        /*00d0*/ 	.byte	0x02, 0x4c
        /*00d2*/ 	.byte	0x01
	.zero		1


	//----- nvinfo : EIATTR_MERCURY_ISA_VERSION
	.align		4
        /*00d4*/ 	.byte	0x03, 0x5f
        /*00d6*/ 	.short	0x0101


	//----- nvinfo : EIATTR_UNUSED_LOAD_BYTE_OFFSET
	.align		4
        /*00d8*/ 	.byte	0x04, 0x44
        /*00da*/ 	.short	(.L_5869 - .L_5868)


	//   ....[0]....
.L_5868:
        /*00dc*/ 	.word	0x00000de0
        /*00e0*/ 	.word	0x0000fff0


	//   ....[1]....
        /*00e4*/ 	.word	0x000010d0
        /*00e8*/ 	.word	0x0000fff0


	//----- nvinfo : EIATTR_COOP_GROUP_MASK_REGIDS
	.align		4
.L_5869:
        /*00ec*/ 	.byte	0x04, 0x29
        /*00ee*/ 	.short	(.L_5871 - .L_5870)


	//   ....[0]....
.L_5870:
        /*00f0*/ 	.word	0xffffffff


	//   ....[1]....
        /*00f4*/ 	.word	0xffffffff


	//   ....[2]....
        /*00f8*/ 	.word	0xffffffff


	//   ....[3]....
        /*00fc*/ 	.word	0xffffffff


	//   ....[4]....
        /*0100*/ 	.word	0xffffffff


	//   ....[5]....
        /*0104*/ 	.word	0xffffffff


	//   ....[6]....
        /*0108*/ 	.word	0xffffffff


	//   ....[7]....
        /*010c*/ 	.word	0xffffffff


	//   ....[8]....
        /*0110*/ 	.word	0xffffffff


	//   ....[9]....
        /*0114*/ 	.word	0xffffffff


	//   ....[10]....
        /*0118*/ 	.word	0xffffffff


	//   ....[11]....
        /*011c*/ 	.word	0xffffffff


	//   ....[12]....
        /*0120*/ 	.word	0xffffffff


	//----- nvinfo : EIATTR_COOP_GROUP_INSTR_OFFSETS
	.align		4
.L_5871:
        /*0124*/ 	.byte	0x04, 0x28
        /*0126*/ 	.short	(.L_5873 - .L_5872)


	//   ....[0]....
.L_5872:
        /*0128*/ 	.word	0x00000760


	//   ....[1]....
        /*012c*/ 	.word	0x000009d0


	//   ....[2]....
        /*0130*/ 	.word	0x00000cb0


	//   ....[3]....
        /*0134*/ 	.word	0x00000ce0


	//   ....[4]....
        /*0138*/ 	.word	0x00000d00


	//   ....[5]....
        /*013c*/ 	.word	0x00000d20


	//   ....[6]....
        /*0140*/ 	.word	0x00000d40


	//   ....[7]....
        /*0144*/ 	.word	0x00000f60


	//   ....[8]....
        /*0148*/ 	.word	0x00000f80


	//   ....[9]....
        /*014c*/ 	.word	0x00000fa0


	//   ....[10]....
        /*0150*/ 	.word	0x00000fc0


	//   ....[11]....
        /*0154*/ 	.word	0x00000fe0


	//   ....[12]....
        /*0158*/ 	.word	0x00001300


	//----- nvinfo : EIATTR_VRC_CTA_INIT_COUNT
	.align		4
.L_5873:
        /*015c*/ 	.byte	0x02, 0x4a
	.zero		1
	.zero		1


	//----- nvinfo : EIATTR_EXIT_INSTR_OFFSETS
	.align		4
        /*0160*/ 	.byte	0x04, 0x1c
        /*0162*/ 	.short	(.L_5875 - .L_5874)


	//   ....[0]....
.L_5874:
        /*0164*/ 	.word	0x000000d0


	//   ....[1]....
        /*0168*/ 	.word	0x00001320


	//----- nvinfo : EIATTR_MAX_THREADS
	.align		4
.L_5875:
        /*016c*/ 	.byte	0x04, 0x05
        /*016e*/ 	.short	(.L_5877 - .L_5876)
.L_5876:
        /*0170*/ 	.word	0x00000200
        /*0174*/ 	.word	0x00000001
        /*0178*/ 	.word	0x00000001


	//----- nvinfo : EIATTR_CRS_STACK_SIZE
	.align		4
.L_5877:
        /*017c*/ 	.byte	0x04, 0x1e
        /*017e*/ 	.short	(.L_5879 - .L_5878)
.L_5878:
        /*0180*/ 	.word	0x00000000


	//----- nvinfo : EIATTR_CBANK_PARAM_SIZE
	.align		4
.L_5879:
        /*0184*/ 	.byte	0x03, 0x19
        /*0186*/ 	.short	0x0040


	//----- nvinfo : EIATTR_PARAM_CBANK
	.align		4
        /*0188*/ 	.byte	0x04, 0x0a
        /*018a*/ 	.short	(.L_5881 - .L_5880)
	.align		4
.L_5880:
        /*018c*/ 	.word	index@(.nv.constant0._Z33kPreconditionOptimizer32bit1StateIfLi1ELi4096ELi8EEvPT_S1_PfS2_ffffiffi)
        /*0190*/ 	.short	0x0380
        /*0192*/ 	.short	0x0040


	//----- nvinfo : EIATTR_SW_WAR
	.align		4
.L_5881:
        /*0194*/ 	.byte	0x04, 0x36
        /*0196*/ 	.short	(.L_5883 - .L_5882)
.L_5882:
        /*0198*/ 	.word	0x00000008
.L_5883:


//--------------------- .nv.info._Z33kPreconditionOptimizer32bit1StateI6__halfLi1ELi4096ELi8EEvPT_S2_PfS3_ffffiffi --------------------------
	.section	.nv.info._Z33kPreconditionOptimizer32bit1StateI6__halfLi1ELi4096ELi8EEvPT_S2_PfS3_ffffiffi,"",@"SHT_CUDA_INFO"
	.sectionflags	@""
	.align	4


	//----- nvinfo : EIATTR_CUDA_API_VERSION
	.align		4
        /*0000*/ 	.byte	0x04, 0x37
        /*0002*/ 	.short	(.L_5885 - .L_5884)
.L_5884:
        /*0004*/ 	.word	0x00000082


	//----- nvinfo : EIATTR_KPARAM_INFO
	.align		4
.L_5885:
        /*0008*/ 	.byte	0x04, 0x17
        /*000a*/ 	.short	(.L_5887 - .L_5886)
.L_5886:
        /*000c*/ 	.word	0x00000000
        /*0010*/ 	.short	0x000b
        /*0012*/ 	.short	0x003c
        /*0014*/ 	.byte	0x00, 0xf0, 0x11, 0x00


	//----- nvinfo : EIATTR_KPARAM_INFO
	.align		4
.L_5887:
        /*0018*/ 	.byte	0x04, 0x17
        /*001a*/ 	.short	(.L_5889 - .L_5888)
.L_5888:
        /*001c*/ 	.word	0x00000000
        /*0020*/ 	.short	0x000a
        /*0022*/ 	.short	0x0038
        /*0024*/ 	.byte	0x00, 0xf0, 0x11, 0x00


	//----- nvinfo : EIATTR_KPARAM_INFO
	.align		4
.L_5889:
        /*0028*/ 	.byte	0x04, 0x17
        /*002a*/ 	.short	(.L_5891 - .L_5890)
.L_5890:
        /*002c*/ 	.word	0x00000000
        /*0030*/ 	.short	0x0009
        /*0032*/ 	.short	0x0034
        /*0034*/ 	.byte	0x00, 0xf0, 0x11, 0x00


	//----- nvinfo : EIATTR_KPARAM_INFO
	.align		4
.L_5891:
        /*0038*/ 	.byte	0x04, 0x17
        /*003a*/ 	.short	(.L_5893 - .L_5892)
.L_5892:
        /*003c*/ 	.word	0x00000000
        /*0040*/ 	.short	0x0008
        /*0042*/ 	.short	0x0030
        /*0044*/ 	.byte	0x00, 0xf0, 0x11, 0x00


	//----- nvinfo : EIATTR_KPARAM_INFO
	.align		4
.L_5893:
        /*0048*/ 	.byte	0x04, 0x17
        /*004a*/ 	.short	(.L_5895 - .L_5894)
.L_5894:
        /*004c*/ 	.word	0x00000000
        /*0050*/ 	.short	0x0007
        /*0052*/ 	.short	0x002c
        /*0054*/ 	.byte	0x00, 0xf0, 0x11, 0x00


	//----- nvinfo : EIATTR_KPARAM_INFO
	.align		4
.L_5895:
        /*0058*/ 	.byte	0x04, 0x17
        /*005a*/ 	.short	(.L_5897 - .L_5896)
.L_5896:
        /*005c*/ 	.word	0x00000000
        /*0060*/ 	.short	0x0006
        /*0062*/ 	.short	0x0028
        /*0064*/ 	.byte	0x00, 0xf0, 0x11, 0x00


	//----- nvinfo : EIATTR_KPARAM_INFO
	.align		4
.L_5897:
        /*0068*/ 	.byte	0x04, 0x17
        /*006a*/ 	.short	(.L_5899 - .L_5898)
.L_5898:
        /*006c*/ 	.word	0x00000000
        /*0070*/ 	.short	0x0005
        /*0072*/ 	.short	0x0024
        /*0074*/ 	.byte	0x00, 0xf0, 0x11, 0x00


	//----- nvinfo : EIATTR_KPARAM_INFO
	.align		4
.L_5899:
        /*0078*/ 	.byte	0x04, 0x17
        /*007a*/ 	.short	(.L_5901 - .L_5900)
.L_5900:
        /*007c*/ 	.word	0x00000000
        /*0080*/ 	.short	0x0004
        /*0082*/ 	.short	0x0020
        /*0084*/ 	.byte	0x00, 0xf0, 0x11, 0x00


	//----- nvinfo : EIATTR_KPARAM_INFO
	.align		4
.L_5901:
        /*0088*/ 	.byte	0x04, 0x17
        /*008a*/ 	.short	(.L_5903 - .L_5902)
.L_5902:
        /*008c*/ 	.word	0x00000000
        /*0090*/ 	.short	0x0003
        /*0092*/ 	.short	0x0018
        /*0094*/ 	.byte	0x00, 0xf5, 0x21, 0x00


	//----- nvinfo : EIATTR_KPARAM_INFO
	.align		4
.L_5903:
        /*0098*/ 	.byte	0x04, 0x17
        /*009a*/ 	.short	(.L_5905 - .L_5904)
.L_5904:
        /*009c*/ 	.word	0x00000000
        /*00a0*/ 	.short	0x0002
        /*00a2*/ 	.short	0x0010
        /*00a4*/ 	.byte	0x00, 0xf5, 0x21, 0x00


	//----- nvinfo : EIATTR_KPARAM_INFO
	.align		4
.L_5905:
        /*00a8*/ 	.byte	0x04, 0x17
        /*00aa*/ 	.short	(.L_5907 - .L_5906)
.L_5906:
        /*00ac*/ 	.word	0x00000000
        /*00b0*/ 	.short	0x0001
        /*00b2*/ 	.short	0x0008
        /*00b4*/ 	.byte	0x00, 0xf5, 0x21, 0x00


	//----- nvinfo : EIATTR_KPARAM_INFO
	.align		4
.L_5907:
        /*00b8*/ 	.byte	0x04, 0x17
        /*00ba*/ 	.short	(.L_5909 - .L_5908)
.L_5908:
        /*00bc*/ 	.word	0x00000000
        /*00c0*/ 	.short	0x0000
        /*00c2*/ 	.short	0x0000
        /*00c4*/ 	.byte	0x00, 0xf5, 0x21, 0x00


	//----- nvinfo : EIATTR_SPARSE_MMA_MASK
	.align		4
.L_5909:
        /*00c8*/ 	.byte	0x03, 0x50
        /*00ca*/ 	.short	0x0000


	//----- nvinfo : EIATTR_MAXREG_COUNT
	.align		4
        /*00cc*/ 	.byte	0x03, 0x1b
        /*00ce*/ 	.short	0x0080


	//----- nvinfo : EIATTR_NUM_BARRIERS
	.align		4
        /*00d0*/ 	.byte	0x02, 0x4c
        /*00d2*/ 	.byte	0x01
	.zero		1


	//----- nvinfo : EIATTR_MERCURY_ISA_VERSION
	.align		4
        /*00d4*/ 	.byte	0x03, 0x5f
        /*00d6*/ 	.short	0x0101


	//----- nvinfo : EIATTR_UNUSED_LOAD_BYTE_OFFSET
	.align		4
        /*00d8*/ 	.byte	0x04, 0x44
        /*00da*/ 	.short	(.L_5911 - .L_5910)


	//   ....[0]....
.L_5910:
        /*00dc*/ 	.word	0x00001040
        /*00e0*/ 	.word	0x0000fff0


	//   ....[1]....
        /*00e4*/ 	.word	0x00001330
        /*00e8*/ 	.word	0x0000fff0


	//----- nvinfo : EIATTR_COOP_GROUP_MASK_REGIDS
	.align		4
.L_5911:
        /*00ec*/ 	.byte	0x04, 0x29
        /*00ee*/ 	.short	(.L_5913 - .L_5912)


	//   ....[0]....
.L_5912:
        /*00f0*/ 	.word	0xffffffff


	//   ....[1]....
        /*00f4*/ 	.word	0xffffffff


	//   ....[2]....
        /*00f8*/ 	.word	0xffffffff


	//   ....[3]....
        /*00fc*/ 	.word	0xffffffff


	//   ....[4]....
        /*0100*/ 	.word	0xffffffff


	//   ....[5]....
        /*0104*/ 	.word	0xffffffff


	//   ....[6]....
        /*0108*/ 	.word	0xffffffff


	//   ....[7]....
        /*010c*/ 	.word	0xffffffff


	//   ....[8]....
        /*0110*/ 	.word	0xffffffff


	//   ....[9]....
        /*0114*/ 	.word	0xffffffff


	//   ....[10]....
        /*0118*/ 	.word	0xffffffff


	//   ....[11]....
        /*011c*/ 	.word	0xffffffff


	//   ....[12]....
        /*0120*/ 	.word	0xffffffff


	//----- nvinfo : EIATTR_COOP_GROUP_INSTR_OFFSETS
	.align		4
.L_5913:
        /*0124*/ 	.byte	0x04, 0x28
        /*0126*/ 	.short	(.L_5915 - .L_5914)


	//   ....[0]....
.L_5914:
        /*0128*/ 	.word	0x00000740


	//   ....[1]....
        /*012c*/ 	.word	0x00000b10


	//   ....[2]....
        /*0130*/ 	.word	0x00000f10


	//   ....[3]....
        /*0134*/ 	.word	0x00000f40


	//   ....[4]....
        /*0138*/ 	.word	0x00000f60


	//   ....[5]....
        /*013c*/ 	.word	0x00000f80


	//   ....[6]....
        /*0140*/ 	.word	0x00000fa0


	//   ....[7]....
        /*0144*/ 	.word	0x000011c0


	//   ....[8]....
        /*0148*/ 	.word	0x000011e0


	//   ....[9]....
        /*014c*/ 	.word	0x00001200


	//   ....[10]....
        /*0150*/ 	.word	0x00001220


	//   ....[11]....
        /*0154*/ 	.word	0x00001240


	//   ....[12]....
        /*0158*/ 	.word	0x00001560


	//----- nvinfo : EIATTR_VRC_CTA_INIT_COUNT
	.align		4
.L_5915:
        /*015c*/ 	.byte	0x02, 0x4a
	.zero		1
	.zero		1


	//----- nvinfo : EIATTR_EXIT_INSTR_OFFSETS
	.align		4
        /*0160*/ 	.byte	0x04, 0x1c
        /*0162*/ 	.short	(.L_5917 - .L_5916)


	//   ....[0]....
.L_5916:
        /*0164*/ 	.word	0x000000d0


	//   ....[1]....
        /*0168*/ 	.word	0x00001580


	//----- nvinfo : EIATTR_MAX_THREADS
	.align		4
.L_5917:
        /*016c*/ 	.byte	0x04, 0x05
        /*016e*/ 	.short	(.L_5919 - .L_5918)
.L_5918:
        /*0170*/ 	.word	0x00000200
        /*0174*/ 	.word	0x00000001
        /*0178*/ 	.word	0x00000001


	//----- nvinfo : EIATTR_CRS_STACK_SIZE
	.align		4
.L_5919:
        /*017c*/ 	.byte	0x04, 0x1e
        /*017e*/ 	.short	(.L_5921 - .L_5920)
.L_5920:
        /*0180*/ 	.word	0x00000000


	//----- nvinfo : EIATTR_CBANK_PARAM_SIZE
	.align		4
.L_5921:
        /*0184*/ 	.byte	0x03, 0x19
        /*0186*/ 	.short	0x0040


	//----- nvinfo : EIATTR_PARAM_CBANK
	.align		4
        /*0188*/ 	.byte	0x04, 0x0a
        /*018a*/ 	.short	(.L_5923 - .L_5922)
	.align		4
.L_5922:
        /*018c*/ 	.word	index@(.nv.constant0._Z33kPreconditionOptimizer32bit1StateI6__halfLi1ELi4096ELi8EEvPT_S2_PfS3_ffffiffi)
        /*0190*/ 	.short	0x0380
        /*0192*/ 	.short	0x0040


	//----- nvinfo : EIATTR_SW_WAR
	.align		4
.L_5923:
        /*0194*/ 	.byte	0x04, 0x36
        /*0196*/ 	.short	(.L_5925 - .L_5924)
.L_5924:
        /*0198*/ 	.word	0x00000008
.L_5925:


//--------------------- .nv.info._Z22kdequant_mm_int32_fp16ILi4ELi512EEvPiPfS1_P6__halfS3_iii --------------------------
	.section	.nv.info._Z22kdequant_mm_int32_fp16ILi4ELi512EEvPiPfS1_P6__halfS3_iii,"",@"SHT_CUDA_INFO"
	.sectionflags	@""
	.align	4


	//----- nvinfo : EIATTR_CUDA_API_VERSION
	.align		4
        /*0000*/ 	.byte	0x04, 0x37
        /*0002*/ 	.short	(.L_5927 - .L_5926)
.L_5926:
        /*0004*/ 	.word	0x00000082


	//----- nvinfo : EIATTR_KPARAM_INFO
	.align		4
.L_5927:
        /*0008*/ 	.byte	0x04, 0x17
        /*000a*/ 	.short	(.L_5929 - .L_5928)
.L_5928:
        /*000c*/ 	.word	0x00000000
        /*0010*/ 	.short	0x0007
        /*0012*/ 	.short	0x0030
        /*0014*/ 	.byte	0x00, 0xf0, 0x11, 0x00


	//----- nvinfo : EIATTR_KPARAM_INFO
	.align		4
.L_5929:
        /*0018*/ 	.byte	0x04, 0x17
        /*001a*/ 	.short	(.L_5931 - .L_5930)
.L_5930:
        /*001c*/ 	.word	0x00000000
        /*0020*/ 	.short	0x0006
        /*0022*/ 	.short	0x002c
        /*0024*/ 	.byte	0x00, 0xf0, 0x11, 0x00


	//----- nvinfo : EIATTR_KPARAM_INFO
	.align		4
.L_5931:
        /*0028*/ 	.byte	0x04, 0x17
        /*002a*/ 	.short	(.L_5933 - .L_5932)
.L_5932:
        /*002c*/ 	.word	0x00000000
        /*0030*/ 	.short	0x0005
        /*0032*/ 	.short	0x0028
        /*0034*/ 	.byte	0x00, 0xf0, 0x11, 0x00


	//----- nvinfo : EIATTR_KPARAM_INFO
	.align		4
.L_5933:
        /*0038*/ 	.byte	0x04, 0x17
        /*003a*/ 	.short	(.L_5935 - .L_5934)
.L_5934:
        /*003c*/ 	.word	0x00000000
        /*0040*/ 	.short	0x0004
        /*0042*/ 	.short	0x0020
        /*0044*/ 	.byte	0x00, 0xf5, 0x21, 0x00


	//----- nvinfo : EIATTR_KPARAM_INFO
	.align		4
.L_5935:
        /*0048*/ 	.byte	0x04, 0x17
        /*004a*/ 	.short	(.L_5937 - .L_5936)
.L_5936:
        /*004c*/ 	.word	0x00000000
        /*0050*/ 	.short	0x0003
        /*0052*/ 	.short	0x0018
        /*0054*/ 	.byte	0x00, 0xf5, 0x21, 0x00


	//----- nvinfo : EIATTR_KPARAM_INFO
	.align		4
.L_5937:
        /*0058*/ 	.byte	0x04, 0x17
        /*005a*/ 	.short	(.L_5939 - .L_5938)
.L_5938:
        /*005c*/ 	.word	0x00000000
        /*0060*/ 	.short	0x0002
        /*0062*/ 	.short	0x0010
        /*0064*/ 	.byte	0x00, 0xf5, 0x21, 0x00


	//----- nvinfo : EIATTR_KPARAM_INFO
	.align		4
.L_5939:
        /*0068*/ 	.byte	0x04, 0x17
        /*006a*/ 	.short	(.L_5941 - .L_5940)
.L_5940:
        /*006c*/ 	.word	0x00000000
        /*0070*/ 	.short	0x0001
        /*0072*/ 	.short	0x0008
        /*0074*/ 	.byte	0x00, 0xf5, 0x21, 0x00


	//----- nvinfo : EIATTR_KPARAM_INFO
	.align		4
.L_5941:
        /*0078*/ 	.byte	0x04, 0x17
        /*007a*/ 	.short	(.L_5943 - .L_5942)
.L_5942:
        /*007c*/ 	.word	0x00000000
        /*0080*/ 	.short	0x0000
        /*0082*/ 	.short	0x0000
        /*0084*/ 	.byte	0x00, 0xf5, 0x21, 0x00


	//----- nvinfo : EIATTR_SPARSE_MMA_MASK
	.align		4
.L_5943:
        /*0088*/ 	.byte	0x03, 0x50
        /*008a*/ 	.short	0x0000


	//----- nvinfo : EIATTR_MAXREG_COUNT
	.align		4
        /*008c*/ 	.byte	0x03, 0x1b
        /*008e*/ 	.short	0x00ff


	//----- nvinfo : EIATTR_MERCURY_ISA_VERSION
	.align		4
        /*0090*/ 	.byte	0x03, 0x5f
        /*0092*/ 	.short	0x0101


	//----- nvinfo : EIATTR_VRC_CTA_INIT_COUNT
	.align		4
        /*0094*/ 	.byte	0x02, 0x4a
	.zero		1
	.zero		1


	//----- nvinfo : EIATTR_EXIT_INSTR_OFFSETS
	.align		4
        /*0098*/ 	.byte	0x04, 0x1c
        /*009a*/ 	.short	(.L_5945 - .L_5944)


	//   ....[0]....
.L_5944:
        /*009c*/ 	.word	0x00000c40


	//   ....[1]....
        /*00a0*/ 	.word	0x00000c70


	//----- nvinfo : EIATTR_CBANK_PARAM_SIZE
	.align		4
.L_5945:
        /*00a4*/ 	.byte	0x03, 0x19
        /*00a6*/ 	.short	0x0034


	//----- nvinfo : EIATTR_PARAM_CBANK
	.align		4
        /*00a8*/ 	.byte	0x04, 0x0a
        /*00aa*/ 	.short	(.L_5947 - .L_5946)
	.align		4
.L_5946:
        /*00ac*/ 	.word	index@(.nv.constant0._Z22kdequant_mm_int32_fp16ILi4ELi512EEvPiPfS1_P6__halfS3_iii)
        /*00b0*/ 	.short	0x0380
        /*00b2*/ 	.short	0x0034


	//----- nvinfo : EIATTR_SW_WAR
	.align		4
.L_5947:
        /*00b4*/ 	.byte	0x04, 0x36
        /*00b6*/ 	.short	(.L_5949 - .L_5948)
.L_5948:
        /*00b8*/ 	.word	0x00000008
.L_5949:


//--------------------- .nv.info._Z26kgemm_4bit_inference_naiveIfLi128ELi32EEviiiPT_PhPfPKfS1_iiii --------------------------
	.section	.nv.info._Z26kgemm_4bit_inference_naiveIfLi128ELi32EEviiiPT_PhPfPKfS1_iiii,"",@"SHT_CUDA_INFO"
	.sectionflags	@""
	.align	4


	//----- nvinfo : EIATTR_CUDA_API_VERSION
	.align		4
        /*0000*/ 	.byte	0x04, 0x37
        /*0002*/ 	.short	(.L_5951 - .L_5950)
.L_5950:
        /*0004*/ 	.word	0x00000082


	//----- nvinfo : EIATTR_KPARAM_INFO
	.align		4
.L_5951:
        /*0008*/ 	.byte	0x04, 0x17
        /*000a*/ 	.short	(.L_5953 - .L_5952)
.L_5952:
        /*000c*/ 	.word	0x00000000
        /*0010*/ 	.short	0x000b
        /*0012*/ 	.short	0x0044
        /*0014*/ 	.byte	0x00, 0xf0, 0x11, 0x00


	//----- nvinfo : EIATTR_KPARAM_INFO
	.align		4
.L_5953:
        /*0018*/ 	.byte	0x04, 0x17
        /*001a*/ 	.short	(.L_5955 - .L_5954)
.L_5954:
        /*001c*/ 	.word	0x00000000
        /*0020*/ 	.short	0x000a
        /*0022*/ 	.short	0x0040
        /*0024*/ 	.byte	0x00, 0xf0, 0x11, 0x00


	//----- nvinfo : EIATTR_KPARAM_INFO
	.align		4
.L_5955:
        /*0028*/ 	.byte	0x04, 0x17
        /*002a*/ 	.short	(.L_5957 - .L_5956)
.L_5956:
        /*002c*/ 	.word	0x00000000
        /*0030*/ 	.short	0x0009
        /*0032*/ 	.short	0x003c
        /*0034*/ 	.byte	0x00, 0xf0, 0x11, 0x00


	//----- nvinfo : EIATTR_KPARAM_INFO
	.align		4
.L_5957:
        /*0038*/ 	.byte	0x04, 0x17
        /*003a*/ 	.short	(.L_5959 - .L_5958)
.L_5958:
        /*003c*/ 	.word	0x00000000
        /*0040*/ 	.short	0x0008
        /*0042*/ 	.short	0x0038
        /*0044*/ 	.byte	0x00, 0xf0, 0x11, 0x00


	//----- nvinfo : EIATTR_KPARAM_INFO
	.align		4
.L_5959:
        /*0048*/ 	.byte	0x04, 0x17
        /*004a*/ 	.short	(.L_5961 - .L_5960)
.L_5960:
        /*004c*/ 	.word	0x00000000
        /*0050*/ 	.short	0x0007
        /*0052*/ 	.short	0x0030
        /*0054*/ 	.byte	0x00, 0xf5, 0x21, 0x00


	//----- nvinfo : EIATTR_KPARAM_INFO
	.align		4
.L_5961:
        /*0058*/ 	.byte	0x04, 0x17
        /*005a*/ 	.short	(.L_5963 - .L_5962)
.L_5962:
        /*005c*/ 	.word	0x00000000
        /*0060*/ 	.short	0x0006
        /*0062*/ 	.short	0x0028
        /*0064*/ 	.byte	0x00, 0xf5, 0x21, 0x00


	//----- nvinfo : EIATTR_KPARAM_INFO
	.align		4
.L_5963:
        /*0068*/ 	.byte	0x04, 0x17
        /*006a*/ 	.short	(.L_5965 - .L_5964)
.L_5964:
        /*006c*/ 	.word	0x00000000
        /*0070*/ 	.short	0x0005
        /*0072*/ 	.short	0x0020
        /*0074*/ 	.byte	0x00, 0xf5, 0x21, 0x00


	//----- nvinfo : EIATTR_KPARAM_INFO
	.align		4
.L_5965:
        /*0078*/ 	.byte	0x04, 0x17
        /*007a*/ 	.short	(.L_5967 - .L_5966)
.L_5966:
        /*007c*/ 	.word	0x00000000
        /*0080*/ 	.short	0x0004
        /*0082*/ 	.short	0x0018
        /*0084*/ 	.byte	0x00, 0xf5, 0x21, 0x00


	//----- nvinfo : EIATTR_KPARAM_INFO
	.align		4
.L_5967:
        /*0088*/ 	.byte	0x04, 0x17
        /*008a*/ 	.short	(.L_5969 - .L_5968)
.L_5968:
        /*008c*/ 	.word	0x00000000
        /*0090*/ 	.short	0x0003
        /*0092*/ 	.short	0x0010
        /*0094*/ 	.byte	0x00, 0xf5, 0x21, 0x00


	//----- nvinfo : EIATTR_KPARAM_INFO
	.align		4
.L_5969:
        /*0098*/ 	.byte	0x04, 0x17
        /*009a*/ 	.short	(.L_5971 - .L_5970)
.L_5970:
        /*009c*/ 	.word	0x00000000
        /*00a0*/ 	.short	0x0002
        /*00a2*/ 	.short	0x0008
        /*00a4*/ 	.byte	0x00, 0xf0, 0x11, 0x00


	//----- nvinfo : EIATTR_KPARAM_INFO
	.align		4
.L_5971:
        /*00a8*/ 	.byte	0x04, 0x17
        /*00aa*/ 	.short	(.L_5973 - .L_5972)
.L_5972:
        /*00ac*/ 	.word	0x00000000
        /*00b0*/ 	.short	0x0001
        /*00b2*/ 	.short	0x0004
        /*00b4*/ 	.byte	0x00, 0xf0, 0x11, 0x00


	//----- nvinfo : EIATTR_KPARAM_INFO
	.align		4
.L_5973:
        /*00b8*/ 	.byte	0x04, 0x17
        /*00ba*/ 	.short	(.L_5975 - .L_5974)
.L_5974:
        /*00bc*/ 	.word	0x00000000
        /*00c0*/ 	.short	0x0000
        /*00c2*/ 	.short	0x0000
        /*00c4*/ 	.byte	0x00, 0xf0, 0x11, 0x00


	//----- nvinfo : EIATTR_SPARSE_MMA_MASK
	.align		4
.L_5975:
        /*00c8*/ 	.byte	0x03, 0x50
        /*00ca*/ 	.short	0x0000


	//----- nvinfo : EIATTR_MAXREG_COUNT
	.align		4
        /*00cc*/ 	.byte	0x03, 0x1b
        /*00ce*/ 	.short	0x00ff


	//----- nvinfo : EIATTR_NUM_BARRIERS
	.align		4
        /*00d0*/ 	.byte	0x02, 0x4c
        /*00d2*/ 	.byte	0x01
	.zero		1


	//----- nvinfo : EIATTR_MERCURY_ISA_VERSION
	.align		4
        /*00d4*/ 	.byte	0x03, 0x5f
        /*00d6*/ 	.short	0x0101


	//----- nvinfo : EIATTR_COOP_GROUP_MASK_REGIDS
	.align		4
        /*00d8*/ 	.byte	0x04, 0x29
        /*00da*/ 	.short	(.L_5977 - .L_5976)


	//   ....[0]....
.L_5976:
        /*00dc*/ 	.word	0xffffffff


	//   ....[1]....
        /*00e0*/ 	.word	0xffffffff


	//   ....[2]....
        /*00e4*/ 	.word	0xffffffff


	//   ....[3]....
        /*00e8*/ 	.word	0xffffffff


	//   ....[4]....
        /*00ec*/ 	.word	0xffffffff


	//----- nvinfo : EIATTR_COOP_GROUP_INSTR_OFFSETS
	.align		4
.L_5977:
        /*00f0*/ 	.byte	0x04, 0x28
        /*00f2*/ 	.short	(.L_5979 - .L_5978)


	//   ....[0]....
.L_5978:
        /*00f4*/ 	.word	0x00001f20


	//   ....[1]....
        /*00f8*/ 	.word	0x00001f60


	//   ....[2]....
        /*00fc*/ 	.word	0x00001f90


	//   ....[3]....
        /*0100*/ 	.word	0x00001fc0


	//   ....[4]....
        /*0104*/ 	.word	0x00001ff0


	//----- nvinfo : EIATTR_VRC_CTA_INIT_COUNT
	.align		4
.L_5979:
        /*0108*/ 	.byte	0x02, 0x4a
	.zero		1
	.zero		1


	//----- nvinfo : EIATTR_EXIT_INSTR_OFFSETS
	.align		4
        /*010c*/ 	.byte	0x04, 0x1c
        /*010e*/ 	.short	(.L_5981 - .L_5980)


	//   ....[0]....
.L_5980:
        /*0110*/ 	.word	0x00002000


	//   ....[1]....
        /*0114*/ 	.word	0x00002050


	//----- nvinfo : EIATTR_CRS_STACK_SIZE
	.align		4
.L_5981:
        /*0118*/ 	.byte	0x04, 0x1e
        /*011a*/ 	.short	(.L_5983 - .L_5982)
.L_5982:
        /*011c*/ 	.word	0x00000000


	//----- nvinfo : EIATTR_CBANK_PARAM_SIZE
	.align		4
.L_5983:
        /*0120*/ 	.byte	0x03, 0x19
        /*0122*/ 	.short	0x0048


	//----- nvinfo : EIATTR_PARAM_CBANK
	.align		4
        /*0124*/ 	.byte	0x04, 0x0a
        /*0126*/ 	.short	(.L_5985 - .L_5984)
	.align		4
.L_5984:
        /*0128*/ 	.word	index@(.nv.constant0._Z26kgemm_4bit_inference_naiveIfLi128ELi32EEviiiPT_PhPfPKfS1_iiii)
        /*012c*/ 	.short	0x0380
        /*012e*/ 	.short	0x0048


	//----- nvinfo : EIATTR_SW_WAR
	.align		4
.L_5985:
        /*0130*/ 	.byte	0x04, 0x36
        /*0132*/ 	.short	(.L_5987 - .L_5986)
.L_5986:
        /*0134*/ 	.word	0x00000008
.L_5987:


//--------------------- .nv.info._Z26kgemm_4bit_inference_naiveI13__nv_bfloat16Li128ELi16EEviiiPT_PhPfPKfS2_iiii --------------------------
	.section	.nv.info._Z26kgemm_4bit_inference_naiveI13__nv_bfloat16Li128ELi16EEviiiPT_PhPfPKfS2_iiii,"",@"SHT_CUDA_INFO"
	.sectionflags	@""
	.align	4


	//----- nvinfo : EIATTR_CUDA_API_VERSION
	.align		4
        /*0000*/ 	.byte	0x04, 0x37
        /*0002*/ 	.short	(.L_5989 - .L_5988)
.L_5988:
        /*0004*/ 	.word	0x00000082


	//----- nvinfo : EIATTR_KPARAM_INFO
	.align		4
.L_5989:
        /*0008*/ 	.byte	0x04, 0x17
        /*000a*/ 	.short	(.L_5991 - .L_5990)
.L_5990:
        /*000c*/ 	.word	0x00000000
        /*0010*/ 	.short	0x000b
        /*0012*/ 	.short	0x0044
        /*0014*/ 	.byte	0x00, 0xf0, 0x11, 0x00


	//----- nvinfo : EIATTR_KPARAM_INFO
	.align		4
.L_5991:
        /*0018*/ 	.byte	0x04, 0x17
        /*001a*/ 	.short	(.L_5993 - .L_5992)
.L_5992:
        /*001c*/ 	.word	0x00000000
        /*0020*/ 	.short	0x000a
        /*0022*/ 	.short	0x0040
        /*0024*/ 	.byte	0x00, 0xf0, 0x11, 0x00


	//----- nvinfo : EIATTR_KPARAM_INFO
	.align		4
.L_5993:
        /*0028*/ 	.byte	0x04, 0x17
        /*002a*/ 	.short	(.L_5995 - .L_5994)
.L_5994:
        /*002c*/ 	.word	0x00000000
        /*0030*/ 	.short	0x0009
        /*0032*/ 	.short	0x003c
        /*0034*/ 	.byte	0x00, 0xf0, 0x11, 0x00


	//----- nvinfo : EIATTR_KPARAM_INFO
	.align		4
.L_5995:
        /*0038*/ 	.byte	0x04, 0x17
        /*003a*/ 	.short	(.L_5997 - .L_5996)
.L_5996:
        /*003c*/ 	.word	0x00000000
        /*0040*/ 	.short	0x0008
        /*0042*/ 	.short	0x0038
        /*0044*/ 	.byte	0x00, 0xf0, 0x11, 0x00


	//----- nvinfo : EIATTR_KPARAM_INFO
	.align		4
.L_5997:
        /*0048*/ 	.byte	0x04, 0x17
        /*004a*/ 	.short	(.L_5999 - .L_5998)
.L_5998:
        /*004c*/ 	.word	0x00000000
        /*0050*/ 	.short	0x0007
        /*0052*/ 	.short	0x0030
        /*0054*/ 	.byte	0x00, 0xf5, 0x21, 0x00


	//----- nvinfo : EIATTR_KPARAM_INFO
	.align		4
.L_5999:
        /*0058*/ 	.byte	0x04, 0x17
        /*005a*/ 	.short	(.L_6001 - .L_6000)
.L_6000:
        /*005c*/ 	.word	0x00000000
        /*0060*/ 	.short	0x0006
        /*0062*/ 	.short	0x0028
        /*0064*/ 	.byte	0x00, 0xf5, 0x21, 0x00


	//----- nvinfo : EIATTR_KPARAM_INFO
	.align		4
.L_6001:
        /*0068*/ 	.byte	0x04, 0x17
        /*006a*/ 	.short	(.L_6003 - .L_6002)
.L_6002:
        /*006c*/ 	.word	0x00000000
        /*0070*/ 	.short	0x0005
        /*0072*/ 	.short	0x0020
        /*0074*/ 	.byte	0x00, 0xf5, 0x21, 0x00


	//----- nvinfo : EIATTR_KPARAM_INFO
	.align		4
.L_6003:
        /*0078*/ 	.byte	0x04, 0x17
        /*007a*/ 	.short	(.L_6005 - .L_6004)
.L_6004:
        /*007c*/ 	.word	0x00000000
        /*0080*/ 	.short	0x0004
        /*0082*/ 	.short	0x0018
        /*0084*/ 	.byte	0x00, 0xf5, 0x21, 0x00


	//----- nvinfo : EIATTR_KPARAM_INFO
	.align		4
.L_6005:
        /*0088*/ 	.byte	0x04, 0x17
        /*008a*/ 	.short	(.L_6007 - .L_6006)
.L_6006:
        /*008c*/ 	.word	0x00000000
        /*0090*/ 	.short	0x0003
        /*0092*/ 	.short	0x0010
        /*0094*/ 	.byte	0x00, 0xf5, 0x21, 0x00


	//----- nvinfo : EIATTR_KPARAM_INFO
	.align		4
.L_6007:
        /*0098*/ 	.byte	0x04, 0x17
        /*009a*/ 	.short	(.L_6009 - .L_6008)
.L_6008:
        /*009c*/ 	.word	0x00000000
        /*00a0*/ 	.short	0x0002
        /*00a2*/ 	.short	0x0008
        /*00a4*/ 	.byte	0x00, 0xf0, 0x11, 0x00


	//----- nvinfo : EIATTR_KPARAM_INFO
	.align		4
.L_6009:
        /*00a8*/ 	.byte	0x04, 0x17
        /*00aa*/ 	.short	(.L_6011 - .L_6010)
.L_6010:
        /*00ac*/ 	.word	0x00000000
        /*00b0*/ 	.short	0x0001
        /*00b2*/ 	.short	0x0004
        /*00b4*/ 	.byte	0x00, 0xf0, 0x11, 0x00


	//----- nvinfo : EIATTR_KPARAM_INFO
	.align		4
.L_6011:
        /*00b8*/ 	.byte	0x04, 0x17
        /*00ba*/ 	.short	(.L_6013 - .L_6012)
.L_6012:
        /*00bc*/ 	.word	0x00000000
        /*00c0*/ 	.short	0x0000
        /*00c2*/ 	.short	0x0000
        /*00c4*/ 	.byte	0x00, 0xf0, 0x11, 0x00


	//----- nvinfo : EIATTR_SPARSE_MMA_MASK
	.align		4
.L_6013:
        /*00c8*/ 	.byte	0x03, 0x50
        /*00ca*/ 	.short	0x0000


	//----- nvinfo : EIATTR_MAXREG_COUNT
	.align		4
        /*00cc*/ 	.byte	0x03, 0x1b
        /*00ce*/ 	.short	0x00ff


	//----- nvinfo : EIATTR_NUM_BARRIERS
	.align		4
        /*00d0*/ 	.byte	0x02, 0x4c
        /*00d2*/ 	.byte	0x01
	.zero		1


	//----- nvinfo : EIATTR_MERCURY_ISA_VERSION
	.align		4
        /*00d4*/ 	.byte	0x03, 0x5f
        /*00d6*/ 	.short	0x0101


	//----- nvinfo : EIATTR_COOP_GROUP_MASK_REGIDS
	.align		4
        /*00d8*/ 	.byte	0x04, 0x29
        /*00da*/ 	.short	(.L_6015 - .L_6014)


	//   ....[0]....
.L_6014:
        /*00dc*/ 	.word	0xffffffff


	//   ....[1]....
        /*00e0*/ 	.word	0xffffffff


	//   ....[2]....
        /*00e4*/ 	.word	0xffffffff


	//   ....[3]....
        /*00e8*/ 	.word	0xffffffff


	//   ....[4]....
        /*00ec*/ 	.word	0xffffffff


	//----- nvinfo : EIATTR_COOP_GROUP_INSTR_OFFSETS
	.align		4
.L_6015:
        /*00f0*/ 	.byte	0x04, 0x28
        /*00f2*/ 	.short	(.L_6017 - .L_6016)


	//   ....[0]....
.L_6016:
        /*00f4*/ 	.word	0x000025a0


	//   ....[1]....
        /*00f8*/ 	.word	0x000025e0


	//   ....[2]....
        /*00fc*/ 	.word	0x00002610


	//   ....[3]....
        /*0100*/ 	.word	0x00002640


	//   ....[4]....
        /*0104*/ 	.word	0x00002670


	//----- nvinfo : EIATTR_VRC_CTA_INIT_COUNT
	.align		4
.L_6017:
        /*0108*/ 	.byte	0x02, 0x4a
	.zero		1
	.zero		1


	//----- nvinfo : EIATTR_EXIT_INSTR_OFFSETS
	.align		4
        /*010c*/ 	.byte	0x04, 0x1c
        /*010e*/ 	.short	(.L_6019 - .L_6018)


	//   ....[0]....
.L_6018:
        /*0110*/ 	.word	0x00002680


	//   ....[1]....
        /*0114*/ 	.word	0x000026e0


	//----- nvinfo : EIATTR_CRS_STACK_SIZE
	.align		4
.L_6019:
        /*0118*/ 	.byte	0x04, 0x1e
        /*011a*/ 	.short	(.L_6021 - .L_6020)
.L_6020:
        /*011c*/ 	.word	0x00000000


	//----- nvinfo : EIATTR_CBANK_PARAM_SIZE
	.align		4
.L_6021:
        /*0120*/ 	.byte	0x03, 0x19
        /*0122*/ 	.short	0x0048


	//----- nvinfo : EIATTR_PARAM_CBANK
	.align		4
        /*0124*/ 	.byte	0x04, 0x0a
        /*0126*/ 	.short	(.L_6023 - .L_6022)
	.align		4
.L_6022:
        /*0128*/ 	.word	index@(.nv.constant0._Z26kgemm_4bit_inference_naiveI13__nv_bfloat16Li128ELi16EEviiiPT_PhPfPKfS2_iiii)
        /*012c*/ 	.short	0x0380
        /*012e*/ 	.short	0x0048


	//----- nvinfo : EIATTR_SW_WAR
	.align		4
.L_6023:
        /*0130*/ 	.byte	0x04, 0x36
        /*0132*/ 	.short	(.L_6025 - .L_6024)
.L_6024:
        /*0134*/ 	.word	0x00000008
.L_6025:


//--------------------- .nv.info._Z26kgemm_4bit_inference_naiveI6__halfLi128ELi16EEviiiPT_PhPfPKfS2_iiii --------------------------
	.section	.nv.info._Z26kgemm_4bit_inference_naiveI6__halfLi128ELi16EEviiiPT_PhPfPKfS2_iiii,"",@"SHT_CUDA_INFO"
	.sectionflags	@""
	.align	4


	//----- nvinfo : EIATTR_CUDA_API_VERSION
	.align		4
        /*0000*/ 	.byte	0x04, 0x37
        /*0002*/ 	.short	(.L_6027 - .L_6026)
.L_6026:
        /*0004*/ 	.word	0x00000082


	//----- nvinfo : EIATTR_KPARAM_INFO
	.align		4
.L_6027:
        /*0008*/ 	.byte	0x04, 0x17
        /*000a*/ 	.short	(.L_6029 - .L_6028)
.L_6028:
        /*000c*/ 	.word	0x00000000
        /*0010*/ 	.short	0x000b
        /*0012*/ 	.short	0x0044
        /*0014*/ 	.byte	0x00, 0xf0, 0x11, 0x00


	//----- nvinfo : EIATTR_KPARAM_INFO
	.align		4
.L_6029:
        /*0018*/ 	.byte	0x04, 0x17
        /*001a*/ 	.short	(.L_6031 - .L_6030)
.L_6030:
        /*001c*/ 	.word	0x00000000
        /*0020*/ 	.short	0x000a
        /*0022*/ 	.short	0x0040
        /*0024*/ 	.byte	0x00, 0xf0, 0x11, 0x00


	//----- nvinfo : EIATTR_KPARAM_INFO
	.align		4
.L_6031:
        /*0028*/ 	.byte	0x04, 0x17
        /*002a*/ 	.short	(.L_6033 - .L_6032)
.L_6032:
        /*002c*/ 	.word	0x00000000
        /*0030*/ 	.short	0x0009
        /*0032*/ 	.short	0x003c
        /*0034*/ 	.byte	0x00, 0xf0, 0x11, 0x00


	//----- nvinfo : EIATTR_KPARAM_INFO
	.align		4
.L_6033:
        /*0038*/ 	.byte	0x04, 0x17
        /*003a*/ 	.short	(.L_6035 - .L_6034)
.L_6034:
        /*003c*/ 	.word	0x00000000
        /*0040*/ 	.short	0x0008
        /*0042*/ 	.short	0x0038
        /*0044*/ 	.byte	0x00, 0xf0, 0x11, 0x00


	//----- nvinfo : EIATTR_KPARAM_INFO
	.align		4
.L_6035:
        /*0048*/ 	.byte	0x04, 0x17
        /*004a*/ 	.short	(.L_6037 - .L_6036)
.L_6036:
        /*004c*/ 	.word	0x00000000
        /*0050*/ 	.short	0x0007
        /*0052*/ 	.short	0x0030
        /*0054*/ 	.byte	0x00, 0xf5, 0x21, 0x00


	//----- nvinfo : EIATTR_KPARAM_INFO
	.align		4
.L_6037:
        /*0058*/ 	.byte	0x04, 0x17
        /*005a*/ 	.short	(.L_6039 - .L_6038)
.L_6038:
        /*005c*/ 	.word	0x00000000
        /*0060*/ 	.short	0x0006
        /*0062*/ 	.short	0x0028
        /*0064*/ 	.byte	0x00, 0xf5, 0x21, 0x00


	//----- nvinfo : EIATTR_KPARAM_INFO
	.align		4
.L_6039:
        /*0068*/ 	.byte	0x04, 0x17
        /*006a*/ 	.short	(.L_6041 - .L_6040)
.L_6040:
        /*006c*/ 	.word	0x00000000
        /*0070*/ 	.short	0x0005
        /*0072*/ 	.short	0x0020
        /*0074*/ 	.byte	0x00, 0xf5, 0x21, 0x00


	//----- nvinfo : EIATTR_KPARAM_INFO
	.align		4
.L_6041:
        /*0078*/ 	.byte	0x04, 0x17
        /*007a*/ 	.short	(.L_6043 - .L_6042)
.L_6042:
        /*007c*/ 	.word	0x00000000
        /*0080*/ 	.short	0x0004
        /*0082*/ 	.short	0x0018
        /*0084*/ 	.byte	0x00, 0xf5, 0x21, 0x00


	//----- nvinfo : EIATTR_KPARAM_INFO
	.align		4
.L_6043:
        /*0088*/ 	.byte	0x04, 0x17
        /*008a*/ 	.short	(.L_6045 - .L_6044)
.L_6044:
        /*008c*/ 	.word	0x00000000
        /*0090*/ 	.short	0x0003
        /*0092*/ 	.short	0x0010
        /*0094*/ 	.byte	0x00, 0xf5, 0x21, 0x00


	//----- nvinfo : EIATTR_KPARAM_INFO
	.align		4
.L_6045:
        /*0098*/ 	.byte	0x04, 0x17
        /*009a*/ 	.short	(.L_6047 - .L_6046)
.L_6046:
        /*009c*/ 	.word	0x00000000
        /*00a0*/ 	.short	0x0002
        /*00a2*/ 	.short	0x0008
        /*00a4*/ 	.byte	0x00, 0xf0, 0x11, 0x00


	//----- nvinfo : EIATTR_KPARAM_INFO
	.align		4
.L_6047:
        /*00a8*/ 	.byte	0x04, 0x17
        /*00aa*/ 	.short	(.L_6049 - .L_6048)
.L_6048:
        /*00ac*/ 	.word	0x00000000
        /*00b0*/ 	.short	0x0001
        /*00b2*/ 	.short	0x0004
        /*00b4*/ 	.byte	0x00, 0xf0, 0x11, 0x00


	//----- nvinfo : EIATTR_KPARAM_INFO
	.align		4
.L_6049:
        /*00b8*/ 	.byte	0x04, 0x17
        /*00ba*/ 	.short	(.L_6051 - .L_6050)
.L_6050:
        /*00bc*/ 	.word	0x00000000
        /*00c0*/ 	.short	0x0000
        /*00c2*/ 	.short	0x0000
        /*00c4*/ 	.byte	0x00, 0xf0, 0x11, 0x00


	//----- nvinfo : EIATTR_SPARSE_MMA_MASK
	.align		4
.L_6051:
        /*00c8*/ 	.byte	0x03, 0x50
        /*00ca*/ 	.short	0x0000


	//----- nvinfo : EIATTR_MAXREG_COUNT
	.align		4
        /*00cc*/ 	.byte	0x03, 0x1b
        /*00ce*/ 	.short	0x00ff


	//----- nvinfo : EIATTR_NUM_BARRIERS
	.align		4
        /*00d0*/ 	.byte	0x02, 0x4c
        /*00d2*/ 	.byte	0x01
	.zero		1


	//----- nvinfo : EIATTR_MERCURY_ISA_VERSION
	.align		4
        /*00d4*/ 	.byte	0x03, 0x5f
        /*00d6*/ 	.short	0x0101


	//----- nvinfo : EIATTR_COOP_GROUP_MASK_REGIDS
	.align		4
        /*00d8*/ 	.byte	0x04, 0x29
        /*00da*/ 	.short	(.L_6053 - .L_6052)


	//   ....[0]....
.L_6052:
        /*00dc*/ 	.word	0xffffffff


	//   ....[1]....
        /*00e0*/ 	.word	0xffffffff


	//   ....[2]....
        /*00e4*/ 	.word	0xffffffff


	//   ....[3]....
        /*00e8*/ 	.word	0xffffffff


	//   ....[4]....
        /*00ec*/ 	.word	0xffffffff


	//----- nvinfo : EIATTR_COOP_GROUP_INSTR_OFFSETS
	.align		4
.L_6053:
        /*00f0*/ 	.byte	0x04, 0x28
        /*00f2*/ 	.short	(.L_6055 - .L_6054)


	//   ....[0]....
.L_6054:
        /*00f4*/ 	.word	0x00002440


	//   ....[1]....
        /*00f8*/ 	.word	0x00002480


	//   ....[2]....
        /*00fc*/ 	.word	0x000024b0


	//   ....[3]....
        /*0100*/ 	.word	0x000024e0


	//   ....[4]....
        /*0104*/ 	.word	0x00002510


	//----- nvinfo : EIATTR_VRC_CTA_INIT_COUNT
	.align		4
.L_6055:
        /*0108*/ 	.byte	0x02, 0x4a
	.zero		1
	.zero		1


	//----- nvinfo : EIATTR_EXIT_INSTR_OFFSETS
	.align		4
        /*010c*/ 	.byte	0x04, 0x1c
        /*010e*/ 	.short	(.L_6057 - .L_6056)


	//   ....[0]....
.L_6056:
        /*0110*/ 	.word	0x00002520


	//   ....[1]....
        /*0114*/ 	.word	0x00002580


	//----- nvinfo : EIATTR_CRS_STACK_SIZE
	.align		4
.L_6057:
        /*0118*/ 	.byte	0x04, 0x1e
        /*011a*/ 	.short	(.L_6059 - .L_6058)
.L_6058:
        /*011c*/ 	.word	0x00000000


	//----- nvinfo : EIATTR_CBANK_PARAM_SIZE
	.align		4
.L_6059:
        /*0120*/ 	.byte	0x03, 0x19
        /*0122*/ 	.short	0x0048


	//----- nvinfo : EIATTR_PARAM_CBANK
	.align		4
        /*0124*/ 	.byte	0x04, 0x0a
        /*0126*/ 	.short	(.L_6061 - .L_6060)
	.align		4
.L_6060:
        /*0128*/ 	.word	index@(.nv.constant0._Z26kgemm_4bit_inference_naiveI6__halfLi128ELi16EEviiiPT_PhPfPKfS2_iiii)
        /*012c*/ 	.short	0x0380
        /*012e*/ 	.short	0x0048


	//----- nvinfo : EIATTR_SW_WAR
	.align		4
.L_6061:
        /*0130*/ 	.byte	0x04, 0x36
        /*0132*/ 	.short	(.L_6063 - .L_6062)
.L_6062:
        /*0134*/ 	.word	0x00000008
.L_6063:


//--------------------- .nv.info._Z5kfuncIfLi2EEvPT_S1_S0_l --------------------------
	.section	.nv.info._Z5kfuncIfLi2EEvPT_S1_S0_l,"",@"SHT_CUDA_INFO"
	.sectionflags	@""
	.align	4


	//----- nvinfo : EIATTR_CUDA_API_VERSION
	.align		4
        /*0000*/ 	.byte	0x04, 0x37
        /*0002*/ 	.short	(.L_6065 - .L_6064)
.L_6064:
        /*0004*/ 	.word	0x00000082


	//----- nvinfo : EIATTR_KPARAM_INFO
	.align		4
.L_6065:
        /*0008*/ 	.byte	0x04, 0x17
        /*000a*/ 	.short	(.L_6067 - .L_6066)
.L_6066:
        /*000c*/ 	.word	0x00000000
        /*0010*/ 	.short	0x0003
        /*0012*/ 	.short	0x0018
        /*0014*/ 	.byte	0x00, 0xf0, 0x21, 0x00


	//----- nvinfo : EIATTR_KPARAM_INFO
	.align		4
.L_6067:
        /*0018*/ 	.byte	0x04, 0x17
        /*001a*/ 	.short	(.L_6069 - .L_6068)
.L_6068:
        /*001c*/ 	.word	0x00000000
        /*0020*/ 	.short	0x0002
        /*0022*/ 	.short	0x0010
        /*0024*/ 	.byte	0x00, 0xf0, 0x11, 0x00


	//----- nvinfo : EIATTR_KPARAM_INFO
	.align		4
.L_6069:
        /*0028*/ 	.byte	0x04, 0x17
        /*002a*/ 	.short	(.L_6071 - .L_6070)
.L_6070:
        /*002c*/ 	.word	0x00000000
        /*0030*/ 	.short	0x0001
        /*0032*/ 	.short	0x0008
        /*0034*/ 	.byte	0x00, 0xf5, 0x21, 0x00


	//----- nvinfo : EIATTR_KPARAM_INFO
	.align		4
.L_6071:
        /*0038*/ 	.byte	0x04, 0x17
        /*003a*/ 	.short	(.L_6073 - .L_6072)
.L_6072:
        /*003c*/ 	.word	0x00000000
        /*0040*/ 	.short	0x0000
        /*0042*/ 	.short	0x0000
        /*0044*/ 	.byte	0x00, 0xf5, 0x21, 0x00


	//----- nvinfo : EIATTR_SPARSE_MMA_MASK
	.align		4
.L_6073:
        /*0048*/ 	.byte	0x03, 0x50
        /*004a*/ 	.short	0x0000


	//----- nvinfo : EIATTR_MAXREG_COUNT
	.align		4
        /*004c*/ 	.byte	0x03, 0x1b
        /*004e*/ 	.short	0x00ff


	//----- nvinfo : EIATTR_MERCURY_ISA_VERSION
	.align		4
        /*0050*/ 	.byte	0x03, 0x5f
        /*0052*/ 	.short	0x0101


	//----- nvinfo : EIATTR_VRC_CTA_INIT_COUNT
	.align		4
        /*0054*/ 	.byte	0x02, 0x4a
	.zero		1
	.zero		1


	//----- nvinfo : EIATTR_EXIT_INSTR_OFFSETS
	.align		4
        /*0058*/ 	.byte	0x04, 0x1c
        /*005a*/ 	.short	(.L_6075 - .L_6074)


	//   ....[0]....
.L_6074:
        /*005c*/ 	.word	0x00000080


	//   ....[1]....
        /*0060*/ 	.word	0x00000550


	//   ....[2]....
        /*0064*/ 	.word	0x00000810


	//----- nvinfo : EIATTR_CRS_STACK_SIZE
	.align		4
.L_6075:
        /*0068*/ 	.byte	0x04, 0x1e
        /*006a*/ 	.short	(.L_6077 - .L_6076)
.L_6076:
        /*006c*/ 	.word	0x00000000


	//----- nvinfo : EIATTR_CBANK_PARAM_SIZE
	.align		4
.L_6077:
        /*0070*/ 	.byte	0x03, 0x19
        /*0072*/ 	.short	0x0020


	//----- nvinfo : EIATTR_PARAM_CBANK
	.align		4
        /*0074*/ 	.byte	0x04, 0x0a
        /*0076*/ 	.short	(.L_6079 - .L_6078)
	.align		4
.L_6078:
        /*0078*/ 	.word	index@(.nv.constant0._Z5kfuncIfLi2EEvPT_S1_S0_l)
        /*007c*/ 	.short	0x0380
        /*007e*/ 	.short	0x0020


	//----- nvinfo : EIATTR_SW_WAR
	.align		4
.L_6079:
        /*0080*/ 	.byte	0x04, 0x36
        /*0082*/ 	.short	(.L_6081 - .L_6080)
.L_6080:
        /*0084*/ 	.word	0x00000008
.L_6081:


//--------------------- .nv.info._Z5kfuncIfLi1EEvPT_S1_S0_l --------------------------
	.section	.nv.info._Z5kfuncIfLi1EEvPT_S1_S0_l,"",@"SHT_CUDA_INFO"
	.sectionflags	@""
	.align	4


	//----- nvinfo : EIATTR_CUDA_API_VERSION
	.align		4
        /*0000*/ 	.byte	0x04, 0x37
        /*0002*/ 	.short	(.L_6083 - .L_6082)
.L_6082:
        /*0004*/ 	.word	0x00000082


	//----- nvinfo : EIATTR_KPARAM_INFO
	.align		4
.L_6083:
        /*0008*/ 	.byte	0x04, 0x17
        /*000a*/ 	.short	(.L_6085 - .L_6084)
.L_6084:
        /*000c*/ 	.word	0x00000000
        /*0010*/ 	.short	0x0003
        /*0012*/ 	.short	0x0018
        /*0014*/ 	.byte	0x00, 0xf0, 0x21, 0x00


	//----- nvinfo : EIATTR_KPARAM_INFO
	.align		4
.L_6085:
        /*0018*/ 	.byte	0x04, 0x17
        /*001a*/ 	.short	(.L_6087 - .L_6086)
.L_6086:
        /*001c*/ 	.word	0x00000000
        /*0020*/ 	.short	0x0002
        /*0022*/ 	.short	0x0010
        /*0024*/ 	.byte	0x00, 0xf0, 0x11, 0x00


	//----- nvinfo : EIATTR_KPARAM_INFO
	.align		4
.L_6087:
        /*0028*/ 	.byte	0x04, 0x17
        /*002a*/ 	.short	(.L_6089 - .L_6088)
.L_6088:
        /*002c*/ 	.word	0x00000000
        /*0030*/ 	.short	0x0001
        /*0032*/ 	.short	0x0008
        /*0034*/ 	.byte	0x00, 0xf5, 0x21, 0x00


	//----- nvinfo : EIATTR_KPARAM_INFO
	.align		4
.L_6089:
        /*0038*/ 	.byte	0x04, 0x17
        /*003a*/ 	.short	(.L_6091 - .L_6090)
.L_6090:
        /*003c*/ 	.word	0x00000000
        /*0040*/ 	.short	0x0000
        /*0042*/ 	.short	0x0000
        /*0044*/ 	.byte	0x00, 0xf5, 0x21, 0x00


	//----- nvinfo : EIATTR_SPARSE_MMA_MASK
	.align		4
.L_6091:
        /*0048*/ 	.byte	0x03, 0x50
        /*004a*/ 	.short	0x0000


	//----- nvinfo : EIATTR_MAXREG_COUNT
	.align		4
        /*004c*/ 	.byte	0x03, 0x1b
        /*004e*/ 	.short	0x00ff


	//----- nvinfo : EIATTR_MERCURY_ISA_VERSION
	.align		4
        /*0050*/ 	.byte	0x03, 0x5f
        /*0052*/ 	.short	0x0101


	//----- nvinfo : EIATTR_VRC_CTA_INIT_COUNT
	.align		4
        /*0054*/ 	.byte	0x02, 0x4a
	.zero		1
	.zero		1


	//----- nvinfo : EIATTR_EXIT_INSTR_OFFSETS
	.align		4
        /*0058*/ 	.byte	0x04, 0x1c
        /*005a*/ 	.short	(.L_6093 - .L_6092)


	//   ....[0]....
.L_6092:
        /*005c*/ 	.word	0x00000080


	//   ....[1]....
        /*0060*/ 	.word	0x00000530


	//   ....[2]....
        /*0064*/ 	.word	0x00000750


	//----- nvinfo : EIATTR_CRS_STACK_SIZE
	.align		4
.L_6093:
        /*0068*/ 	.byte	0x04, 0x1e
        /*006a*/ 	.short	(.L_6095 - .L_6094)
.L_6094:
        /*006c*/ 	.word	0x00000000


	//----- nvinfo : EIATTR_CBANK_PARAM_SIZE
	.align		4
.L_6095:
        /*0070*/ 	.byte	0x03, 0x19
        /*0072*/ 	.short	0x0020


	//----- nvinfo : EIATTR_PARAM_CBANK
	.align		4
        /*0074*/ 	.byte	0x04, 0x0a
        /*0076*/ 	.short	(.L_6097 - .L_6096)
	.align		4
.L_6096:
        /*0078*/ 	.word	index@(.nv.constant0._Z5kfuncIfLi1EEvPT_S1_S0_l)
        /*007c*/ 	.short	0x0380
        /*007e*/ 	.short	0x0020


	//----- nvinfo : EIATTR_SW_WAR
	.align		4
.L_6097:
        /*0080*/ 	.byte	0x04, 0x36
        /*0082*/ 	.short	(.L_6099 - .L_6098)
.L_6098:
        /*0084*/ 	.word	0x00000008
.L_6099:


//--------------------- .nv.info._Z5kfuncIhLi0EEvPT_S1_S0_l --------------------------
	.section	.nv.info._Z5kfuncIhLi0EEvPT_S1_S0_l,"",@"SHT_CUDA_INFO"
	.sectionflags	@""
	.align	4


	//----- nvinfo : EIATTR_CUDA_API_VERSION
	.align		4
        /*0000*/ 	.byte	0x04, 0x37
        /*0002*/ 	.short	(.L_6101 - .L_6100)
.L_6100:
        /*0004*/ 	.word	0x00000082


	//----- nvinfo : EIATTR_KPARAM_INFO
	.align		4
.L_6101:
        /*0008*/ 	.byte	0x04, 0x17
        /*000a*/ 	.short	(.L_6103 - .L_6102)
.L_6102:
        /*000c*/ 	.word	0x00000000
        /*0010*/ 	.short	0x0003
        /*0012*/ 	.short	0x0018
        /*0014*/ 	.byte	0x00, 0xf0, 0x21, 0x00


	//----- nvinfo : EIATTR_KPARAM_INFO
	.align		4
.L_6103:
        /*0018*/ 	.byte	0x04, 0x17
        /*001a*/ 	.short	(.L_6105 - .L_6104)
.L_6104:
        /*001c*/ 	.word	0x00000000
        /*0020*/ 	.short	0x0002
        /*0022*/ 	.short	0x0010
        /*0024*/ 	.byte	0x00, 0xf0, 0x05, 0x00


	//----- nvinfo : EIATTR_KPARAM_INFO
	.align		4
.L_6105:
        /*0028*/ 	.byte	0x04, 0x17
        /*002a*/ 	.short	(.L_6107 - .L_6106)
.L_6106:
        /*002c*/ 	.word	0x00000000
        /*0030*/ 	.short	0x0001
        /*0032*/ 	.short	0x0008
        /*0034*/ 	.byte	0x00, 0xf5, 0x21, 0x00


	//----- nvinfo : EIATTR_KPARAM_INFO
	.align		4
.L_6107:
        /*0038*/ 	.byte	0x04, 0x17
        /*003a*/ 	.short	(.L_6109 - .L_6108)
.L_6108:
        /*003c*/ 	.word	0x00000000
        /*0040*/ 	.short	0x0000
        /*0042*/ 	.short	0x0000
        /*0044*/ 	.byte	0x00, 0xf5, 0x21, 0x00


	//----- nvinfo : EIATTR_SPARSE_MMA_MASK
	.align		4
.L_6109:
        /*0048*/ 	.byte	0x03, 0x50
        /*004a*/ 	.short	0x0000


	//----- nvinfo : EIATTR_MAXREG_COUNT
	.align		4
        /*004c*/ 	.byte	0x03, 0x1b
        /*004e*/ 	.short	0x00ff


	//----- nvinfo : EIATTR_MERCURY_ISA_VERSION
	.align		4
        /*0050*/ 	.byte	0x03, 0x5f
        /*0052*/ 	.short	0x0101


	//----- nvinfo : EIATTR_VRC_CTA_INIT_COUNT
	.align		4
        /*0054*/ 	.byte	0x02, 0x4a
	.zero		1
	.zero		1


	//----- nvinfo : EIATTR_EXIT_INSTR_OFFSETS
	.align		4
        /*0058*/ 	.byte	0x04, 0x1c
        /*005a*/ 	.short	(.L_6111 - .L_6110)


	//   ....[0]....
.L_6110:
        /*005c*/ 	.word	0x00000080


	//   ....[1]....
        /*0060*/ 	.word	0x000004f0


	//   ....[2]....
        /*0064*/ 	.word	0x00000610


	//----- nvinfo : EIATTR_CRS_STACK_SIZE
	.align		4
.L_6111:
        /*0068*/ 	.byte	0x04, 0x1e
        /*006a*/ 	.short	(.L_6113 - .L_6112)
.L_6112:
        /*006c*/ 	.word	0x00000000


	//----- nvinfo : EIATTR_CBANK_PARAM_SIZE
	.align		4
.L_6113:
        /*0070*/ 	.byte	0x03, 0x19
        /*0072*/ 	.short	0x0020


	//----- nvinfo : EIATTR_PARAM_CBANK
	.align		4
        /*0074*/ 	.byte	0x04, 0x0a
        /*0076*/ 	.short	(.L_6115 - .L_6114)
	.align		4
.L_6114:
        /*0078*/ 	.word	index@(.nv.constant0._Z5kfuncIhLi0EEvPT_S1_S0_l)
        /*007c*/ 	.short	0x0380
        /*007e*/ 	.short	0x0020


	//----- nvinfo : EIATTR_SW_WAR
	.align		4
.L_6115:
        /*0080*/ 	.byte	0x04, 0x36
        /*0082*/ 	.short	(.L_6117 - .L_6116)
.L_6116:
        /*0084*/ 	.word	0x00000008
.L_6117:


//--------------------- .nv.info._Z5kfuncIfLi0EEvPT_S1_S0_l --------------------------
	.section	.nv.info._Z5kfuncIfLi0EEvPT_S1_S0_l,"",@"SHT_CUDA_INFO"
	.sectionflags	@""
	.align	4


	//----- nvinfo : EIATTR_CUDA_API_VERSION
	.align		4
        /*0000*/ 	.byte	0x04, 0x37
        /*0002*/ 	.short	(.L_6119 - .L_6118)
.L_6118:
        /*0004*/ 	.word	0x00000082


	//----- nvinfo : EIATTR_KPARAM_INFO
	.align		4
.L_6119:
        /*0008*/ 	.byte	0x04, 0x17
        /*000a*/ 	.short	(.L_6121 - .L_6120)
.L_6120:
        /*000c*/ 	.word	0x00000000
        /*0010*/ 	.short	0x0003
        /*0012*/ 	.short	0x0018
        /*0014*/ 	.byte	0x00, 0xf0, 0x21, 0x00


	//----- nvinfo : EIATTR_KPARAM_INFO
	.align		4
.L_6121:
        /*0018*/ 	.byte	0x04, 0x17
        /*001a*/ 	.short	(.L_6123 - .L_6122)
.L_6122:
        /*001c*/ 	.word	0x00000000
        /*0020*/ 	.short	0x0002
        /*0022*/ 	.short	0x0010
        /*0024*/ 	.byte	0x00, 0xf0, 0x11, 0x00


	//----- nvinfo : EIATTR_KPARAM_INFO
	.align		4
.L_6123:
        /*0028*/ 	.byte	0x04, 0x17
        /*002a*/ 	.short	(.L_6125 - .L_6124)
.L_6124:
        /*002c*/ 	.word	0x00000000
        /*0030*/ 	.short	0x0001
        /*0032*/ 	.short	0x0008
        /*0034*/ 	.byte	0x00, 0xf5, 0x21, 0x00


	//----- nvinfo : EIATTR_KPARAM_INFO
	.align		4
.L_6125:
        /*0038*/ 	.byte	0x04, 0x17
        /*003a*/ 	.short	(.L_6127 - .L_6126)
.L_6126:
        /*003c*/ 	.word	0x00000000
        /*0040*/ 	.short	0x0000
        /*0042*/ 	.short	0x0000
        /*0044*/ 	.byte	0x00, 0xf5, 0x21, 0x00


	//----- nvinfo : EIATTR_SPARSE_MMA_MASK
	.align		4
.L_6127:
        /*0048*/ 	.byte	0x03, 0x50
        /*004a*/ 	.short	0x0000


	//----- nvinfo : EIATTR_MAXREG_COUNT
	.align		4
        /*004c*/ 	.byte	0x03, 0x1b
        /*004e*/ 	.short	0x00ff


	//----- nvinfo : EIATTR_MERCURY_ISA_VERSION
	.align		4
        /*0050*/ 	.byte	0x03, 0x5f
        /*0052*/ 	.short	0x0101


	//----- nvinfo : EIATTR_VRC_CTA_INIT_COUNT
	.align		4
        /*0054*/ 	.byte	0x02, 0x4a
	.zero		1
	.zero		1


	//----- nvinfo : EIATTR_EXIT_INSTR_OFFSETS
	.align		4
        /*0058*/ 	.byte	0x04, 0x1c
        /*005a*/ 	.short	(.L_6129 - .L_6128)


	//   ....[0]....
.L_6128:
        /*005c*/ 	.word	0x00000080


	//   ....[1]....
        /*0060*/ 	.word	0x00000510


	//   ....[2]....
        /*0064*/ 	.word	0x00000680


	//----- nvinfo : EIATTR_CRS_STACK_SIZE
	.align		4
.L_6129:
        /*0068*/ 	.byte	0x04, 0x1e
        /*006a*/ 	.short	(.L_6131 - .L_6130)
.L_6130:
        /*006c*/ 	.word	0x00000000


	//----- nvinfo : EIATTR_CBANK_PARAM_SIZE
	.align		4
.L_6131:
        /*0070*/ 	.byte	0x03, 0x19
        /*0072*/ 	.short	0x0020


	//----- nvinfo : EIATTR_PARAM_CBANK
	.align		4
        /*0074*/ 	.byte	0x04, 0x0a
        /*0076*/ 	.short	(.L_6133 - .L_6132)
	.align		4
.L_6132:
        /*0078*/ 	.word	index@(.nv.constant0._Z5kfuncIfLi0EEvPT_S1_S0_l)
        /*007c*/ 	.short	0x0380
        /*007e*/ 	.short	0x0020


	//----- nvinfo : EIATTR_SW_WAR
	.align		4
.L_6133:
        /*0080*/ 	.byte	0x04, 0x36
        /*0082*/ 	.short	(.L_6135 - .L_6134)
.L_6134:
        /*0084*/ 	.word	0x00000008
.L_6135:


//--------------------- .nv.info._Z16kInt8VectorQuantI6__halfLi1024ELi1EEvPT_PaPffii --------------------------
	.section	.nv.info._Z16kInt8VectorQuantI6__halfLi1024ELi1EEvPT_PaPffii,"",@"SHT_CUDA_INFO"
	.sectionflags	@""
	.align	4


	//----- nvinfo : EIATTR_CUDA_API_VERSION
	.align		4
        /*0000*/ 	.byte	0x04, 0x37
        /*0002*/ 	.short	(.L_6137 - .L_6136)
.L_6136:
        /*0004*/ 	.word	0x00000082


	//----- nvinfo : EIATTR_KPARAM_INFO
	.align		4
.L_6137:
        /*0008*/ 	.byte	0x04, 0x17
        /*000a*/ 	.short	(.L_6139 - .L_6138)
.L_6138:
        /*000c*/ 	.word	0x00000000
        /*0010*/ 	.short	0x0005
        /*0012*/ 	.short	0x0020
        /*0014*/ 	.byte	0x00, 0xf0, 0x11, 0x00


	//----- nvinfo : EIATTR_KPARAM_INFO
	.align		4
.L_6139:
        /*0018*/ 	.byte	0x04, 0x17
        /*001a*/ 	.short	(.L_6141 - .L_6140)
.L_6140:
        /*001c*/ 	.word	0x00000000
        /*0020*/ 	.short	0x0004
        /*0022*/ 	.short	0x001c
        /*0024*/ 	.byte	0x00, 0xf0, 0x11, 0x00


	//----- nvinfo : EIATTR_KPARAM_INFO
	.align		4
.L_6141:
        /*0028*/ 	.byte	0x04, 0x17
        /*002a*/ 	.short	(.L_6143 - .L_6142)
.L_6142:
        /*002c*/ 	.word	0x00000000
        /*0030*/ 	.short	0x0003
        /*0032*/ 	.short	0x0018
        /*0034*/ 	.byte	0x00, 0xf0, 0x11, 0x00


	//----- nvinfo : EIATTR_KPARAM_INFO
	.align		4
.L_6143:
        /*0038*/ 	.byte	0x04, 0x17
        /*003a*/ 	.short	(.L_6145 - .L_6144)
.L_6144:
        /*003c*/ 	.word	0x00000000
        /*0040*/ 	.short	0x0002
        /*0042*/ 	.short	0x0010
        /*0044*/ 	.byte	0x00, 0xf5, 0x21, 0x00


	//----- nvinfo : EIATTR_KPARAM_INFO
	.align		4
.L_6145:
        /*0048*/ 	.byte	0x04, 0x17
        /*004a*/ 	.short	(.L_6147 - .L_6146)
.L_6146:
        /*004c*/ 	.word	0x00000000
        /*0050*/ 	.short	0x0001
        /*0052*/ 	.short	0x0008
        /*0054*/ 	.byte	0x00, 0xf5, 0x21, 0x00


	//----- nvinfo : EIATTR_KPARAM_INFO
	.align		4
.L_6147:
        /*0058*/ 	.byte	0x04, 0x17
        /*005a*/ 	.short	(.L_6149 - .L_6148)
.L_6148:
        /*005c*/ 	.word	0x00000000
        /*0060*/ 	.short	0x0000
        /*0062*/ 	.short	0x0000
        /*0064*/ 	.byte	0x00, 0xf5, 0x21, 0x00


	//----- nvinfo : EIATTR_SPARSE_MMA_MASK
	.align		4
.L_6149:
        /*0068*/ 	.byte	0x03, 0x50
        /*006a*/ 	.short	0x0000


	//----- nvinfo : EIATTR_MAXREG_COUNT
	.align		4
        /*006c*/ 	.byte	0x03, 0x1b
        /*006e*/ 	.short	0x0020


	//----- nvinfo : EIATTR_NUM_BARRIERS
	.align		4
        /*0070*/ 	.byte	0x02, 0x4c
        /*0072*/ 	.byte	0x01
	.zero		1


	//----- nvinfo : EIATTR_MERCURY_ISA_VERSION
	.align		4
        /*0074*/ 	.byte	0x03, 0x5f
        /*0076*/ 	.short	0x0101


	//----- nvinfo : EIATTR_UNUSED_LOAD_BYTE_OFFSET
	.align		4
        /*0078*/ 	.byte	0x04, 0x44
        /*007a*/ 	.short	(.L_6151 - .L_6150)


	//   ....[0]....
.L_6150:
        /*007c*/ 	.word	0x00000960
        /*0080*/ 	.word	0x000000fc


	//----- nvinfo : EIATTR_COOP_GROUP_MASK_REGIDS
	.align		4
.L_6151:
        /*0084*/ 	.byte	0x04, 0x29
        /*0086*/ 	.short	(.L_6153 - .L_6152)


	//   ....[0]....
.L_6152:
        /*0088*/ 	.word	0xffffffff


	//   ....[1]....
        /*008c*/ 	.word	0xffffffff


	//   ....[2]....
        /*0090*/ 	.word	0xffffffff


	//   ....[3]....
        /*0094*/ 	.word	0xffffffff


	//   ....[4]....
        /*0098*/ 	.word	0xffffffff


	//   ....[5]....
        /*009c*/ 	.word	0xffffffff


	//   ....[6]....
        /*00a0*/ 	.word	0xffffffff


	//   ....[7]....
        /*00a4*/ 	.word	0xffffffff


	//   ....[8]....
        /*00a8*/ 	.word	0xffffffff


	//   ....[9]....
        /*00ac*/ 	.word	0xffffffff


	//----- nvinfo : EIATTR_COOP_GROUP_INSTR_OFFSETS
	.align		4
.L_6153:
        /*00b0*/ 	.byte	0x04, 0x28
        /*00b2*/ 	.short	(.L_6155 - .L_6154)


	//   ....[0]....
.L_6154:
        /*00b4*/ 	.word	0x000006a0


	//   ....[1]....
        /*00b8*/ 	.word	0x00000710


	//   ....[2]....
        /*00bc*/ 	.word	0x00000770


	//   ....[3]....
        /*00c0*/ 	.word	0x000007d0


	//   ....[4]....
        /*00c4*/ 	.word	0x00000830


	//   ....[5]....
        /*00c8*/ 	.word	0x00000fc0


	//   ....[6]....
        /*00cc*/ 	.word	0x00001040


	//   ....[7]....
        /*00d0*/ 	.word	0x000010b0


	//   ....[8]....
        /*00d4*/ 	.word	0x00001140


	//   ....[9]....
        /*00d8*/ 	.word	0x000011e0


	//----- nvinfo : EIATTR_VRC_CTA_INIT_COUNT
	.align		4
.L_6155:
        /*00dc*/ 	.byte	0x02, 0x4a
	.zero		1
	.zero		1


	//----- nvinfo : EIATTR_EXIT_INSTR_OFFSETS
	.align		4
        /*00e0*/ 	.byte	0x04, 0x1c
        /*00e2*/ 	.short	(.L_6157 - .L_6156)


	//   ....[0]....
.L_6156:
        /*00e4*/ 	.word	0x00001d40


	//   ....[1]....
        /*00e8*/ 	.word	0x00001fe0


	//   ....[2]....
        /*00ec*/ 	.word	0x000022e0


	//----- nvinfo : EIATTR_MAX_THREADS
	.align		4
.L_6157:
        /*00f0*/ 	.byte	0x04, 0x05
        /*00f2*/ 	.short	(.L_6159 - .L_6158)
.L_6158:
        /*00f4*/ 	.word	0x00000400
        /*00f8*/ 	.word	0x00000001
        /*00fc*/ 	.word	0x00000001


	//----- nvinfo : EIATTR_CRS_STACK_SIZE
	.align		4
.L_6159:
        /*0100*/ 	.byte	0x04, 0x1e
        /*0102*/ 	.short	(.L_6161 - .L_6160)
.L_6160:
        /*0104*/ 	.word	0x00000000


	//----- nvinfo : EIATTR_CBANK_PARAM_SIZE
	.align		4
.L_6161:
        /*0108*/ 	.byte	0x03, 0x19
        /*010a*/ 	.short	0x0024


	//----- nvinfo : EIATTR_PARAM_CBANK
	.align		4
        /*010c*/ 	.byte	0x04, 0x0a
        /*010e*/ 	.short	(.L_6163 - .L_6162)
	.align		4
.L_6162:
        /*0110*/ 	.word	index@(.nv.constant0._Z16kInt8VectorQuantI6__halfLi1024ELi1EEvPT_PaPffii)
        /*0114*/ 	.short	0x0380
        /*0116*/ 	.short	0x0024


	//----- nvinfo : EIATTR_SW_WAR
	.align		4
.L_6163:
        /*0118*/ 	.byte	0x04, 0x36
        /*011a*/ 	.short	(.L_6165 - .L_6164)
.L_6164:
        /*011c*/ 	.word	0x00000008
.L_6165:


//--------------------- .nv.info._Z16kInt8VectorQuantI6__halfLi1024ELi0EEvPT_PaPffii --------------------------
	.section	.nv.info._Z16kInt8VectorQuantI6__halfLi1024ELi0EEvPT_PaPffii,"",@"SHT_CUDA_INFO"
	.sectionflags	@""
	.align	4


	//----- nvinfo : EIATTR_CUDA_API_VERSION
	.align		4
        /*0000*/ 	.byte	0x04, 0x37
        /*0002*/ 	.short	(.L_6167 - .L_6166)
.L_6166:
        /*0004*/ 	.word	0x00000082


	//----- nvinfo : EIATTR_KPARAM_INFO
	.align		4
.L_6167:
        /*0008*/ 	.byte	0x04, 0x17
        /*000a*/ 	.short	(.L_6169 - .L_6168)
.L_6168:
        /*000c*/ 	.word	0x00000000
        /*0010*/ 	.short	0x0005
        /*0012*/ 	.short	0x0020
        /*0014*/ 	.byte	0x00, 0xf0, 0x11, 0x00


	//----- nvinfo : EIATTR_KPARAM_INFO
	.align		4
.L_6169:
        /*0018*/ 	.byte	0x04, 0x17
        /*001a*/ 	.short	(.L_6171 - .L_6170)
.L_6170:
        /*001c*/ 	.word	0x00000000
        /*0020*/ 	.short	0x0004
        /*0022*/ 	.short	0x001c
        /*0024*/ 	.byte	0x00, 0xf0, 0x11, 0x00


	//----- nvinfo : EIATTR_KPARAM_INFO
	.align		4
.L_6171:
        /*0028*/ 	.byte	0x04, 0x17
        /*002a*/ 	.short	(.L_6173 - .L_6172)
.L_6172:
        /*002c*/ 	.word	0x00000000
        /*0030*/ 	.short	0x0003
        /*0032*/ 	.short	0x0018
        /*0034*/ 	.byte	0x00, 0xf0, 0x11, 0x00


	//----- nvinfo : EIATTR_KPARAM_INFO
	.align		4
.L_6173:
        /*0038*/ 	.byte	0x04, 0x17
        /*003a*/ 	.short	(.L_6175 - .L_6174)
.L_6174:
        /*003c*/ 	.word	0x00000000
        /*0040*/ 	.short	0x0002
        /*0042*/ 	.short	0x0010
        /*0044*/ 	.byte	0x00, 0xf5, 0x21, 0x00


	//----- nvinfo : EIATTR_KPARAM_INFO
	.align		4
.L_6175:
        /*0048*/ 	.byte	0x04, 0x17
        /*004a*/ 	.short	(.L_6177 - .L_6176)
.L_6176:
        /*004c*/ 	.word	0x00000000
        /*0050*/ 	.short	0x0001
        /*0052*/ 	.short	0x0008
        /*0054*/ 	.byte	0x00, 0xf5, 0x21, 0x00


	//----- nvinfo : EIATTR_KPARAM_INFO
	.align		4
.L_6177:
        /*0058*/ 	.byte	0x04, 0x17
        /*005a*/ 	.short	(.L_6179 - .L_6178)
.L_6178:
        /*005c*/ 	.word	0x00000000
        /*0060*/ 	.short	0x0000
        /*0062*/ 	.short	0x0000
        /*0064*/ 	.byte	0x00, 0xf5, 0x21, 0x00


	//----- nvinfo : EIATTR_SPARSE_MMA_MASK
	.align		4
.L_6179:
        /*0068*/ 	.byte	0x03, 0x50
        /*006a*/ 	.short	0x0000


	//----- nvinfo : EIATTR_MAXREG_COUNT
	.align		4
        /*006c*/ 	.byte	0x03, 0x1b
        /*006e*/ 	.short	0x0020


	//----- nvinfo : EIATTR_NUM_BARRIERS
	.align		4
        /*0070*/ 	.byte	0x02, 0x4c
        /*0072*/ 	.byte	0x01
	.zero		1


	//----- nvinfo : EIATTR_MERCURY_ISA_VERSION
	.align		4
        /*0074*/ 	.byte	0x03, 0x5f
        /*0076*/ 	.short	0x0101


	//----- nvinfo : EIATTR_UNUSED_LOAD_BYTE_OFFSET
	.align		4
        /*0078*/ 	.byte	0x04, 0x44
        /*007a*/ 	.short	(.L_6181 - .L_6180)


	//   ....[0]....
.L_6180:
        /*007c*/ 	.word	0x00001450
        /*0080*/ 	.word	0x000000fc


	//----- nvinfo : EIATTR_COOP_GROUP_MASK_REGIDS
	.align		4
.L_6181:
        /*0084*/ 	.byte	0x04, 0x29
        /*0086*/ 	.short	(.L_6183 - .L_6182)


	//   ....[0]....
.L_6182:
        /*0088*/ 	.word	0xffffffff


	//   ....[1]....
        /*008c*/ 	.word	0xffffffff


	//   ....[2]....
        /*0090*/ 	.word	0xffffffff


	//   ....[3]....
        /*0094*/ 	.word	0xffffffff


	//   ....[4]....
        /*0098*/ 	.word	0xffffffff


	//   ....[5]....
        /*009c*/ 	.word	0xffffffff


	//   ....[6]....
        /*00a0*/ 	.word	0xffffffff


	//   ....[7]....
        /*00a4*/ 	.word	0xffffffff


	//   ....[8]....
        /*00a8*/ 	.word	0xffffffff


	//   ....[9]....
        /*00ac*/ 	.word	0xffffffff


	//----- nvinfo : EIATTR_COOP_GROUP_INSTR_OFFSETS
	.align		4
.L_6183:
        /*00b0*/ 	.byte	0x04, 0x28
        /*00b2*/ 	.short	(.L_6185 - .L_6184)


	//   ....[0]....
.L_6184:
        /*00b4*/ 	.word	0x00001190


	//   ....[1]....
        /*00b8*/ 	.word	0x00001200


	//   ....[2]....
        /*00bc*/ 	.word	0x00001260


	//   ....[3]....
        /*00c0*/ 	.word	0x000012c0


	//   ....[4]....
        /*00c4*/ 	.word	0x00001320


	//   ....[5]....
        /*00c8*/ 	.word	0x00001ac0


	//   ....[6]....
        /*00cc*/ 	.word	0x00001b40


	//   ....[7]....
        /*00d0*/ 	.word	0x00001bb0


	//   ....[8]....
        /*00d4*/ 	.word	0x00001c40


	//   ....[9]....
        /*00d8*/ 	.word	0x00001ce0


	//----- nvinfo : EIATTR_VRC_CTA_INIT_COUNT
	.align		4
.L_6185:
        /*00dc*/ 	.byte	0x02, 0x4a
	.zero		1
	.zero		1


	//----- nvinfo : EIATTR_EXIT_INSTR_OFFSETS
	.align		4
        /*00e0*/ 	.byte	0x04, 0x1c
        /*00e2*/ 	.short	(.L_6187 - .L_6186)


	//   ....[0]....
.L_6186:
        /*00e4*/ 	.word	0x00002840


	//   ....[1]....
        /*00e8*/ 	.word	0x00002ab0


	//   ....[2]....
        /*00ec*/ 	.word	0x00002d20


	//----- nvinfo : EIATTR_MAX_THREADS
	.align		4
.L_6187:
        /*00f0*/ 	.byte	0x04, 0x05
        /*00f2*/ 	.short	(.L_6189 - .L_6188)
.L_6188:
        /*00f4*/ 	.word	0x00000400
        /*00f8*/ 	.word	0x00000001
        /*00fc*/ 	.word	0x00000001


	//----- nvinfo : EIATTR_CRS_STACK_SIZE
	.align		4
.L_6189:
        /*0100*/ 	.byte	0x04, 0x1e
        /*0102*/ 	.short	(.L_6191 - .L_6190)
.L_6190:
        /*0104*/ 	.word	0x00000000


	//----- nvinfo : EIATTR_CBANK_PARAM_SIZE
	.align		4
.L_6191:
        /*0108*/ 	.byte	0x03, 0x19
        /*010a*/ 	.short	0x0024


	//----- nvinfo : EIATTR_PARAM_CBANK
	.align		4
        /*010c*/ 	.byte	0x04, 0x0a
        /*010e*/ 	.short	(.L_6193 - .L_6192)
	.align		4
.L_6192:
        /*0110*/ 	.word	index@(.nv.constant0._Z16kInt8VectorQuantI6__halfLi1024ELi0EEvPT_PaPffii)
        /*0114*/ 	.short	0x0380
        /*0116*/ 	.short	0x0024


	//----- nvinfo : EIATTR_SW_WAR
	.align		4
.L_6193:
        /*0118*/ 	.byte	0x04, 0x36
        /*011a*/ 	.short	(.L_6195 - .L_6194)
.L_6194:
        /*011c*/ 	.word	0x00000008
.L_6195:


//--------------------- .nv.callgraph             --------------------------
	.section	.nv.callgraph,"",@"SHT_CUDA_CALLGRAPH"
	.align	4
	.sectionentsize	8
	.align		4
        /*0000*/ 	.word	0x00000000
	.align		4
        /*0004*/ 	.word	0xffffffff
	.align		4
        /*0008*/ 	.word	0x00000000
	.align		4
        /*000c*/ 	.word	0xfffffffe
	.align		4
        /*0010*/ 	.word	0x00000000
	.align		4
        /*0014*/ 	.word	0xfffffffd
	.align		4
        /*0018*/ 	.word	0x00000000
	.align		4
        /*001c*/ 	.word	0xfffffffc


//--------------------- .nv.constant4             --------------------------
	.section	.nv.constant4,"a",@progbits
	.align	8
	.align		8
.nv.constant4:
        /*0000*/ 	.dword	fp4_dequantization_lut
	.align		8
        /*0008*/ 	.dword	nf4_dequantization_lut
	.align		8
        /*0010*/ 	.dword	_ZN41_INTERNAL_39c2c603_10_kernels_cu_3ff1eeb94cuda3std3__45__cpo5beginE
	.align		8
        /*0018*/ 	.dword	_ZN41_INTERNAL_39c2c603_10_kernels_cu_3ff1eeb94cuda3std3__45__cpo3endE
	.align		8
        /*0020*/ 	.dword	_ZN41_INTERNAL_39c2c603_10_kernels_cu_3ff1eeb94cuda3std3__45__cpo6cbeginE
	.align		8
        /*0028*/ 	.dword	_ZN41_INTERNAL_39c2c603_10_kernels_cu_3ff1eeb94cuda3std3__45__cpo4cendE
	.align		8
        /*0030*/ 	.dword	_ZN41_INTERNAL_39c2c603_10_kernels_cu_3ff1eeb94cuda3std3__45__cpo6rbeginE
	.align		8
        /*0038*/ 	.dword	_ZN41_INTERNAL_39c2c603_10_kernels_cu_3ff1eeb94cuda3std3__45__cpo4rendE
	.align		8
        /*0040*/ 	.dword	_ZN41_INTERNAL_39c2c603_10_kernels_cu_3ff1eeb94cuda3std3__45__cpo7crbeginE
	.align		8
        /*0048*/ 	.dword	_ZN41_INTERNAL_39c2c603_10_kernels_cu_3ff1eeb94cuda3std3__45__cpo5crendE
	.align		8
        /*0050*/ 	.dword	_ZN41_INTERNAL_39c2c603_10_kernels_cu_3ff1eeb94cuda3std3__443_GLOBAL__N__39c2c603_10_kernels_cu_3ff1eeb96ignoreE
	.align		8
        /*0058*/ 	.dword	_ZN41_INTERNAL_39c2c603_10_kernels_cu_3ff1eeb94cuda3std3__419piecewise_constructE
	.align		8
        /*0060*/ 	.dword	_ZN41_INTERNAL_39c2c603_10_kernels_cu_3ff1eeb94cuda3std3__48in_placeE
	.align		8
        /*0068*/ 	.dword	_ZN41_INTERNAL_39c2c603_10_kernels_cu_3ff1eeb94cuda3std3__420unreachable_sentinelE
	.align		8
        /*0070*/ 	.dword	_ZN41_INTERNAL_39c2c603_10_kernels_cu_3ff1eeb94cuda3std3__47nulloptE
	.align		8
        /*0078*/ 	.dword	_ZN41_INTERNAL_39c2c603_10_kernels_cu_3ff1eeb94cuda3std3__48unexpectE
	.align		8
        /*0080*/ 	.dword	_ZN41_INTERNAL_39c2c603_10_kernels_cu_3ff1eeb94cuda3std6ranges3__45__cpo4swapE
	.align		8
        /*0088*/ 	.dword	_ZN41_INTERNAL_39c2c603_10_kernels_cu_3ff1eeb94cuda3std6ranges3__45__cpo9iter_moveE
	.align		8
        /*0090*/ 	.dword	_ZN41_INTERNAL_39c2c603_10_kernels_cu_3ff1eeb94cuda3std6ranges3__45__cpo5beginE
	.align		8
        /*0098*/ 	.dword	_ZN41_INTERNAL_39c2c603_10_kernels_cu_3ff1eeb94cuda3std6ranges3__45__cpo3endE
	.align		8
        /*00a0*/ 	.dword	_ZN41_INTERNAL_39c2c603_10_kernels_cu_3ff1eeb94cuda3std6ranges3__45__cpo6cbeginE
	.align		8
        /*00a8*/ 	.dword	_ZN41_INTERNAL_39c2c603_10_kernels_cu_3ff1eeb94cuda3std6ranges3__45__cpo4cendE
	.align		8
        /*00b0*/ 	.dword	_ZN41_INTERNAL_39c2c603_10_kernels_cu_3ff1eeb94cuda3std6ranges3__45__cpo7advanceE
	.align		8
        /*00b8*/ 	.dword	_ZN41_INTERNAL_39c2c603_10_kernels_cu_3ff1eeb94cuda3std6ranges3__45__cpo9iter_swapE
	.align		8
        /*00c0*/ 	.dword	_ZN41_INTERNAL_39c2c603_10_kernels_cu_3ff1eeb94cuda3std6ranges3__45__cpo4nextE
	.align		8
        /*00c8*/ 	.dword	_ZN41_INTERNAL_39c2c603_10_kernels_cu_3ff1eeb94cuda3std6ranges3__45__cpo4prevE
	.align		8
        /*00d0*/ 	.dword	_ZN41_INTERNAL_39c2c603_10_kernels_cu_3ff1eeb94cuda3std6ranges3__45__cpo4dataE
	.align		8
        /*00d8*/ 	.dword	_ZN41_INTERNAL_39c2c603_10_kernels_cu_3ff1eeb94cuda3std6ranges3__45__cpo5cdataE
	.align		8
        /*00e0*/ 	.dword	_ZN41_INTERNAL_39c2c603_10_kernels_cu_3ff1eeb94cuda3std6ranges3__45__cpo4sizeE
	.align		8
        /*00e8*/ 	.dword	_ZN41_INTERNAL_39c2c603_10_kernels_cu_3ff1eeb94cuda3std6ranges3__45__cpo5ssizeE
	.align		8
        /*00f0*/ 	.dword	_ZN41_INTERNAL_39c2c603_10_kernels_cu_3ff1eeb94cuda3std6ranges3__45__cpo8distanceE
	.align		8
        /*00f8*/ 	.dword	_ZN41_INTERNAL_39c2c603_10_kernels_cu_3ff1eeb96thrust24THRUST_300001_SM_1000_NS6system6detail10sequential3seqE
	.align		8
        /*0100*/ 	.dword	_ZN41_INTERNAL_39c2c603_10_kernels_cu_3ff1eeb96thrust24THRUST_300001_SM_1000_NS12placeholders2_1E
	.align		8
        /*0108*/ 	.dword	_ZN41_INTERNAL_39c2c603_10_kernels_cu_3ff1eeb96thrust24THRUST_300001_SM_1000_NS12placeholders2_2E
	.align		8
        /*0110*/ 	.dword	_ZN41_INTERNAL_39c2c603_10_kernels_cu_3ff1eeb96thrust24THRUST_300001_SM_1000_NS12placeholders2_3E
	.align		8
        /*0118*/ 	.dword	_ZN41_INTERNAL_39c2c603_10_kernels_cu_3ff1eeb96thrust24THRUST_300001_SM_1000_NS12placeholders2_4E
	.align		8
        /*0120*/ 	.dword	_ZN41_INTERNAL_39c2c603_10_kernels_cu_3ff1eeb96thrust24THRUST_300001_SM_1000_NS12placeholders2_5E
	.align		8
        /*0128*/ 	.dword	_ZN41_INTERNAL_39c2c603_10_kernels_cu_3ff1eeb96thrust24THRUST_300001_SM_1000_NS12placeholders2_6E
	.align		8
        /*0130*/ 	.dword	_ZN41_INTERNAL_39c2c603_10_kernels_cu_3ff1eeb96thrust24THRUST_300001_SM_1000_NS12placeholders2_7E
	.align		8
        /*0138*/ 	.dword	_ZN41_INTERNAL_39c2c603_10_kernels_cu_3ff1eeb96thrust24THRUST_300001_SM_1000_NS12placeholders2_8E
	.align		8
        /*0140*/ 	.dword	_ZN41_INTERNAL_39c2c603_10_kernels_cu_3ff1eeb96thrust24THRUST_300001_SM_1000_NS12placeholders2_9E
	.align		8
        /*0148*/ 	.dword	_ZN41_INTERNAL_39c2c603_10_kernels_cu_3ff1eeb96thrust24THRUST_300001_SM_1000_NS12placeholders3_10E


//--------------------- .text._ZN3cub18CUB_300001_SM_10006detail11EmptyKernelIvEEvv --------------------------
	.section	.text._ZN3cub18CUB_300001_SM_10006detail11EmptyKernelIvEEvv,"ax",@progbits
	.align	128
        .global         _ZN3cub18CUB_300001_SM_10006detail11EmptyKernelIvEEvv
        .type           _ZN3cub18CUB_300001_SM_10006detail11EmptyKernelIvEEvv,@function
        .size           _ZN3cub18CUB_300001_SM_10006detail11EmptyKernelIvEEvv,(.L_x_1940 - _ZN3cub18CUB_300001_SM_10006detail11EmptyKernelIvEEvv)
        .other          _ZN3cub18CUB_300001_SM_10006detail11EmptyKernelIvEEvv,@"STO_CUDA_ENTRY STV_DEFAULT"
_ZN3cub18CUB_300001_SM_10006detail11EmptyKernelIvEEvv:
.text._ZN3cub18CUB_300001_SM_10006detail11EmptyKernelIvEEvv:
[----:B------:R-:W-:Y:S01]  /*0000*/  LDC R1, c[0x0][0x37c] ;  /* 0x0000df00ff017b82 */ /* 0x000fe20000000800 */
[----:B------:R-:W-:Y:S05]  /*0010*/  EXIT ;  /* 0x000000000000794d */ /* 0x000fea0003800000 */
.L_x_0:
[----:B------:R-:W-:-:S00]  /*0020*/  BRA `(.L_x_0) ;  /* 0xfffffffc00fc7947 */ /* 0x000fc0000383ffff */
[----:B------:R-:W-:-:S00]  /*0030*/  NOP ;  /* 0x0000000000007918 */ /* 0x000fc00000000000 */
        /* <DEDUP_REMOVED lines=12> */
.L_x_1940:


//--------------------- .text._Z35kOptimizerStatic8bit1StateBlockwiseI13__nv_bfloat16Li4ELi256ELi1EEvPT_S2_PhfffifPfS4_ffbi --------------------------
	.section	.text._Z35kOptimizerStatic8bit1StateBlockwiseI13__nv_bfloat16Li4ELi256ELi1EEvPT_S2_PhfffifPfS4_ffbi,"ax",@progbits
	.align	128
        .global         _Z35kOptimizerStatic8bit1StateBlockwiseI13__nv_bfloat16Li4ELi256ELi1EEvPT_S2_PhfffifPfS4_ffbi
        .type           _Z35kOptimizerStatic8bit1StateBlockwiseI13__nv_bfloat16Li4ELi256ELi1EEvPT_S2_PhfffifPfS4_ffbi,@function
        .size           _Z35kOptimizerStatic8bit1StateBlockwiseI13__nv_bfloat16Li4ELi256ELi1EEvPT_S2_PhfffifPfS4_ffbi,(.L_x_1941 - _Z35kOptimizerStatic8bit1StateBlockwiseI13__nv_bfloat16Li4ELi256ELi1EEvPT_S2_PhfffifPfS4_ffbi)
        .other          _Z35kOptimizerStatic8bit1StateBlockwiseI13__nv_bfloat16Li4ELi256ELi1EEvPT_S2_PhfffifPfS4_ffbi,@"STO_CUDA_ENTRY STV_DEFAULT"
_Z35kOptimizerStatic8bit1StateBlockwiseI13__nv_bfloat16Li4ELi256ELi1EEvPT_S2_PhfffifPfS4_ffbi:
.text._Z35kOptimizerStatic8bit1StateBlockwiseI13__nv_bfloat16Li4ELi256ELi1EEvPT_S2_PhfffifPfS4_ffbi:
[----:B------:R-:W-:Y:S01]  /*0000*/  LDC R1, c[0x0][0x37c] ;  /* 0x0000df00ff017b82 */ /* 0x000fe20000000800 */
[----:B------:R-:W0:Y:S07]  /*0010*/  S2R R0, SR_TID.X ;  /* 0x0000000000007919 */ /* 0x000e2e0000002100 */
[----:B------:R-:W0:Y:S01]  /*0020*/  LDC.64 R2, c[0x0][0x3b0] ;  /* 0x0000ec00ff027b82 */ /* 0x000e220000000a00 */
[----:B------:R-:W1:Y:S01]  /*0030*/  LDCU.64 UR8, c[0x0][0x358] ;  /* 0x00006b00ff0877ac */ /* 0x000e620008000a00 */
[----:B0-----:R-:W-:-:S06]  /*0040*/  IMAD.WIDE.U32 R2, R0, 0x4, R2 ;  /* 0x0000000400027825 */ /* 0x001fcc00078e0002 */
[----:B-1----:R0:W2:Y:S01]  /*0050*/  LDG.E.CONSTANT R2, desc[UR8][R2.64] ;  /* 0x0000000802027981 */ /* 0x0020a2000c1e9900 */
[----:B------:R-:W1:Y:S01]  /*0060*/  S2UR UR6, SR_CgaCtaId ;  /* 0x00000000000679c3 */ /* 0x000e620000008800 */
[----:B------:R-:W-:Y:S01]  /*0070*/  UMOV UR5, 0x400 ;  /* 0x0000040000057882 */ /* 0x000fe20000000000 */
[----:B------:R-:W3:Y:S01]  /*0080*/  LDCU UR4, c[0x0][0x370] ;  /* 0x00006e00ff0477ac */ /* 0x000ee20008000800 */
[----:B------:R-:W4:Y:S01]  /*0090*/  S2R R25, SR_CTAID.X ;  /* 0x0000000000197919 */ /* 0x000f220000002500 */
[----:B------:R-:W-:Y:S01]  /*00a0*/  LOP3.LUT R18, R0, 0x1, RZ, 0xc0, !PT ;  /* 0x0000000100127812 */ /* 0x000fe200078ec0ff */
[----:B---3--:R-:W-:Y:S02]  /*00b0*/  USHF.L.U32 UR4, UR4, 0x8, URZ ;  /* 0x0000000804047899 */ /* 0x008fe400080006ff */
[----:B-1----:R-:W-:-:S06]  /*00c0*/  ULEA UR7, UR6, UR5, 0x18 ;  /* 0x0000000506077291 */ /* 0x002fcc000f8ec0ff */
[----:B0-----:R-:W-:Y:S01]  /*00d0*/  LEA R3, R0, UR7, 0x2 ;  /* 0x0000000700037c11 */ /* 0x001fe2000f8e10ff */
[----:B------:R-:W-:Y:S02]  /*00e0*/  IMAD.U32 R5, RZ, RZ, UR7 ;  /* 0x00000007ff057e24 */ /* 0x000fe4000f8e00ff */
[----:B----4-:R-:W-:Y:S02]  /*00f0*/  IMAD.SHL.U32 R25, R25, 0x100, RZ ;  /* 0x0000010019197824 */ /* 0x010fe400078e00ff */
[----:B------:R-:W-:-:S03]  /*0100*/  IMAD R18, R18, 0x404, R5 ;  /* 0x0000040412127824 */ /* 0x000fc600078e0205 */
[----:B------:R-:W-:Y:S01]  /*0110*/  ISETP.GE.U32.AND P0, PT, R25, UR4, PT ;  /* 0x0000000419007c0c */ /* 0x000fe2000bf06070 */
[----:B--2---:R0:W-:Y:S04]  /*0120*/  STS [R3], R2 ;  /* 0x0000000203007388 */ /* 0x0041e80000000800 */
[----:B------:R0:W-:Y:S01]  /*0130*/  STS [R3+0x404], R2 ;  /* 0x0004040203007388 */ /* 0x0001e20000000800 */
[----:B------:R-:W-:Y:S07]  /*0140*/  BAR.SYNC.DEFER_BLOCKING 0x0 ;  /* 0x0000000000007b1d */ /* 0x000fee0000010000 */
[----:B------:R-:W-:Y:S05]  /*0150*/  @P0 EXIT ;  /* 0x000000000000094d */ /* 0x000fea0003800000 */
[----:B------:R1:W2:Y:S01]  /*0160*/  LDS R19, [R18+0xfc] ;  /* 0x0000fc0012137984 */ /* 0x0002a20000000800 */
[----:B------:R-:W3:Y:S01]  /*0170*/  LDC R23, c[0x0][0x3cc] ;  /* 0x0000f300ff177b82 */ /* 0x000ee20000000800 */
[----:B------:R-:W-:Y:S01]  /*0180*/  LOP3.LUT R5, R0, 0x3e0, RZ, 0xc0, !PT ;  /* 0x000003e000057812 */ /* 0x000fe200078ec0ff */
[----:B------:R-:W-:Y:S01]  /*0190*/  UIADD3 UR5, UPT, UPT, UR5, 0x808, URZ ;  /* 0x0000080805057890 */ /* 0x000fe2000fffe0ff */
[----:B------:R1:W4:Y:S01]  /*01a0*/  LDS R20, [R18+0x1fc] ;  /* 0x0001fc0012147984 */ /* 0x0003220000000800 */
[----:B------:R-:W-:Y:S01]  /*01b0*/  SHF.R.U32.HI R24, RZ, 0x3, R0 ;  /* 0x00000003ff187819 */ /* 0x000fe20000011600 */
[----:B------:R-:W1:Y:S02]  /*01c0*/  LDCU.U8 UR7, c[0x0][0x3c8] ;  /* 0x00007900ff0777ac */ /* 0x000e640008000000 */
[----:B------:R1:W1:Y:S01]  /*01d0*/  LDS R21, [R18+0x2fc] ;  /* 0x0002fc0012157984 */ /* 0x0002620000000800 */
[----:B0-----:R-:W0:Y:S01]  /*01e0*/  LDC.64 R2, c[0x0][0x3b8] ;  /* 0x0000ee00ff027b82 */ /* 0x001e220000000a00 */
[----:B------:R-:W-:Y:S01]  /*01f0*/  LOP3.LUT R24, R24, 0x7c, RZ, 0xc0, !PT ;  /* 0x0000007c18187812 */ /* 0x000fe200078ec0ff */
[----:B------:R-:W0:Y:S01]  /*0200*/  LDCU UR14, c[0x0][0x3c4] ;  /* 0x00007880ff0e77ac */ /* 0x000e220008000800 */
[----:B------:R-:W5:Y:S01]  /*0210*/  S2R R22, SR_LANEID ;  /* 0x0000000000167919 */ /* 0x000f620000000000 */
[----:B------:R-:W0:Y:S01]  /*0220*/  LDCU UR15, c[0x0][0x3c0] ;  /* 0x00007800ff0f77ac */ /* 0x000e220008000800 */
[----:B------:R-:W0:Y:S01]  /*0230*/  LDCU UR16, c[0x0][0x3a0] ;  /* 0x00007400ff1077ac */ /* 0x000e220008000800 */
[----:B------:R-:W0:Y:S01]  /*0240*/  LDCU UR17, c[0x0][0x3a8] ;  /* 0x00007500ff1177ac */ /* 0x000e220008000800 */
[----:B------:R-:W0:Y:S01]  /*0250*/  LDCU.64 UR10, c[0x0][0x390] ;  /* 0x00007200ff0a77ac */ /* 0x000e220008000a00 */
[----:B------:R-:W0:Y:S01]  /*0260*/  LDCU.64 UR12, c[0x0][0x380] ;  /* 0x00007000ff0c77ac */ /* 0x000e220008000a00 */
[----:B------:R-:W-:Y:S01]  /*0270*/  ULEA UR5, UR6, UR5, 0x18 ;  /* 0x0000000506057291 */ /* 0x000fe2000f8ec0ff */
[----:B--2-45:R-:W-:-:S11]  /*0280*/  IMAD.IADD R26, R5, 0x1, R22 ;  /* 0x00000001051a7824 */ /* 0x034fd600078e0216 */
.L_x_9:
[----:B------:R-:W-:Y:S01]  /*0290*/  IMAD.MOV R4, RZ, RZ, -R25 ;  /* 0x000000ffff047224 */ /* 0x000fe200078e0a19 */
[----:B------:R-:W-:Y:S02]  /*02a0*/  IADD3 R9, P1, PT, R0, R25, RZ ;  /* 0x0000001900097210 */ /* 0x000fe40007f3e0ff */
[----:B------:R-:W-:Y:S01]  /*02b0*/  PRMT R6, RZ, 0x7610, R6 ;  /* 0x00007610ff067816 */ /* 0x000fe20000000006 */
[----:B------:R-:W2:Y:S01]  /*02c0*/  S2R R30, SR_CgaCtaId ;  /* 0x00000000001e7919 */ /* 0x000ea20000008800 */
[----:B---3--:R-:W-:Y:S01]  /*02d0*/  VIADDMNMX.U32 R27, R4, R23, 0x100, PT ;  /* 0x00000100041b7446 */ /* 0x008fe20003800017 */
[----:B------:R-:W-:Y:S01]  /*02e0*/  IMAD.X R10, RZ, RZ, RZ, P1 ;  /* 0x000000ffff0a7224 */ /* 0x000fe200008e06ff */
[----:B------:R-:W-:Y:S02]  /*02f0*/  BAR.SYNC.DEFER_BLOCKING 0x0 ;  /* 0x0000000000007b1d */ /* 0x000fe40000010000 */
[----:B------:R-:W-:-:S13]  /*0300*/  ISETP.GE.U32.AND P0, PT, R0, R27, PT ;  /* 0x0000001b0000720c */ /* 0x000fda0003f06070 */
[----:B------:R-:W3:Y:S02]  /*0310*/  @!P0 LDC.64 R4, c[0x0][0x388] ;  /* 0x0000e200ff048b82 */ /* 0x000ee40000000a00 */
[----:B---3--:R-:W-:-:S04]  /*0320*/  @!P0 LEA R4, P1, R9, R4, 0x1 ;  /* 0x0000000409048211 */ /* 0x008fc800078208ff */
[----:B------:R-:W-:-:S05]  /*0330*/  @!P0 LEA.HI.X R5, R9, R5, R10, 0x1, P1 ;  /* 0x0000000509058211 */ /* 0x000fca00008f0c0a */
[----:B------:R-:W3:Y:S01]  /*0340*/  @!P0 LDG.E.U16.CONSTANT R6, desc[UR8][R4.64] ;  /* 0x0000000804068981 */ /* 0x000ee2000c1e9500 */
[----:B------:R-:W-:Y:S01]  /*0350*/  MOV R31, 0x400 ;  /* 0x00000400001f7802 */ /* 0x000fe20000000f00 */
[----:B------:R-:W-:Y:S01]  /*0360*/  IMAD.MOV.U32 R8, RZ, RZ, 0x80 ;  /* 0x00000080ff087424 */ /* 0x000fe200078e00ff */
[----:B0-----:R-:W-:-:S03]  /*0370*/  IADD3 R12, P1, PT, R9, UR10, RZ ;  /* 0x0000000a090c7c10 */ /* 0x001fc6000ff3e0ff */
[----:B------:R-:W-:Y:S01]  /*0380*/  VIADD R7, R31, 0x840 ;  /* 0x000008401f077836 */ /* 0x000fe20000000000 */
[----:B------:R-:W-:-:S04]  /*0390*/  IADD3.X R13, PT, PT, R10, UR11, RZ, P1, !PT ;  /* 0x0000000b0a0d7c10 */ /* 0x000fc80008ffe4ff */
[----:B--2---:R-:W-:-:S05]  /*03a0*/  LEA R7, R30, R7, 0x18 ;  /* 0x000000071e077211 */ /* 0x004fca00078ec0ff */
[----:B------:R-:W-:-:S05]  /*03b0*/  IMAD R33, R26, 0x2, R7 ;  /* 0x000000021a217824 */ /* 0x000fca00078e0207 */
[----:B---3--:R-:W-:Y:S01]  /*03c0*/  STS.U16 [R33], R6 ;  /* 0x0000000621007388 */ /* 0x008fe20000000400 */
[----:B------:R-:W-:-:S03]  /*03d0*/  NOP ;  /* 0x0000000000007918 */ /* 0x000fc60000000000 */
[----:B------:R-:W0:Y:S01]  /*03e0*/  LDS.U16 R34, [R33] ;  /* 0x0000000021227984 */ /* 0x000e220000000400 */
[----:B------:R-:W-:Y:S06]  /*03f0*/  BAR.SYNC.DEFER_BLOCKING 0x0 ;  /* 0x0000000000007b1d */ /* 0x000fec0000010000 */
[----:B------:R-:W2:Y:S01]  /*0400*/  @!P0 LDG.E.U8 R8, desc[UR8][R12.64] ;  /* 0x000000080c088981 */ /* 0x000ea2000c1e1100 */
[----:B------:R-:W-:Y:S01]  /*0410*/  IMAD.IADD R29, R33, 0x1, -R26 ;  /* 0x00000001211d7824 */ /* 0x000fe200078e0a1a */
[----:B------:R-:W-:Y:S02]  /*0420*/  LEA R14, P1, R9, UR12, 0x1 ;  /* 0x0000000c090e7c11 */ /* 0x000fe4000f8208ff */
[----:B------:R-:W-:-:S02]  /*0430*/  PRMT R4, RZ, 0x7610, R4 ;  /* 0x00007610ff047816 */ /* 0x000fc40000000004 */
[----:B------:R-:W-:Y:S01]  /*0440*/  LEA.HI.X R15, R9, UR13, R10, 0x1, P1 ;  /* 0x0000000d090f7c11 */ /* 0x000fe200088f0c0a */
[----:B--2---:R2:W-:Y:S01]  /*0450*/  STS.U8 [R29], R8 ;  /* 0x000000081d007388 */ /* 0x0045e20000000000 */
[----:B------:R-:W-:-:S03]  /*0460*/  NOP ;  /* 0x0000000000007918 */ /* 0x000fc60000000000 */
[----:B------:R2:W3:Y:S01]  /*0470*/  LDS.U8 R5, [R29] ;  /* 0x000000001d057984 */ /* 0x0004e20000000000 */
[----:B------:R-:W-:Y:S06]  /*0480*/  BAR.SYNC.DEFER_BLOCKING 0x0 ;  /* 0x0000000000007b1d */ /* 0x000fec0000010000 */
[----:B------:R-:W4:Y:S01]  /*0490*/  @!P0 LDG.E.U16 R4, desc[UR8][R14.64] ;  /* 0x000000080e048981 */ /* 0x000f22000c1e1500 */
[----:B0-----:R-:W-:Y:S01]  /*04a0*/  IMAD.U32 R34, R34, 0x10000, RZ ;  /* 0x0001000022227824 */ /* 0x001fe200078e00ff */
[----:B-1----:R-:W-:Y:S01]  /*04b0*/  UPRMT UR6, UR7, 0x8880, URZ ;  /* 0x0000888007067896 */ /* 0x002fe200080000ff */
[----:B------:R-:W-:Y:S01]  /*04c0*/  SHF.R.U32.HI R17, RZ, 0x8, R25 ;  /* 0x00000008ff117819 */ /* 0x000fe20000011619 */
[----:B------:R-:W-:Y:S02]  /*04d0*/  BSSY.RECONVERGENT B0, `(.L_x_1) ;  /* 0x0000011000007945 */ /* 0x000fe40003800200 */
[----:B------:R-:W-:-:S02]  /*04e0*/  FSETP.NEU.FTZ.AND P0, PT, R34, RZ, PT ;  /* 0x000000ff2200720b */ /* 0x000fc40003f1d000 */
[----:B------:R-:W-:Y:S02]  /*04f0*/  IMAD.WIDE.U32 R16, R17, 0x4, R2 ;  /* 0x0000000411107825 */ /* 0x000fe400078e0002 */
[----:B------:R-:W-:Y:S01]  /*0500*/  ISETP.EQ.OR P0, PT, RZ, UR6, P0 ;  /* 0x00000006ff007c0c */ /* 0x000fe20008702670 */
[----:B----4-:R2:W-:Y:S01]  /*0510*/  STS.U16 [R33], R4 ;  /* 0x0000000421007388 */ /* 0x0105e20000000400 */
[----:B------:R-:W-:-:S03]  /*0520*/  NOP ;  /* 0x0000000000007918 */ /* 0x000fc60000000000 */
[----:B------:R2:W0:Y:S08]  /*0530*/  LDS.U16 R32, [R33] ;  /* 0x0000000021207984 */ /* 0x0004300000000400 */
[----:B---3--:R-:W-:Y:S05]  /*0540*/  @!P0 BRA `(.L_x_2) ;  /* 0x0000000000248947 */ /* 0x008fea0003800000 */
[----:B------:R-:W3:Y:S01]  /*0550*/  LDG.E R7, desc[UR8][R16.64] ;  /* 0x0000000810077981 */ /* 0x000ee2000c1e1900 */
[----:B--2---:R-:W-:Y:S01]  /*0560*/  IMAD R4, R5, 0x4, R18 ;  /* 0x0000000405047824 */ /* 0x004fe200078e0212 */
[----:B------:R-:W-:Y:S01]  /*0570*/  FSETP.LT.FTZ.AND P1, PT, RZ, UR15, PT ;  /* 0x0000000fff007c0b */ /* 0x000fe2000bf31000 */
[----:B------:R-:W-:-:S04]  /*0580*/  FMUL.FTZ R28, R34, UR14 ;  /* 0x0000000e221c7c20 */ /* 0x000fc80008410000 */
[----:B------:R-:W3:Y:S08]  /*0590*/  LDS R4, [R4] ;  /* 0x0000000004047984 */ /* 0x000ef00000000800 */
[----:B0-----:R-:W-:-:S04]  /*05a0*/  @P1 IMAD.U32 R5, R32, 0x10000, RZ ;  /* 0x0001000020051824 */ /* 0x001fc800078e00ff */
[----:B------:R-:W-:Y:S01]  /*05b0*/  @P1 FFMA.FTZ R28, R5, UR15, R28 ;  /* 0x0000000f051c1c23 */ /* 0x000fe2000801001c */
[----:B---3--:R-:W-:-:S04]  /*05c0*/  FMUL.FTZ R7, R4, R7 ;  /* 0x0000000704077220 */ /* 0x008fc80000410000 */
[----:B------:R-:W-:-:S07]  /*05d0*/  FFMA.FTZ R28, R28, R28, R7 ;  /* 0x0000001c1c1c7223 */ /* 0x000fce0000010007 */
.L_x_2:
[----:B------:R-:W-:Y:S05]  /*05e0*/  BSYNC.RECONVERGENT B0 ;  /* 0x0000000000007941 */ /* 0x000fea0003800200 */
.L_x_1:
[----:B--2---:R-:W-:Y:S01]  /*05f0*/  FMNMX.FTZ R4, |R28|, -3.40282346638528859812e+38, !PT ;  /* 0xff7fffff1c047809 */ /* 0x004fe20007810200 */
[----:B------:R-:W-:Y:S01]  /*0600*/  BSSY.RECONVERGENT B0, `(.L_x_3) ;  /* 0x000002e000007945 */ /* 0x000fe20003800200 */
[C---:B------:R-:W-:Y:S02]  /*0610*/  ISETP.GT.AND P1, PT, R22.reuse, 0x1e, PT ;  /* 0x0000001e1600780c */ /* 0x040fe40003f24270 */
[----:B------:R-:W-:Y:S01]  /*0620*/  ISETP.NE.AND P4, PT, R22, RZ, PT ;  /* 0x000000ff1600720c */ /* 0x000fe20003f85270 */
[----:B------:R-:W1:Y:S02]  /*0630*/  SHFL.DOWN PT, R5, R4, 0x1, 0x1f ;  /* 0x08201f0004057f89 */ /* 0x000e6400000e0000 */
[----:B-1----:R-:W-:-:S08]  /*0640*/  FSETP.GEU.FTZ.AND P2, PT, R4, R5, PT ;  /* 0x000000050400720b */ /* 0x002fd00003f5e000 */
[----:B------:R-:W-:Y:S02]  /*0650*/  @!P1 FSEL R4, R5, R4, !P2 ;  /* 0x0000000405049208 */ /* 0x000fe40005000000 */
[----:B------:R-:W-:-:S03]  /*0660*/  ISETP.GT.AND P1, PT, R22, 0x1d, PT ;  /* 0x0000001d1600780c */ /* 0x000fc60003f24270 */
        /* <DEDUP_REMOVED lines=11> */
[----:B------:R-:W-:Y:S02]  /*0720*/  ISETP.NE.AND P1, PT, R0, RZ, PT ;  /* 0x000000ff0000720c */ /* 0x000fe40003f25270 */
[----:B------:R-:W-:Y:S01]  /*0730*/  ISETP.GT.AND P2, PT, R22, 0xf, PT ;  /* 0x0000000f1600780c */ /* 0x000fe20003f44270 */
[----:B------:R-:W1:Y:S10]  /*0740*/  SHFL.DOWN PT, R5, R4, 0x10, 0x1f ;  /* 0x0a001f0004057f89 */ /* 0x000e7400000e0000 */
[----:B------:R-:W-:-:S02]  /*0750*/  @P1 LEA R37, R30, R31, 0x18 ;  /* 0x0000001f1e251211 */ /* 0x000fc400078ec0ff */
[----:B-1----:R-:W-:-:S04]  /*0760*/  FSETP.GEU.FTZ.AND P3, PT, R4, R5, PT ;  /* 0x000000050400720b */ /* 0x002fc80003f7e000 */
[----:B------:R-:W-:-:S04]  /*0770*/  FSEL R5, R5, R4, !P3 ;  /* 0x0000000405057208 */ /* 0x000fc80005800000 */
[----:B------:R-:W-:Y:S01]  /*0780*/  FSEL R36, R4, R5, P2 ;  /* 0x0000000504247208 */ /* 0x000fe20001000000 */
[----:B------:R1:W-:Y:S01]  /*0790*/  @!P4 STS [R24+UR5+0x8], R5 ;  /* 0x000008051800c988 */ /* 0x0003e20008000805 */
[----:B------:R-:W-:Y:S06]  /*07a0*/  BAR.SYNC.DEFER_BLOCKING 0x0 ;  /* 0x0000000000007b1d */ /* 0x000fec0000010000 */
[----:B------:R-:W-:Y:S05]  /*07b0*/  @P1 BRA `(.L_x_4) ;  /* 0x0000000000481947 */ /* 0x000fea0003800000 */
[----:B------:R-:W-:-:S05]  /*07c0*/  LEA R35, R30, R31, 0x18 ;  /* 0x0000001f1e237211 */ /* 0x000fca00078ec0ff */
[----:B-1----:R-:W1:Y:S04]  /*07d0*/  LDS.128 R4, [R35+0x810] ;  /* 0x0008100023047984 */ /* 0x002e680000000c00 */
[----:B------:R-:W2:Y:S01]  /*07e0*/  LDS.128 R8, [R35+0x820] ;  /* 0x0008200023087984 */ /* 0x000ea20000000c00 */
[----:B-1----:R-:W-:-:S04]  /*07f0*/  FSETP.GEU.FTZ.AND P2, PT, R36, R5, PT ;  /* 0x000000052400720b */ /* 0x002fc80003f5e000 */
[----:B------:R-:W-:-:S04]  /*0800*/  FSEL R5, R5, R36, !P2 ;  /* 0x0000002405057208 */ /* 0x000fc80005000000 */
[----:B------:R-:W-:-:S04]  /*0810*/  FSETP.GEU.FTZ.AND P2, PT, R5, R6, PT ;  /* 0x000000060500720b */ /* 0x000fc80003f5e000 */
[----:B------:R-:W-:-:S04]  /*0820*/  FSEL R6, R6, R5, !P2 ;  /* 0x0000000506067208 */ /* 0x000fc80005000000 */
[----:B------:R-:W-:-:S04]  /*0830*/  FSETP.GEU.FTZ.AND P2, PT, R6, R7, PT ;  /* 0x000000070600720b */ /* 0x000fc80003f5e000 */
[----:B------:R-:W-:-:S04]  /*0840*/  FSEL R7, R7, R6, !P2 ;  /* 0x0000000607077208 */ /* 0x000fc80005000000 */
[----:B--2---:R-:W-:-:S04]  /*0850*/  FSETP.GEU.FTZ.AND P2, PT, R7, R8, PT ;  /* 0x000000080700720b */ /* 0x004fc80003f5e000 */
[----:B------:R-:W-:-:S04]  /*0860*/  FSEL R8, R8, R7, !P2 ;  /* 0x0000000708087208 */ /* 0x000fc80005000000 */
[----:B------:R-:W-:-:S04]  /*0870*/  FSETP.GEU.FTZ.AND P2, PT, R8, R9, PT ;  /* 0x000000090800720b */ /* 0x000fc80003f5e000 */
[----:B------:R-:W-:-:S04]  /*0880*/  FSEL R9, R9, R8, !P2 ;  /* 0x0000000809097208 */ /* 0x000fc80005000000 */
[----:B------:R-:W-:-:S04]  /*0890*/  FSETP.GEU.FTZ.AND P2, PT, R9, R10, PT ;  /* 0x0000000a0900720b */ /* 0x000fc80003f5e000 */
[----:B------:R-:W-:-:S04]  /*08a0*/  FSEL R10, R10, R9, !P2 ;  /* 0x000000090a0a7208 */ /* 0x000fc80005000000 */
[----:B------:R-:W-:-:S04]  /*08b0*/  FSETP.GEU.FTZ.AND P2, PT, R10, R11, PT ;  /* 0x0000000b0a00720b */ /* 0x000fc80003f5e000 */
[----:B------:R-:W-:-:S05]  /*08c0*/  FSEL R36, R11, R10, !P2 ;  /* 0x0000000a0b247208 */ /* 0x000fca0005000000 */
[----:B------:R2:W-:Y:S04]  /*08d0*/  STS [R35+0x834], R36 ;  /* 0x0008342423007388 */ /* 0x0005e80000000800 */
.L_x_4:
[----:B------:R-:W-:Y:S05]  /*08e0*/  BSYNC.RECONVERGENT B0 ;  /* 0x0000000000007941 */ /* 0x000fea0003800200 */
.L_x_3:
[----:B------:R-:W-:Y:S06]  /*08f0*/  BAR.SYNC.DEFER_BLOCKING 0x0 ;  /* 0x0000000000007b1d */ /* 0x000fec0000010000 */
[----:B------:R-:W-:Y:S01]  /*0900*/  BSSY.RECONVERGENT B0, `(.L_x_5) ;  /* 0x000000d000007945 */ /* 0x000fe20003800200 */
[----:B------:R-:W-:Y:S04]  /*0910*/  @!P1 STG.E desc[UR8][R16.64], R36 ;  /* 0x0000002410009986 */ /* 0x000fe8000c101908 */
[----:B--2---:R-:W2:Y:S02]  /*0920*/  @P1 LDS R36, [R37+0x834] ;  /* 0x0008340025241984 */ /* 0x004ea40000000800 */
[----:B--2---:R2:W3:Y:S01]  /*0930*/  MUFU.RCP R7, R36 ;  /* 0x0000002400077308 */ /* 0x0044e20000001000 */
[----:B------:R-:W-:Y:S05]  /*0940*/  @!P0 BRA `(.L_x_6) ;  /* 0x0000000000208947 */ /* 0x000fea0003800000 */
[----:B------:R-:W4:Y:S01]  /*0950*/  MUFU.SQRT R4, R28 ;  /* 0x0000001c00047308 */ /* 0x000f220000002000 */
[----:B0-----:R-:W-:Y:S02]  /*0960*/  IMAD.U32 R9, R32, 0x10000, RZ ;  /* 0x0001000020097824 */ /* 0x001fe400078e00ff */
[----:B----4-:R-:W-:-:S05]  /*0970*/  FADD.FTZ R4, R4, UR16 ;  /* 0x0000001004047e21 */ /* 0x010fca0008010000 */
[----:B-1----:R-:W0:Y:S02]  /*0980*/  MUFU.RCP R5, R4 ;  /* 0x0000000400057308 */ /* 0x002e240000001000 */
[----:B0-----:R-:W-:-:S04]  /*0990*/  FMUL.FTZ R34, R34, R5 ;  /* 0x0000000522227220 */ /* 0x001fc80000410000 */
[----:B------:R-:W-:-:S05]  /*09a0*/  FFMA.FTZ R34, -R34, UR17, R9 ;  /* 0x0000001122227c23 */ /* 0x000fca0008010109 */
[----:B------:R-:W-:-:S04]  /*09b0*/  F2FP.BF16.F32.PACK_AB R34, RZ, R34 ;  /* 0x00000022ff22723e */ /* 0x000fc800000010ff */
[----:B------:R-:W-:-:S07]  /*09c0*/  PRMT R32, R34, 0x7610, R32 ;  /* 0x0000761022207816 */ /* 0x000fce0000000020 */
.L_x_6:
[----:B------:R-:W-:Y:S05]  /*09d0*/  BSYNC.RECONVERGENT B0 ;  /* 0x0000000000007941 */ /* 0x000fea0003800200 */
.L_x_5:
[----:B-1-3--:R-:W-:Y:S01]  /*09e0*/  FMUL.FTZ R5, R28, R7 ;  /* 0x000000071c057220 */ /* 0x00afe20000410000 */
[----:B------:R-:W-:Y:S01]  /*09f0*/  IMAD.MOV.U32 R4, RZ, RZ, 0x2 ;  /* 0x00000002ff047424 */ /* 0x000fe200078e00ff */
[----:B------:R-:W-:Y:S01]  /*0a00*/  BAR.SYNC.DEFER_BLOCKING 0x0 ;  /* 0x0000000000007b1d */ /* 0x000fe20000010000 */
[----:B------:R-:W-:Y:S02]  /*0a10*/  LEA R30, R30, R31, 0x18 ;  /* 0x0000001f1e1e7211 */ /* 0x000fe400078ec0ff */
[----:B------:R-:W-:-:S03]  /*0a20*/  FSETP.GT.FTZ.AND P0, PT, R5, R20, PT ;  /* 0x000000140500720b */ /* 0x000fc60003f14000 */
[----:B------:R-:W-:Y:S10]  /*0a30*/  BSSY.RECONVERGENT B0, `(.L_x_7) ;  /* 0x0000065000007945 */ /* 0x000ff40003800200 */
[----:B------:R-:W-:-:S04]  /*0a40*/  @!P0 IMAD.MOV.U32 R4, RZ, RZ, RZ ;  /* 0x000000ffff048224 */ /* 0x000fc800078e00ff */
[----:B------:R-:W-:Y:S01]  /*0a50*/  IMAD.SHL.U32 R4, R4, 0x4, RZ ;  /* 0x0000000404047824 */ /* 0x000fe200078e00ff */
[----:B0-----:R0:W-:Y:S04]  /*0a60*/  STS.U16 [R33], R32 ;  /* 0x0000002021007388 */ /* 0x0011e80000000400 */
[C---:B------:R-:W-:Y:S01]  /*0a70*/  ISETP.EQ.AND P2, PT, R4.reuse, RZ, PT ;  /* 0x000000ff0400720c */ /* 0x040fe20003f42270 */
[----:B------:R-:W-:Y:S01]  /*0a80*/  NOP ;  /* 0x0000000000007918 */ /* 0x000fe20000000000 */
[C---:B------:R-:W-:Y:S01]  /*0a90*/  ISETP.EQ.AND P3, PT, R4.reuse, 0x4, PT ;  /* 0x000000040400780c */ /* 0x040fe20003f62270 */
[----:B------:R-:W-:Y:S01]  /*0aa0*/  LDS.U16 R7, [R33] ;  /* 0x0000000021077984 */ /* 0x000fe20000000400 */
[----:B------:R-:W-:Y:S01]  /*0ab0*/  ISETP.EQ.AND P4, PT, R4, 0x8, PT ;  /* 0x000000080400780c */ /* 0x000fe20003f82270 */
[----:B------:R-:W-:-:S02]  /*0ac0*/  HFMA2 R4, -RZ, RZ, 0, 1.1384487152099609375e-05 ;  /* 0x000000bfff047431 */ /* 0x000fc400000001ff */
[----:B0-----:R-:W-:Y:S01]  /*0ad0*/  IMAD.MOV.U32 R32, RZ, RZ, R20 ;  /* 0x000000ffff207224 */ /* 0x001fe200078e0014 */
[----:B------:R-:W-:Y:S05]  /*0ae0*/  @!P1 STS [R30+0xa40], R27 ;  /* 0x000a401b1e009388 */ /* 0x000fea0000000800 */
[----:B------:R-:W-:Y:S02]  /*0af0*/  @P2 IMAD.MOV.U32 R6, RZ, RZ, R19 ;  /* 0x000000ffff062224 */ /* 0x000fe400078e0013 */
[----:B------:R-:W-:Y:S02]  /*0b00*/  @!P0 IMAD.MOV.U32 R32, RZ, RZ, -0x40800000 ;  /* 0xbf800000ff208424 */ /* 0x000fe400078e00ff */
[----:B------:R-:W-:-:S02]  /*0b10*/  @!P0 IMAD.MOV.U32 R4, RZ, RZ, 0x3f ;  /* 0x0000003fff048424 */ /* 0x000fc400078e00ff */
[----:B------:R-:W-:Y:S02]  /*0b20*/  @P3 IMAD.MOV.U32 R6, RZ, RZ, R20 ;  /* 0x000000ffff063224 */ /* 0x000fe400078e0014 */
[----:B------:R-:W-:Y:S01]  /*0b30*/  @P4 IMAD.MOV.U32 R6, RZ, RZ, R21 ;  /* 0x000000ffff064224 */ /* 0x000fe200078e0015 */
[----:B------:R-:W-:Y:S04]  /*0b40*/  BAR.SYNC.DEFER_BLOCKING 0x0 ;  /* 0x0000000000007b1d */ /* 0x000fe80000010000 */
[----:B------:R-:W-:-:S13]  /*0b50*/  FSETP.GT.FTZ.AND P6, PT, R5, R6, PT ;  /* 0x000000060500720b */ /* 0x000fda0003fd4000 */
[C---:B------:R-:W-:Y:S02]  /*0b60*/  @!P6 VIADD R9, R4.reuse, 0xffffffe0 ;  /* 0xffffffe00409e836 */ /* 0x040fe40000000000 */
[----:B------:R-:W-:Y:S02]  /*0b70*/  @P6 VIADD R9, R4, 0x20 ;  /* 0x0000002004096836 */ /* 0x000fe40000000000 */
[----:B------:R-:W-:Y:S02]  /*0b80*/  @P6 IMAD.MOV.U32 R32, RZ, RZ, R6 ;  /* 0x000000ffff206224 */ /* 0x000fe400078e0006 */
[----:B------:R-:W-:-:S05]  /*0b90*/  IMAD R8, R9, 0x4, R18 ;  /* 0x0000000409087824 */ /* 0x000fca00078e0212 */
[----:B------:R0:W1:Y:S02]  /*0ba0*/  LDS R34, [R8] ;  /* 0x0000000008227984 */ /* 0x0000640000000800 */
[----:B0-----:R-:W-:Y:S02]  /*0bb0*/  IMAD.MOV.U32 R8, RZ, RZ, 0x7f ;  /* 0x0000007fff087424 */ /* 0x001fe400078e00ff */
[----:B------:R-:W-:Y:S02]  /*0bc0*/  @!P0 IMAD.MOV.U32 R8, RZ, RZ, RZ ;  /* 0x000000ffff088224 */ /* 0x000fe400078e00ff */
[----:B------:R-:W-:Y:S01]  /*0bd0*/  @P6 IMAD.MOV.U32 R8, RZ, RZ, R4 ;  /* 0x000000ffff086224 */ /* 0x000fe200078e0004 */
[----:B-1----:R-:W-:-:S13]  /*0be0*/  FSETP.GT.FTZ.AND P5, PT, R5, R34, PT ;  /* 0x000000220500720b */ /* 0x002fda0003fb4000 */
[C---:B------:R-:W-:Y:S02]  /*0bf0*/  @!P5 VIADD R35, R9.reuse, 0xfffffff0 ;  /* 0xfffffff00923d836 */ /* 0x040fe40000000000 */
[----:B------:R-:W-:Y:S02]  /*0c00*/  @P5 VIADD R35, R9, 0x10 ;  /* 0x0000001009235836 */ /* 0x000fe40000000000 */
[----:B------:R-:W-:Y:S02]  /*0c10*/  @P5 IMAD.MOV.U32 R8, RZ, RZ, R9 ;  /* 0x000000ffff085224 */ /* 0x000fe400078e0009 */
[----:B------:R-:W-:Y:S02]  /*0c20*/  IMAD R10, R35, 0x4, R18 ;  /* 0x00000004230a7824 */ /* 0x000fe400078e0212 */
[----:B------:R-:W-:-:S03]  /*0c30*/  @P5 IMAD.MOV.U32 R32, RZ, RZ, R34 ;  /* 0x000000ffff205224 */ /* 0x000fc600078e0022 */
[----:B--2---:R0:W1:Y:S02]  /*0c40*/  LDS R36, [R10] ;  /* 0x000000000a247984 */ /* 0x0040640000000800 */
[----:B0-----:R-:W-:Y:S02]  /*0c50*/  IMAD.MOV.U32 R10, RZ, RZ, 0xff ;  /* 0x000000ffff0a7424 */ /* 0x001fe400078e00ff */
[----:B------:R-:W-:-:S04]  /*0c60*/  @!P0 IMAD.MOV.U32 R10, RZ, RZ, 0x7f ;  /* 0x0000007fff0a8424 */ /* 0x000fc800078e00ff */
[----:B------:R-:W-:-:S04]  /*0c70*/  @P6 IMAD.MOV.U32 R4, RZ, RZ, R10 ;  /* 0x000000ffff046224 */ /* 0x000fc800078e000a */
[----:B------:R-:W-:Y:S01]  /*0c80*/  @P5 IMAD.MOV.U32 R9, RZ, RZ, R4 ;  /* 0x000000ffff095224 */ /* 0x000fe200078e0004 */
[----:B-1----:R-:W-:-:S13]  /*0c90*/  FSETP.GT.FTZ.AND P4, PT, R5, R36, PT ;  /* 0x000000240500720b */ /* 0x002fda0003f94000 */
[C---:B------:R-:W-:Y:S02]  /*0ca0*/  @!P4 VIADD R37, R35.reuse, 0xfffffff8 ;  /* 0xfffffff82325c836 */ /* 0x040fe40000000000 */
[----:B------:R-:W-:Y:S02]  /*0cb0*/  @P4 VIADD R37, R35, 0x8 ;  /* 0x0000000823254836 */ /* 0x000fe40000000000 */
[----:B------:R-:W-:Y:S02]  /*0cc0*/  @P4 IMAD.MOV.U32 R32, RZ, RZ, R36 ;  /* 0x000000ffff204224 */ /* 0x000fe400078e0024 */
[----:B------:R-:W-:Y:S02]  /*0cd0*/  IMAD R16, R37, 0x4, R18 ;  /* 0x0000000425107824 */ /* 0x000fe400078e0212 */
[----:B------:R-:W-:Y:S02]  /*0ce0*/  @P4 IMAD.MOV.U32 R8, RZ, RZ, R35 ;  /* 0x000000ffff084224 */ /* 0x000fe400078e0023 */
[----:B------:R-:W-:Y:S01]  /*0cf0*/  @P4 IMAD.MOV.U32 R35, RZ, RZ, R9 ;  /* 0x000000ffff234224 */ /* 0x000fe200078e0009 */
[----:B------:R0:W1:Y:S04]  /*0d00*/  LDS R38, [R16] ;  /* 0x0000000010267984 */ /* 0x0000680000000800 */
[----:B------:R-:W-:Y:S01]  /*0d10*/  LDS R9, [R30+0xa40] ;  /* 0x000a40001e097984 */ /* 0x000fe20000000800 */
[----:B0-----:R-:W-:-:S02]  /*0d20*/  IMAD.MOV.U32 R16, RZ, RZ, 0x3f800000 ;  /* 0x3f800000ff107424 */ /* 0x001fc400078e00ff */
[----:B------:R-:W-:Y:S02]  /*0d30*/  @!P0 IMAD.MOV.U32 R16, RZ, RZ, R20 ;  /* 0x000000ffff108224 */ /* 0x000fe400078e0014 */
[----:B------:R-:W-:Y:S01]  /*0d40*/  @!P6 IMAD.MOV.U32 R16, RZ, RZ, R6 ;  /* 0x000000ffff10e224 */ /* 0x000fe200078e0006 */
[----:B------:R-:W-:Y:S01]  /*0d50*/  @!P5 MOV R16, R34 ;  /* 0x000000220010d202 */ /* 0x000fe20000000f00 */
[----:B------:R-:W-:Y:S01]  /*0d60*/  @!P4 IMAD.MOV.U32 R16, RZ, RZ, R36 ;  /* 0x000000ffff10c224 */ /* 0x000fe200078e0024 */
[----:B-1----:R-:W-:-:S13]  /*0d70*/  FSETP.GT.FTZ.AND P3, PT, R5, R38, PT ;  /* 0x000000260500720b */ /* 0x002fda0003f74000 */
[C---:B------:R-:W-:Y:S02]  /*0d80*/  @!P3 VIADD R11, R37.reuse, 0xfffffffc ;  /* 0xfffffffc250bb836 */ /* 0x040fe40000000000 */
[----:B------:R-:W-:Y:S02]  /*0d90*/  @P3 VIADD R11, R37, 0x4 ;  /* 0x00000004250b3836 */ /* 0x000fe40000000000 */
[----:B------:R-:W-:Y:S02]  /*0da0*/  @!P3 IMAD.MOV.U32 R16, RZ, RZ, R38 ;  /* 0x000000ffff10b224 */ /* 0x000fe400078e0026 */
[----:B------:R-:W-:Y:S02]  /*0db0*/  IMAD R31, R11, 0x4, R18 ;  /* 0x000000040b1f7824 */ /* 0x000fe400078e0212 */
[----:B------:R-:W-:Y:S02]  /*0dc0*/  @P3 IMAD.MOV.U32 R32, RZ, RZ, R38 ;  /* 0x000000ffff203224 */ /* 0x000fe400078e0026 */
[----:B------:R-:W-:Y:S01]  /*0dd0*/  @P3 IMAD.MOV.U32 R8, RZ, RZ, R37 ;  /* 0x000000ffff083224 */ /* 0x000fe200078e0025 */
[----:B------:R-:W0:Y:S01]  /*0de0*/  LDS R40, [R31] ;  /* 0x000000001f287984 */ /* 0x000e220000000800 */
[----:B------:R-:W-:Y:S01]  /*0df0*/  @P3 IMAD.MOV.U32 R37, RZ, RZ, R35 ;  /* 0x000000ffff253224 */ /* 0x000fe200078e0023 */
[----:B0-----:R-:W-:-:S13]  /*0e00*/  FSETP.GT.FTZ.AND P2, PT, R5, R40, PT ;  /* 0x000000280500720b */ /* 0x001fda0003f54000 */
[C---:B------:R-:W-:Y:S01]  /*0e10*/  @!P2 VIADD R17, R11.reuse, 0xfffffffe ;  /* 0xfffffffe0b11a836 */ /* 0x040fe20000000000 */
[----:B------:R-:W-:Y:S01]  /*0e20*/  @P2 IADD3 R17, PT, PT, R11, 0x2, RZ ;  /* 0x000000020b112810 */ /* 0x000fe20007ffe0ff */
[--C-:B------:R-:W-:Y:S02]  /*0e30*/  @!P2 IMAD.MOV.U32 R16, RZ, RZ, R40.reuse ;  /* 0x000000ffff10a224 */ /* 0x100fe400078e0028 */
[----:B------:R-:W-:Y:S02]  /*0e40*/  @P2 IMAD.MOV.U32 R32, RZ, RZ, R40 ;  /* 0x000000ffff202224 */ /* 0x000fe400078e0028 */
[----:B------:R-:W-:Y:S02]  /*0e50*/  IMAD R33, R17, 0x4, R18 ;  /* 0x0000000411217824 */ /* 0x000fe400078e0212 */
[----:B------:R-:W-:Y:S02]  /*0e60*/  @P2 IMAD.MOV.U32 R8, RZ, RZ, R11 ;  /* 0x000000ffff082224 */ /* 0x000fe400078e000b */
[----:B------:R-:W-:Y:S01]  /*0e70*/  @P2 IMAD.MOV.U32 R11, RZ, RZ, R37 ;  /* 0x000000ffff0b2224 */ /* 0x000fe200078e0025 */
[----:B------:R-:W0:Y:S02]  /*0e80*/  LDS R42, [R33] ;  /* 0x00000000212a7984 */ /* 0x000e240000000800 */
[----:B0-----:R-:W-:-:S13]  /*0e90*/  FSETP.GT.FTZ.AND P0, PT, R5, R42, PT ;  /* 0x0000002a0500720b */ /* 0x001fda0003f14000 */
[C---:B------:R-:W-:Y:S01]  /*0ea0*/  @!P0 VIADD R31, R17.reuse, 0xffffffff ;  /* 0xffffffff111f8836 */ /* 0x040fe20000000000 */
[----:B------:R-:W-:Y:S01]  /*0eb0*/  @!P0 MOV R16, R42 ;  /* 0x0000002a00108202 */ /* 0x000fe20000000f00 */
[----:B------:R-:W-:Y:S02]  /*0ec0*/  @P0 VIADD R31, R17, 0x1 ;  /* 0x00000001111f0836 */ /* 0x000fe40000000000 */
[----:B------:R-:W-:Y:S02]  /*0ed0*/  @P0 IMAD.MOV.U32 R32, RZ, RZ, R42 ;  /* 0x000000ffff200224 */ /* 0x000fe400078e002a */
[----:B------:R-:W-:Y:S02]  /*0ee0*/  IMAD R33, R31, 0x4, R18 ;  /* 0x000000041f217824 */ /* 0x000fe400078e0212 */
[----:B------:R-:W-:Y:S02]  /*0ef0*/  @P0 IMAD.MOV.U32 R8, RZ, RZ, R17 ;  /* 0x000000ffff080224 */ /* 0x000fe400078e0011 */
[----:B------:R-:W-:-:S02]  /*0f00*/  @P0 IMAD.MOV.U32 R17, RZ, RZ, R11 ;  /* 0x000000ffff110224 */ /* 0x000fc400078e000b */
[----:B------:R-:W0:Y:S02]  /*0f10*/  LDS R33, [R33] ;  /* 0x0000000021217984 */ /* 0x000e240000000800 */
[----:B0-----:R-:W-:-:S13]  /*0f20*/  FSETP.GT.FTZ.AND P6, PT, R5, R33, PT ;  /* 0x000000210500720b */ /* 0x001fda0003fd4000 */
[C---:B------:R-:W-:Y:S01]  /*0f30*/  @P6 FADD.FTZ R16, R33.reuse, R16 ;  /* 0x0000001021106221 */ /* 0x040fe20000010000 */
[----:B------:R-:W-:-:S03]  /*0f40*/  @!P6 FADD.FTZ R4, R33, R32 ;  /* 0x000000202104e221 */ /* 0x000fc60000010000 */
[----:B------:R-:W-:Y:S01]  /*0f50*/  @P6 FMUL.FTZ R16, R16, 0.5 ;  /* 0x3f00000010106820 */ /* 0x000fe20000410000 */
[----:B------:R-:W-:-:S04]  /*0f60*/  @!P6 FMUL.FTZ R4, R4, 0.5 ;  /* 0x3f0000000404e820 */ /* 0x000fc80000410000 */
[----:B------:R-:W-:Y:S02]  /*0f70*/  @P6 FSETP.GEU.FTZ.AND P0, PT, R16, R5, PT ;  /* 0x000000051000620b */ /* 0x000fe40003f1e000 */
[----:B------:R-:W-:Y:S02]  /*0f80*/  @!P6 FSETP.GEU.FTZ.AND P2, PT, R5, R4, PT ;  /* 0x000000040500e20b */ /* 0x000fe40003f5e000 */
[-C--:B------:R-:W-:Y:S02]  /*0f90*/  @P6 SEL R17, R17, R31.reuse, !P0 ;  /* 0x0000001f11116207 */ /* 0x080fe40004000000 */
[----:B------:R-:W-:Y:S02]  /*0fa0*/  @!P6 SEL R17, R8, R31, !P2 ;  /* 0x0000001f0811e207 */ /* 0x000fe40005000000 */
[----:B------:R-:W-:Y:S02]  /*0fb0*/  ISETP.GE.AND P0, PT, R0, R9, PT ;  /* 0x000000090000720c */ /* 0x000fe40003f06270 */
[C---:B------:R-:W-:Y:S01]  /*0fc0*/  PRMT R6, R17.reuse, 0x7610, R6 ;  /* 0x0000761011067816 */ /* 0x040fe20000000006 */
[----:B------:R-:W-:-:S05]  /*0fd0*/  IMAD R4, R17, 0x4, R18 ;  /* 0x0000000411047824 */ /* 0x000fca00078e0212 */
[----:B------:R-:W0:Y:S05]  /*0fe0*/  LDS R5, [R4] ;  /* 0x0000000004057984 */ /* 0x000e2a0000000800 */
[----:B------:R1:W-:Y:S01]  /*0ff0*/  @!P0 STG.E.U16 desc[UR8][R14.64], R7 ;  /* 0x000000070e008986 */ /* 0x0003e2000c101508 */
[----:B0-----:R-:W-:-:S04]  /*1000*/  LOP3.LUT R5, R5, R28, RZ, 0x3c, !PT ;  /* 0x0000001c05057212 */ /* 0x001fc800078e3cff */
[----:B------:R-:W-:-:S13]  /*1010*/  ISETP.GT.AND P0, PT, R5, -0x1, PT ;  /* 0xffffffff0500780c */ /* 0x000fda0003f04270 */
[----:B-1----:R-:W-:Y:S05]  /*1020*/  @P0 BRA `(.L_x_8) ;  /* 0x0000000000140947 */ /* 0x002fea0003800000 */
[----:B------:R-:W-:-:S13]  /*1030*/  FSETP.GT.FTZ.AND P0, PT, R28, RZ, PT ;  /* 0x000000ff1c00720b */ /* 0x000fda0003f14000 */
[----:B------:R-:W-:-:S05]  /*1040*/  @P0 VIADD R4, R6, 0x1 ;  /* 0x0000000106040836 */ /* 0x000fca0000000000 */
[----:B------:R-:W-:-:S05]  /*1050*/  @P0 PRMT R6, R4, 0x7610, R6 ;  /* 0x0000761004060816 */ /* 0x000fca0000000006 */
[----:B------:R-:W-:-:S05]  /*1060*/  @!P0 VIADD R4, R6, 0xffffffff ;  /* 0xffffffff06048836 */ /* 0x000fca0000000000 */
[----:B------:R-:W-:-:S07]  /*1070*/  @!P0 PRMT R6, R4, 0x7610, R6 ;  /* 0x0000761004068816 */ /* 0x000fce0000000006 */
.L_x_8:
[----:B------:R-:W-:Y:S05]  /*1080*/  BSYNC.RECONVERGENT B0 ;  /* 0x0000000000007941 */ /* 0x000fea0003800200 */
.L_x_7:
[----:B------:R-:W-:Y:S01]  /*1090*/  BAR.SYNC.DEFER_BLOCKING 0x0 ;  /* 0x0000000000007b1d */ /* 0x000fe20000010000 */
[----:B------:R-:W-:-:S05]  /*10a0*/  VIADD R4, R25, UR4 ;  /* 0x0000000419047c36 */ /* 0x000fca0008000000 */
[----:B------:R-:W-:Y:S01]  /*10b0*/  STS.U8 [R29], R6 ;  /* 0x000000061d007388 */ /* 0x000fe20000000000 */
[----:B------:R-:W-:-:S03]  /*10c0*/  NOP ;  /* 0x0000000000007918 */ /* 0x000fc60000000000 */
[----:B------:R-:W-:Y:S04]  /*10d0*/  LDS.U8 R5, [R29] ;  /* 0x000000001d057984 */ /* 0x000fe80000000000 */
[----:B------:R-:W-:Y:S01]  /*10e0*/  @!P1 STS [R30+0x940], R27 ;  /* 0x0009401b1e009388 */ /* 0x000fe20000000800 */
[----:B------:R-:W-:Y:S06]  /*10f0*/  BAR.SYNC.DEFER_BLOCKING 0x0 ;  /* 0x0000000000007b1d */ /* 0x000fec0000010000 */
[----:B------:R-:W0:Y:S02]  /*1100*/  LDS R7, [R30+0x940] ;  /* 0x000940001e077984 */ /* 0x000e240000000800 */
[----:B0-----:R-:W-:-:S13]  /*1110*/  ISETP.GE.AND P0, PT, R0, R7, PT ;  /* 0x000000070000720c */ /* 0x001fda0003f06270 */
[----:B------:R2:W-:Y:S01]  /*1120*/  @!P0 STG.E.U8 desc[UR8][R12.64], R5 ;  /* 0x000000050c008986 */ /* 0x0005e2000c101108 */
[----:B------:R-:W-:Y:S01]  /*1130*/  ISETP.GE.U32.AND P0, PT, R4, R25, PT ;  /* 0x000000190400720c */ /* 0x000fe20003f06070 */
[----:B------:R-:W-:-:S12]  /*1140*/  IMAD.MOV.U32 R25, RZ, RZ, R4 ;  /* 0x000000ffff197224 */ /* 0x000fd800078e0004 */
[----:B--2---:R-:W-:Y:S05]  /*1150*/  @!P0 BRA `(.L_x_9) ;  /* 0xfffffff0004c8947 */ /* 0x004fea000383ffff */
[----:B------:R-:W-:Y:S05]  /*1160*/  EXIT ;  /* 0x000000000000794d */ /* 0x000fea0003800000 */
.L_x_10:
        /* <DEDUP_REMOVED lines=9> */
.L_x_1941:


//--------------------- .text._Z35kOptimizerStatic8bit1StateBlockwiseI6__halfLi4ELi256ELi1EEvPT_S2_PhfffifPfS4_ffbi --------------------------
	.section	.text._Z35kOptimizerStatic8bit1StateBlockwiseI6__halfLi4ELi256ELi1EEvPT_S2_PhfffifPfS4_ffbi,"ax",@progbits
	.align	128
        .global         _Z35kOptimizerStatic8bit1StateBlockwiseI6__halfLi4ELi256ELi1EEvPT_S2_PhfffifPfS4_ffbi
        .type           _Z35kOptimizerStatic8bit1StateBlockwiseI6__halfLi4ELi256ELi1EEvPT_S2_PhfffifPfS4_ffbi,@function
        .size           _Z35kOptimizerStatic8bit1StateBlockwiseI6__halfLi4ELi256ELi1EEvPT_S2_PhfffifPfS4_ffbi,(.L_x_1942 - _Z35kOptimizerStatic8bit1StateBlockwiseI6__halfLi4ELi256ELi1EEvPT_S2_PhfffifPfS4_ffbi)
        .other          _Z35kOptimizerStatic8bit1StateBlockwiseI6__halfLi4ELi256ELi1EEvPT_S2_PhfffifPfS4_ffbi,@"STO_CUDA_ENTRY STV_DEFAULT"
_Z35kOptimizerStatic8bit1StateBlockwiseI6__halfLi4ELi256ELi1EEvPT_S2_PhfffifPfS4_ffbi:
.text._Z35kOptimizerStatic8bit1StateBlockwiseI6__halfLi4ELi256ELi1EEvPT_S2_PhfffifPfS4_ffbi:
        /* <DEDUP_REMOVED lines=41> */
.L_x_19:
        /* <DEDUP_REMOVED lines=33> */
[----:B0-----:R-:W-:Y:S01]  /*04a0*/  HADD2.F32 R34, -RZ, R34.H0_H0 ;  /* 0x20000022ff227230 */ /* 0x001fe20000004100 */
        /* <DEDUP_REMOVED lines=15> */
[----:B0-----:R-:W-:-:S05]  /*05a0*/  @P1 HADD2.F32 R5, -RZ, R32.H0_H0 ;  /* 0x20000020ff051230 */ /* 0x001fca0000004100 */
[----:B------:R-:W-:Y:S01]  /*05b0*/  @P1 FFMA.FTZ R28, R5, UR15, R28 ;  /* 0x0000000f051c1c23 */ /* 0x000fe2000801001c */
[----:B---3--:R-:W-:-:S04]  /*05c0*/  FMUL.FTZ R7, R4, R7 ;  /* 0x0000000704077220 */ /* 0x008fc80000410000 */
[----:B------:R-:W-:-:S07]  /*05d0*/  FFMA.FTZ R28, R28, R28, R7 ;  /* 0x0000001c1c1c7223 */ /* 0x000fce0000010007 */
.L_x_12:
[----:B------:R-:W-:Y:S05]  /*05e0*/  BSYNC.RECONVERGENT B0 ;  /* 0x0000000000007941 */ /* 0x000fea0003800200 */
.L_x_11:
        /* <DEDUP_REMOVED lines=47> */
.L_x_14:
[----:B------:R-:W-:Y:S05]  /*08e0*/  BSYNC.RECONVERGENT B0 ;  /* 0x0000000000007941 */ /* 0x000fea0003800200 */
.L_x_13:
[----:B------:R-:W-:Y:S06]  /*08f0*/  BAR.SYNC.DEFER_BLOCKING 0x0 ;  /* 0x0000000000007b1d */ /* 0x000fec0000010000 */
[----:B------:R-:W-:Y:S01]  /*0900*/  BSSY.RECONVERGENT B0, `(.L_x_15) ;  /* 0x000000c000007945 */ /* 0x000fe20003800200 */
[----:B------:R-:W-:Y:S04]  /*0910*/  @!P1 STG.E desc[UR8][R16.64], R36 ;  /* 0x0000002410009986 */ /* 0x000fe8000c101908 */
[----:B--2---:R-:W2:Y:S02]  /*0920*/  @P1 LDS R36, [R37+0x834] ;  /* 0x0008340025241984 */ /* 0x004ea40000000800 */
[----:B--2---:R2:W3:Y:S01]  /*0930*/  MUFU.RCP R7, R36 ;  /* 0x0000002400077308 */ /* 0x0044e20000001000 */
[----:B------:R-:W-:Y:S05]  /*0940*/  @!P0 BRA `(.L_x_16) ;  /* 0x00000000001c8947 */ /* 0x000fea0003800000 */
[----:B------:R-:W4:Y:S01]  /*0950*/  MUFU.SQRT R4, R28 ;  /* 0x0000001c00047308 */ /* 0x000f220000002000 */
[----:B0-----:R-:W-:Y:S02]  /*0960*/  HADD2.F32 R9, -RZ, R32.H0_H0 ;  /* 0x20000020ff097230 */ /* 0x001fe40000004100 */
[----:B----4-:R-:W-:-:S05]  /*0970*/  FADD.FTZ R4, R4, UR16 ;  /* 0x0000001004047e21 */ /* 0x010fca0008010000 */
[----:B-1----:R-:W0:Y:S02]  /*0980*/  MUFU.RCP R5, R4 ;  /* 0x0000000400057308 */ /* 0x002e240000001000 */
[----:B0-----:R-:W-:-:S04]  /*0990*/  FMUL.FTZ R34, R34, R5 ;  /* 0x0000000522227220 */ /* 0x001fc80000410000 */
[----:B------:R-:W-:-:S05]  /*09a0*/  FFMA.FTZ R32, -R34, UR17, R9 ;  /* 0x0000001122207c23 */ /* 0x000fca0008010109 */
[----:B------:R-:W-:-:S07]  /*09b0*/  F2FP.F16.F32.PACK_AB R32, RZ, R32 ;  /* 0x00000020ff20723e */ /* 0x000fce00000000ff */
.L_x_16:
[----:B------:R-:W-:Y:S05]  /*09c0*/  BSYNC.RECONVERGENT B0 ;  /* 0x0000000000007941 */ /* 0x000fea0003800200 */
.L_x_15:
        /* <DEDUP_REMOVED lines=14> */
[----:B------:R-:W-:-:S02]  /*0ab0*/  IMAD.MOV.U32 R4, RZ, RZ, 0xbf ;  /* 0x000000bfff047424 */ /* 0x000fc400078e00ff */
[----:B------:R-:W-:Y:S06]  /*0ac0*/  @!P1 STS [R30+0xa40], R27 ;  /* 0x000a401b1e009388 */ /* 0x000fec0000000800 */
[----:B------:R-:W-:Y:S02]  /*0ad0*/  @P2 IMAD.MOV.U32 R6, RZ, RZ, R19 ;  /* 0x000000ffff062224 */ /* 0x000fe400078e0013 */
[----:B------:R-:W-:Y:S02]  /*0ae0*/  @!P0 IMAD.MOV.U32 R4, RZ, RZ, 0x3f ;  /* 0x0000003fff048424 */ /* 0x000fe400078e00ff */
[----:B0-----:R-:W-:-:S02]  /*0af0*/  IMAD.MOV.U32 R32, RZ, RZ, R20 ;  /* 0x000000ffff207224 */ /* 0x001fc400078e0014 */
[----:B------:R-:W-:Y:S01]  /*0b00*/  @!P0 IMAD.MOV.U32 R32, RZ, RZ, -0x40800000 ;  /* 0xbf800000ff208424 */ /* 0x000fe200078e00ff */
[----:B------:R-:W-:Y:S01]  /*0b10*/  @P3 MOV R6, R20 ;  /* 0x0000001400063202 */ /* 0x000fe20000000f00 */
        /* <DEDUP_REMOVED lines=8> */
[----:B0-----:R-:W-:Y:S01]  /*0ba0*/  IMAD.MOV.U32 R8, RZ, RZ, 0x7f ;  /* 0x0000007fff087424 */ /* 0x001fe200078e00ff */
[----:B------:R-:W-:Y:S01]  /*0bb0*/  @!P0 MOV R8, RZ ;  /* 0x000000ff00088202 */ /* 0x000fe20000000f00 */
        /* <DEDUP_REMOVED lines=9> */
[----:B------:R-:W-:-:S05]  /*0c50*/  @!P0 IMAD.MOV.U32 R10, RZ, RZ, 0x7f ;  /* 0x0000007fff0a8424 */ /* 0x000fca00078e00ff */
[----:B------:R-:W-:-:S05]  /*0c60*/  @P6 MOV R4, R10 ;  /* 0x0000000a00046202 */ /* 0x000fca0000000f00 */
[----:B------:R-:W-:Y:S01]  /*0c70*/  @P5 IMAD.MOV.U32 R9, RZ, RZ, R4 ;  /* 0x000000ffff095224 */ /* 0x000fe200078e0004 */
[----:B-1----:R-:W-:-:S13]  /*0c80*/  FSETP.GT.FTZ.AND P4, PT, R5, R36, PT ;  /* 0x000000240500720b */ /* 0x002fda0003f94000 */
[C---:B------:R-:W-:Y:S02]  /*0c90*/  @!P4 VIADD R37, R35.reuse, 0xfffffff8 ;  /* 0xfffffff82325c836 */ /* 0x040fe40000000000 */
[----:B------:R-:W-:Y:S02]  /*0ca0*/  @P4 VIADD R37, R35, 0x8 ;  /* 0x0000000823254836 */ /* 0x000fe40000000000 */
[----:B------:R-:W-:Y:S02]  /*0cb0*/  @P4 IMAD.MOV.U32 R8, RZ, RZ, R35 ;  /* 0x000000ffff084224 */ /* 0x000fe400078e0023 */
[----:B------:R-:W-:Y:S01]  /*0cc0*/  @P4 IMAD.MOV.U32 R32, RZ, RZ, R36 ;  /* 0x000000ffff204224 */ /* 0x000fe200078e0024 */
[----:B------:R-:W-:Y:S01]  /*0cd0*/  LEA R16, R37, R18, 0x2 ;  /* 0x0000001225107211 */ /* 0x000fe200078e10ff */
[----:B------:R-:W-:Y:S02]  /*0ce0*/  @P4 IMAD.MOV.U32 R35, RZ, RZ, R9 ;  /* 0x000000ffff234224 */ /* 0x000fe400078e0009 */
[----:B------:R-:W-:Y:S04]  /*0cf0*/  LDS R9, [R30+0xa40] ;  /* 0x000a40001e097984 */ /* 0x000fe80000000800 */
[----:B------:R0:W1:Y:S02]  /*0d00*/  LDS R38, [R16] ;  /* 0x0000000010267984 */ /* 0x0000640000000800 */
[----:B0-----:R-:W-:-:S02]  /*0d10*/  IMAD.MOV.U32 R16, RZ, RZ, 0x3f800000 ;  /* 0x3f800000ff107424 */ /* 0x001fc400078e00ff */
[----:B------:R-:W-:Y:S02]  /*0d20*/  @!P0 IMAD.MOV.U32 R16, RZ, RZ, R20 ;  /* 0x000000ffff108224 */ /* 0x000fe400078e0014 */
[----:B------:R-:W-:Y:S02]  /*0d30*/  @!P6 IMAD.MOV.U32 R16, RZ, RZ, R6 ;  /* 0x000000ffff10e224 */ /* 0x000fe400078e0006 */
[----:B------:R-:W-:Y:S02]  /*0d40*/  @!P5 IMAD.MOV.U32 R16, RZ, RZ, R34 ;  /* 0x000000ffff10d224 */ /* 0x000fe400078e0022 */
        /* <DEDUP_REMOVED lines=9> */
[----:B------:R-:W-:-:S02]  /*0de0*/  @P3 MOV R37, R35 ;  /* 0x0000002300253202 */ /* 0x000fc40000000f00 */
[----:B0-----:R-:W-:-:S13]  /*0df0*/  FSETP.GT.FTZ.AND P2, PT, R5, R40, PT ;  /* 0x000000280500720b */ /* 0x001fda0003f54000 */
        /* <DEDUP_REMOVED lines=9> */
[C---:B------:R-:W-:Y:S02]  /*0e90*/  @!P0 VIADD R31, R17.reuse, 0xffffffff ;  /* 0xffffffff111f8836 */ /* 0x040fe40000000000 */
[----:B------:R-:W-:Y:S02]  /*0ea0*/  @P0 VIADD R31, R17, 0x1 ;  /* 0x00000001111f0836 */ /* 0x000fe40000000000 */
[----:B------:R-:W-:Y:S02]  /*0eb0*/  @!P0 IMAD.MOV.U32 R16, RZ, RZ, R42 ;  /* 0x000000ffff108224 */ /* 0x000fe400078e002a */
[----:B------:R-:W-:Y:S02]  /*0ec0*/  IMAD R33, R31, 0x4, R18 ;  /* 0x000000041f217824 */ /* 0x000fe400078e0212 */
[----:B------:R-:W-:Y:S02]  /*0ed0*/  @P0 IMAD.MOV.U32 R32, RZ, RZ, R42 ;  /* 0x000000ffff200224 */ /* 0x000fe400078e002a */
[----:B------:R-:W-:-:S02]  /*0ee0*/  @P0 IMAD.MOV.U32 R8, RZ, RZ, R17 ;  /* 0x000000ffff080224 */ /* 0x000fc400078e0011 */
[----:B------:R-:W0:Y:S01]  /*0ef0*/  LDS R33, [R33] ;  /* 0x0000000021217984 */ /* 0x000e220000000800 */
[----:B------:R-:W-:Y:S01]  /*0f00*/  @P0 IMAD.MOV.U32 R17, RZ, RZ, R11 ;  /* 0x000000ffff110224 */ /* 0x000fe200078e000b */
        /* <DEDUP_REMOVED lines=22> */
.L_x_18:
[----:B------:R-:W-:Y:S05]  /*1070*/  BSYNC.RECONVERGENT B0 ;  /* 0x0000000000007941 */ /* 0x000fea0003800200 */
.L_x_17:
        /* <DEDUP_REMOVED lines=14> */
.L_x_20:
        /* <DEDUP_REMOVED lines=10> */
.L_x_1942:


//--------------------- .text._Z35kOptimizerStatic8bit1StateBlockwiseIfLi4ELi256ELi1EEvPT_S1_PhfffifPfS3_ffbi --------------------------
	.section	.text._Z35kOptimizerStatic8bit1StateBlockwiseIfLi4ELi256ELi1EEvPT_S1_PhfffifPfS3_ffbi,"ax",@progbits
	.align	128
        .global         _Z35kOptimizerStatic8bit1StateBlockwiseIfLi4ELi256ELi1EEvPT_S1_PhfffifPfS3_ffbi
        .type           _Z35kOptimizerStatic8bit1StateBlockwiseIfLi4ELi256ELi1EEvPT_S1_PhfffifPfS3_ffbi,@function
        .size           _Z35kOptimizerStatic8bit1StateBlockwiseIfLi4ELi256ELi1EEvPT_S1_PhfffifPfS3_ffbi,(.L_x_1943 - _Z35kOptimizerStatic8bit1StateBlockwiseIfLi4ELi256ELi1EEvPT_S1_PhfffifPfS3_ffbi)
        .other          _Z35kOptimizerStatic8bit1StateBlockwiseIfLi4ELi256ELi1EEvPT_S1_PhfffifPfS3_ffbi,@"STO_CUDA_ENTRY STV_DEFAULT"
_Z35kOptimizerStatic8bit1StateBlockwiseIfLi4ELi256ELi1EEvPT_S1_PhfffifPfS3_ffbi:
.text._Z35kOptimizerStatic8bit1StateBlockwiseIfLi4ELi256ELi1EEvPT_S1_PhfffifPfS3_ffbi:
        /* <DEDUP_REMOVED lines=32> */
[----:B------:R-:W0:Y:S01]  /*0200*/  LDCU.64 UR12, c[0x0][0x390] ;  /* 0x00007200ff0c77ac */ /* 0x000e220008000a00 */
[----:B------:R-:W5:Y:S01]  /*0210*/  S2R R22, SR_LANEID ;  /* 0x0000000000167919 */ /* 0x000f620000000000 */
[----:B------:R-:W0:Y:S01]  /*0220*/  LDCU.64 UR14, c[0x0][0x380] ;  /* 0x00007000ff0e77ac */ /* 0x000e220008000a00 */
[----:B------:R-:W-:Y:S01]  /*0230*/  ULEA UR5, UR6, UR5, 0x18 ;  /* 0x0000000506057291 */ /* 0x000fe2000f8ec0ff */
[----:B--2-45:R-:W-:-:S11]  /*0240*/  IMAD.IADD R26, R5, 0x1, R22 ;  /* 0x00000001051a7824 */ /* 0x034fd600078e0216 */
.L_x_25:
[----:B------:R-:W-:Y:S01]  /*0250*/  IMAD.MOV R4, RZ, RZ, -R25 ;  /* 0x000000ffff047224 */ /* 0x000fe200078e0a19 */
[----:B------:R-:W-:Y:S01]  /*0260*/  IADD3 R7, P1, PT, R0, R25, RZ ;  /* 0x0000001900077210 */ /* 0x000fe20007f3e0ff */
[----:B------:R-:W-:Y:S01]  /*0270*/  IMAD.MOV.U32 R6, RZ, RZ, RZ ;  /* 0x000000ffff067224 */ /* 0x000fe200078e00ff */
[----:B------:R-:W2:Y:S08]  /*0280*/  S2UR UR8, SR_CgaCtaId ;  /* 0x00000000000879c3 */ /* 0x000eb00000008800 */
[----:B------:R-:W-:Y:S01]  /*0290*/  BAR.SYNC.DEFER_BLOCKING 0x0 ;  /* 0x0000000000007b1d */ /* 0x000fe20000010000 */
[----:B---3--:R-:W-:Y:S01]  /*02a0*/  VIADDMNMX.U32 R27, R4, R23, 0x100, PT ;  /* 0x00000100041b7446 */ /* 0x008fe20003800017 */
[----:B------:R-:W-:-:S03]  /*02b0*/  IMAD.X R10, RZ, RZ, RZ, P1 ;  /* 0x000000ffff0a7224 */ /* 0x000fc600008e06ff */
[----:B------:R-:W-:-:S13]  /*02c0*/  ISETP.GE.U32.AND P0, PT, R0, R27, PT ;  /* 0x0000001b0000720c */ /* 0x000fda0003f06070 */
[----:B------:R-:W3:Y:S02]  /*02d0*/  @!P0 LDC.64 R4, c[0x0][0x388] ;  /* 0x0000e200ff048b82 */ /* 0x000ee40000000a00 */
[----:B---3--:R-:W-:-:S04]  /*02e0*/  @!P0 LEA R4, P1, R7, R4, 0x2 ;  /* 0x0000000407048211 */ /* 0x008fc800078210ff */
[----:B------:R-:W-:-:S05]  /*02f0*/  @!P0 LEA.HI.X R5, R7, R5, R10, 0x2, P1 ;  /* 0x0000000507058211 */ /* 0x000fca00008f140a */
[----:B------:R-:W3:Y:S01]  /*0300*/  @!P0 LDG.E.CONSTANT R6, desc[UR10][R4.64] ;  /* 0x0000000a04068981 */ /* 0x000ee2000c1e9900 */
[----:B------:R-:W-:Y:S01]  /*0310*/  UMOV UR7, 0x400 ;  /* 0x0000040000077882 */ /* 0x000fe20000000000 */
[----:B0-----:R-:W-:Y:S01]  /*0320*/  IADD3 R12, P1, PT, R7, UR12, RZ ;  /* 0x0000000c070c7c10 */ /* 0x001fe2000ff3e0ff */
[----:B------:R-:W-:Y:S01]  /*0330*/  UIADD3 UR6, UPT, UPT, UR7, 0x840, URZ ;  /* 0x0000084007067890 */ /* 0x000fe2000fffe0ff */
[----:B------:R-:W-:Y:S02]  /*0340*/  IMAD.MOV.U32 R8, RZ, RZ, 0x80 ;  /* 0x00000080ff087424 */ /* 0x000fe400078e00ff */
[----:B------:R-:W-:Y:S01]  /*0350*/  IADD3.X R13, PT, PT, R10, UR13, RZ, P1, !PT ;  /* 0x0000000d0a0d7c10 */ /* 0x000fe20008ffe4ff */
[----:B--2---:R-:W-:-:S06]  /*0360*/  ULEA UR6, UR8, UR6, 0x18 ;  /* 0x0000000608067291 */ /* 0x004fcc000f8ec0ff */
[----:B------:R-:W-:-:S05]  /*0370*/  LEA R31, R26, UR6, 0x2 ;  /* 0x000000061a1f7c11 */ /* 0x000fca000f8e10ff */
[----:B---3--:R-:W-:Y:S01]  /*0380*/  STS [R31], R6 ;  /* 0x000000061f007388 */ /* 0x008fe20000000800 */
[----:B------:R-:W-:-:S03]  /*0390*/  NOP ;  /* 0x0000000000007918 */ /* 0x000fc60000000000 */
[----:B------:R-:W0:Y:S01]  /*03a0*/  LDS R30, [R31] ;  /* 0x000000001f1e7984 */ /* 0x000e220000000800 */
[----:B------:R-:W-:Y:S06]  /*03b0*/  BAR.SYNC.DEFER_BLOCKING 0x0 ;  /* 0x0000000000007b1d */ /* 0x000fec0000010000 */
[----:B------:R-:W2:Y:S01]  /*03c0*/  @!P0 LDG.E.U8 R8, desc[UR10][R12.64] ;  /* 0x0000000a0c088981 */ /* 0x000ea2000c1e1100 */
[----:B------:R-:W-:Y:S01]  /*03d0*/  IMAD R29, R26, -0x3, R31 ;  /* 0xfffffffd1a1d7824 */ /* 0x000fe200078e021f */
[----:B------:R-:W-:-:S04]  /*03e0*/  LEA R14, P1, R7, UR14, 0x2 ;  /* 0x0000000e070e7c11 */ /* 0x000fc8000f8210ff */
[----:B------:R-:W-:Y:S01]  /*03f0*/  LEA.HI.X R15, R7, UR15, R10, 0x2, P1 ;  /* 0x0000000f070f7c11 */ /* 0x000fe200088f140a */
[----:B------:R-:W-:Y:S01]  /*0400*/  IMAD.MOV.U32 R10, RZ, RZ, RZ ;  /* 0x000000ffff0a7224 */ /* 0x000fe200078e00ff */
[----:B--2---:R-:W-:Y:S01]  /*0410*/  STS.U8 [R29], R8 ;  /* 0x000000081d007388 */ /* 0x004fe20000000000 */
[----:B------:R-:W-:-:S03]  /*0420*/  NOP ;  /* 0x0000000000007918 */ /* 0x000fc60000000000 */
[----:B------:R-:W2:Y:S01]  /*0430*/  LDS.U8 R5, [R29] ;  /* 0x000000001d057984 */ /* 0x000ea20000000000 */
[----:B------:R-:W-:Y:S06]  /*0440*/  BAR.SYNC.DEFER_BLOCKING 0x0 ;  /* 0x0000000000007b1d */ /* 0x000fec0000010000 */
[----:B------:R-:W3:Y:S01]  /*0450*/  @!P0 LDG.E R10, desc[UR10][R14.64] ;  /* 0x0000000a0e0a8981 */ /* 0x000ee2000c1e1900 */
[----:B-1----:R-:W-:Y:S01]  /*0460*/  UPRMT UR6, UR9, 0x8880, URZ ;  /* 0x0000888009067896 */ /* 0x002fe200080000ff */
[----:B0-----:R-:W-:Y:S02]  /*0470*/  FSETP.NEU.FTZ.AND P0, PT, R30, RZ, PT ;  /* 0x000000ff1e00720b */ /* 0x001fe40003f1d000 */
[----:B------:R-:W-:-:S03]  /*0480*/  SHF.R.U32.HI R17, RZ, 0x8, R25 ;  /* 0x00000008ff117819 */ /* 0x000fc60000011619 */
[----:B------:R-:W-:Y:S02]  /*0490*/  ISETP.EQ.OR P0, PT, RZ, UR6, P0 ;  /* 0x00000006ff007c0c */ /* 0x000fe40008702670 */
[----:B------:R-:W-:-:S11]  /*04a0*/  IMAD.WIDE.U32 R16, R17, 0x4, R2 ;  /* 0x0000000411107825 */ /* 0x000fd600078e0002 */
[----:B--2---:R-:W-:Y:S02]  /*04b0*/  @P0 IMAD R6, R5, 0x4, R18 ;  /* 0x0000000405060824 */ /* 0x004fe400078e0212 */
[----:B------:R-:W0:Y:S01]  /*04c0*/  @P0 LDC.64 R4, c[0x0][0x3c0] ;  /* 0x0000f000ff040b82 */ /* 0x000e220000000a00 */
[----:B---3--:R-:W-:Y:S01]  /*04d0*/  STS [R31], R10 ;  /* 0x0000000a1f007388 */ /* 0x008fe20000000800 */
[----:B------:R-:W-:-:S03]  /*04e0*/  NOP ;  /* 0x0000000000007918 */ /* 0x000fc60000000000 */
[----:B------:R-:W2:Y:S01]  /*04f0*/  @P0 LDG.E R7, desc[UR10][R16.64] ;  /* 0x0000000a10070981 */ /* 0x000ea2000c1e1900 */
[----:B0-----:R-:W-:Y:S01]  /*0500*/  FSETP.GT.AND P1, PT, R4, RZ, P0 ;  /* 0x000000ff0400720b */ /* 0x001fe20000724000 */
[----:B------:R-:W-:Y:S01]  /*0510*/  @P0 FMUL.FTZ R5, R30, R5 ;  /* 0x000000051e050220 */ /* 0x000fe20000410000 */
[----:B------:R-:W-:Y:S01]  /*0520*/  ISETP.NE.AND P4, PT, R22, RZ, PT ;  /* 0x000000ff1600720c */ /* 0x000fe20003f85270 */
[----:B------:R-:W0:Y:S01]  /*0530*/  LDS R32, [R31] ;  /* 0x000000001f207984 */ /* 0x000e220000000800 */
[----:B------:R-:W-:Y:S03]  /*0540*/  BSSY.RECONVERGENT B0, `(.L_x_21) ;  /* 0x0000031000007945 */ /* 0x000fe60003800200 */
[----:B------:R-:W2:Y:S06]  /*0550*/  @P0 LDS R6, [R6] ;  /* 0x0000000006060984 */ /* 0x000eac0000000800 */
[----:B0-----:R-:W-:Y:S01]  /*0560*/  @P1 FFMA.FTZ R5, R32, R4, R5 ;  /* 0x0000000420051223 */ /* 0x001fe20000010005 */
[----:B------:R-:W-:Y:S01]  /*0570*/  ISETP.GT.AND P1, PT, R22, 0x1e, PT ;  /* 0x0000001e1600780c */ /* 0x000fe20003f24270 */
[----:B--2---:R-:W-:-:S04]  /*0580*/  @P0 FMUL.FTZ R4, R6, R7 ;  /* 0x0000000706040220 */ /* 0x004fc80000410000 */
[----:B------:R-:W-:-:S05]  /*0590*/  @P0 FFMA.FTZ R28, R5, R5, R4 ;  /* 0x00000005051c0223 */ /* 0x000fca0000010004 */
[----:B------:R-:W-:-:S05]  /*05a0*/  FMNMX.FTZ R4, |R28|, -3.40282346638528859812e+38, !PT ;  /* 0xff7fffff1c047809 */ /* 0x000fca0007810200 */
[----:B------:R-:W0:Y:S02]  /*05b0*/  SHFL.DOWN PT, R5, R4, 0x1, 0x1f ;  /* 0x08201f0004057f89 */ /* 0x000e2400000e0000 */
[----:B0-----:R-:W-:-:S04]  /*05c0*/  FSETP.GEU.FTZ.AND P2, PT, R4, R5, PT ;  /* 0x000000050400720b */ /* 0x001fc80003f5e000 */
[----:B------:R-:W-:Y:S02]  /*05d0*/  @!P1 FSEL R4, R5, R4, !P2 ;  /* 0x0000000405049208 */ /* 0x000fe40005000000 */
[----:B------:R-:W-:-:S03]  /*05e0*/  ISETP.GT.AND P1, PT, R22, 0x1d, PT ;  /* 0x0000001d1600780c */ /* 0x000fc60003f24270 */
[----:B------:R-:W0:Y:S02]  /*05f0*/  SHFL.DOWN PT, R5, R4, 0x2, 0x1f ;  /* 0x08401f0004057f89 */ /* 0x000e2400000e0000 */
[----:B0-----:R-:W-:-:S08]  /*0600*/  FSETP.GEU.FTZ.AND P2, PT, R4, R5, PT ;  /* 0x000000050400720b */ /* 0x001fd00003f5e000 */
        /* <DEDUP_REMOVED lines=9> */
[----:B------:R-:W-:Y:S02]  /*06a0*/  ISETP.NE.AND P1, PT, R0, RZ, PT ;  /* 0x000000ff0000720c */ /* 0x000fe40003f25270 */
[----:B------:R-:W-:Y:S01]  /*06b0*/  ISETP.GT.AND P2, PT, R22, 0xf, PT ;  /* 0x0000000f1600780c */ /* 0x000fe20003f44270 */
[----:B------:R-:W0:Y:S02]  /*06c0*/  SHFL.DOWN PT, R5, R4, 0x10, 0x1f ;  /* 0x0a001f0004057f89 */ /* 0x000e2400000e0000 */
[----:B0-----:R-:W-:-:S04]  /*06d0*/  FSETP.GEU.FTZ.AND P3, PT, R4, R5, PT ;  /* 0x000000050400720b */ /* 0x001fc80003f7e000 */
[----:B------:R-:W-:-:S04]  /*06e0*/  FSEL R5, R5, R4, !P3 ;  /* 0x0000000405057208 */ /* 0x000fc80005800000 */
[----:B------:R-:W-:Y:S01]  /*06f0*/  FSEL R34, R4, R5, P2 ;  /* 0x0000000504227208 */ /* 0x000fe20001000000 */
[----:B------:R0:W-:Y:S01]  /*0700*/  @!P4 STS [R24+UR5+0x8], R5 ;  /* 0x000008051800c988 */ /* 0x0001e20008000805 */
[----:B------:R-:W-:Y:S06]  /*0710*/  BAR.SYNC.DEFER_BLOCKING 0x0 ;  /* 0x0000000000007b1d */ /* 0x000fec0000010000 */
[----:B------:R-:W-:Y:S05]  /*0720*/  @P1 BRA `(.L_x_22) ;  /* 0x0000000000481947 */ /* 0x000fea0003800000 */
[----:B------:R-:W-:-:S09]  /*0730*/  ULEA UR6, UR8, UR7, 0x18 ;  /* 0x0000000708067291 */ /* 0x000fd2000f8ec0ff */
[----:B0-----:R-:W0:Y:S04]  /*0740*/  LDS.128 R4, [UR6+0x810] ;  /* 0x00081006ff047984 */ /* 0x001e280008000c00 */
[----:B------:R-:W1:Y:S01]  /*0750*/  LDS.128 R8, [UR6+0x820] ;  /* 0x00082006ff087984 */ /* 0x000e620008000c00 */
[----:B0-----:R-:W-:-:S04]  /*0760*/  FSETP.GEU.FTZ.AND P2, PT, R34, R5, PT ;  /* 0x000000052200720b */ /* 0x001fc80003f5e000 */
[----:B------:R-:W-:-:S04]  /*0770*/  FSEL R5, R5, R34, !P2 ;  /* 0x0000002205057208 */ /* 0x000fc80005000000 */
[----:B------:R-:W-:-:S04]  /*0780*/  FSETP.GEU.FTZ.AND P2, PT, R5, R6, PT ;  /* 0x000000060500720b */ /* 0x000fc80003f5e000 */
[----:B------:R-:W-:-:S04]  /*0790*/  FSEL R6, R6, R5, !P2 ;  /* 0x0000000506067208 */ /* 0x000fc80005000000 */
[----:B------:R-:W-:-:S04]  /*07a0*/  FSETP.GEU.FTZ.AND P2, PT, R6, R7, PT ;  /* 0x000000070600720b */ /* 0x000fc80003f5e000 */
[----:B------:R-:W-:-:S04]  /*07b0*/  FSEL R7, R7, R6, !P2 ;  /* 0x0000000607077208 */ /* 0x000fc80005000000 */
[----:B-1----:R-:W-:-:S04]  /*07c0*/  FSETP.GEU.FTZ.AND P2, PT, R7, R8, PT ;  /* 0x000000080700720b */ /* 0x002fc80003f5e000 */
[----:B------:R-:W-:-:S04]  /*07d0*/  FSEL R8, R8, R7, !P2 ;  /* 0x0000000708087208 */ /* 0x000fc80005000000 */
[----:B------:R-:W-:-:S04]  /*07e0*/  FSETP.GEU.FTZ.AND P2, PT, R8, R9, PT ;  /* 0x000000090800720b */ /* 0x000fc80003f5e000 */
[----:B------:R-:W-:-:S04]  /*07f0*/  FSEL R9, R9, R8, !P2 ;  /* 0x0000000809097208 */ /* 0x000fc80005000000 */
[----:B------:R-:W-:-:S04]  /*0800*/  FSETP.GEU.FTZ.AND P2, PT, R9, R10, PT ;  /* 0x0000000a0900720b */ /* 0x000fc80003f5e000 */
[----:B------:R-:W-:-:S04]  /*0810*/  FSEL R10, R10, R9, !P2 ;  /* 0x000000090a0a7208 */ /* 0x000fc80005000000 */
[----:B------:R-:W-:-:S04]  /*0820*/  FSETP.GEU.FTZ.AND P2, PT, R10, R11, PT ;  /* 0x0000000b0a00720b */ /* 0x000fc80003f5e000 */
[----:B------:R-:W-:-:S05]  /*0830*/  FSEL R34, R11, R10, !P2 ;  /* 0x0000000a0b227208 */ /* 0x000fca0005000000 */
[----:B------:R1:W-:Y:S04]  /*0840*/  STS [UR6+0x834], R34 ;  /* 0x00083422ff007988 */ /* 0x0003e80008000806 */
.L_x_22:
[----:B------:R-:W-:Y:S05]  /*0850*/  BSYNC.RECONVERGENT B0 ;  /* 0x0000000000007941 */ /* 0x000fea0003800200 */
.L_x_21:
[----:B------:R-:W-:Y:S01]  /*0860*/  BAR.SYNC.DEFER_BLOCKING 0x0 ;  /* 0x0000000000007b1d */ /* 0x000fe20000010000 */
[----:B------:R-:W-:Y:S01]  /*0870*/  ULEA UR6, UR8, UR7, 0x18 ;  /* 0x0000000708067291 */ /* 0x000fe2000f8ec0ff */
[----:B------:R-:W-:Y:S01]  /*0880*/  IMAD.MOV.U32 R4, RZ, RZ, 0x2 ;  /* 0x00000002ff047424 */ /* 0x000fe200078e00ff */
[----:B------:R-:W-:-:S05]  /*0890*/  ULEA UR7, UR8, UR7, 0x18 ;  /* 0x0000000708077291 */ /* 0x000fca000f8ec0ff */
[----:B------:R-:W2:Y:S01]  /*08a0*/  @P0 LDC R7, c[0x0][0x3a0] ;  /* 0x0000e800ff070b82 */ /* 0x000ea20000000800 */
[----:B------:R-:W2:Y:S01]  /*08b0*/  @P0 MUFU.SQRT R6, R28 ;  /* 0x0000001c00060308 */ /* 0x000ea20000002000 */
[----:B------:R-:W-:Y:S06]  /*08c0*/  BSSY.RECONVERGENT B0, `(.L_x_23) ;  /* 0x0000070000007945 */ /* 0x000fec0003800200 */
[----:B------:R-:W3:Y:S01]  /*08d0*/  @P0 LDC R8, c[0x0][0x3a8] ;  /* 0x0000ea00ff080b82 */ /* 0x000ee20000000800 */
[----:B------:R-:W-:Y:S04]  /*08e0*/  @!P1 STG.E desc[UR10][R16.64], R34 ;  /* 0x0000002210009986 */ /* 0x000fe8000c10190a */
[----:B-1----:R-:W0:Y:S01]  /*08f0*/  @P1 LDS R34, [UR6+0x834] ;  /* 0x00083406ff221984 */ /* 0x002e220008000800 */
[----:B--2---:R-:W-:Y:S01]  /*0900*/  @P0 FADD.FTZ R7, R6, R7 ;  /* 0x0000000706070221 */ /* 0x004fe20000010000 */
[----:B------:R-:W-:-:S05]  /*0910*/  IMAD.MOV.U32 R6, RZ, RZ, 0xbf ;  /* 0x000000bfff067424 */ /* 0x000fca00078e00ff */
[----:B------:R-:W1:Y:S02]  /*0920*/  @P0 MUFU.RCP R7, R7 ;  /* 0x0000000700070308 */ /* 0x000e640000001000 */
[----:B-1----:R-:W-:Y:S01]  /*0930*/  @P0 FMUL.FTZ R11, R30, R7 ;  /* 0x000000071e0b0220 */ /* 0x002fe20000410000 */
[----:B------:R-:W-:Y:S01]  /*0940*/  BAR.SYNC.DEFER_BLOCKING 0x0 ;  /* 0x0000000000007b1d */ /* 0x000fe20000010000 */
[----:B------:R-:W-:Y:S02]  /*0950*/  IMAD.MOV.U32 R30, RZ, RZ, 0x3f800000 ;  /* 0x3f800000ff1e7424 */ /* 0x000fe400078e00ff */
[----:B---3--:R-:W-:-:S03]  /*0960*/  @P0 FFMA.FTZ R32, -R11, R8, R32 ;  /* 0x000000080b200223 */ /* 0x008fc60000010120 */
[----:B0-----:R-:W0:Y:S02]  /*0970*/  MUFU.RCP R5, R34 ;  /* 0x0000002200057308 */ /* 0x001e240000001000 */
[----:B------:R-:W-:Y:S01]  /*0980*/  STS [R31], R32 ;  /* 0x000000201f007388 */ /* 0x000fe20000000800 */
[----:B------:R-:W-:Y:S01]  /*0990*/  NOP ;  /* 0x0000000000007918 */ /* 0x000fe20000000000 */
[----:B0-----:R-:W-:Y:S02]  /*09a0*/  FMUL.FTZ R5, R28, R5 ;  /* 0x000000051c057220 */ /* 0x001fe40000410000 */
[----:B------:R0:W-:Y:S03]  /*09b0*/  LDS R7, [R31] ;  /* 0x000000001f077984 */ /* 0x0001e60000000800 */
[----:B------:R-:W-:Y:S01]  /*09c0*/  FSETP.GT.FTZ.AND P3, PT, R5, R20, PT ;  /* 0x000000140500720b */ /* 0x000fe20003f74000 */
[----:B------:R-:W-:Y:S01]  /*09d0*/  @!P1 STS [UR6+0xc40], R27 ;  /* 0x000c401bff009988 */ /* 0x000fe20008000806 */
[----:B0-----:R-:W-:-:S11]  /*09e0*/  IMAD.MOV.U32 R31, RZ, RZ, R20 ;  /* 0x000000ffff1f7224 */ /* 0x001fd600078e0014 */
[----:B------:R-:W-:Y:S01]  /*09f0*/  @!P3 MOV R4, RZ ;  /* 0x000000ff0004b202 */ /* 0x000fe20000000f00 */
[----:B------:R-:W-:Y:S02]  /*0a00*/  @!P3 IMAD.MOV.U32 R6, RZ, RZ, 0x3f ;  /* 0x0000003fff06b424 */ /* 0x000fe400078e00ff */
[----:B------:R-:W-:Y:S02]  /*0a10*/  @!P3 IMAD.MOV.U32 R31, RZ, RZ, -0x40800000 ;  /* 0xbf800000ff1fb424 */ /* 0x000fe400078e00ff */
[----:B------:R-:W-:Y:S02]  /*0a20*/  IMAD.SHL.U32 R4, R4, 0x4, RZ ;  /* 0x0000000404047824 */ /* 0x000fe400078e00ff */
[----:B------:R-:W-:Y:S01]  /*0a30*/  @!P3 IMAD.MOV.U32 R30, RZ, RZ, R20 ;  /* 0x000000ffff1eb224 */ /* 0x000fe200078e0014 */
[----:B------:R-:W-:Y:S02]  /*0a40*/  BAR.SYNC.DEFER_BLOCKING 0x0 ;  /* 0x0000000000007b1d */ /* 0x000fe40000010000 */
[----:B------:R-:W-:-:S02]  /*0a50*/  ISETP.EQ.AND P2, PT, R4, RZ, PT ;  /* 0x000000ff0400720c */ /* 0x000fc40003f42270 */
[C---:B------:R-:W-:Y:S02]  /*0a60*/  ISETP.EQ.AND P4, PT, R4.reuse, 0x4, PT ;  /* 0x000000040400780c */ /* 0x040fe40003f82270 */
[----:B------:R-:W-:-:S09]  /*0a70*/  ISETP.EQ.AND P5, PT, R4, 0x8, PT ;  /* 0x000000080400780c */ /* 0x000fd20003fa2270 */
[----:B------:R-:W-:Y:S02]  /*0a80*/  @P2 IMAD.MOV.U32 R4, RZ, RZ, R19 ;  /* 0x000000ffff042224 */ /* 0x000fe400078e0013 */
[----:B------:R-:W-:Y:S02]  /*0a90*/  @P4 IMAD.MOV.U32 R4, RZ, RZ, R20 ;  /* 0x000000ffff044224 */ /* 0x000fe400078e0014 */
[----:B------:R-:W-:-:S05]  /*0aa0*/  @P5 IMAD.MOV.U32 R4, RZ, RZ, R21 ;  /* 0x000000ffff045224 */ /* 0x000fca00078e0015 */
[----:B------:R-:W-:-:S13]  /*0ab0*/  FSETP.GT.FTZ.AND P2, PT, R5, R4, PT ;  /* 0x000000040500720b */ /* 0x000fda0003f54000 */
[C---:B------:R-:W-:Y:S02]  /*0ac0*/  @!P2 VIADD R9, R6.reuse, 0xffffffe0 ;  /* 0xffffffe00609a836 */ /* 0x040fe40000000000 */
[----:B------:R-:W-:Y:S02]  /*0ad0*/  @P2 VIADD R9, R6, 0x20 ;  /* 0x0000002006092836 */ /* 0x000fe40000000000 */
[--C-:B------:R-:W-:Y:S02]  /*0ae0*/  @!P2 IMAD.MOV.U32 R30, RZ, RZ, R4.reuse ;  /* 0x000000ffff1ea224 */ /* 0x100fe400078e0004 */
[----:B------:R-:W-:Y:S01]  /*0af0*/  @P2 IMAD.MOV.U32 R31, RZ, RZ, R4 ;  /* 0x000000ffff1f2224 */ /* 0x000fe200078e0004 */
[----:B------:R-:W-:-:S05]  /*0b00*/  LEA R8, R9, R18, 0x2 ;  /* 0x0000001209087211 */ /* 0x000fca00078e10ff */
[----:B------:R0:W1:Y:S02]  /*0b10*/  LDS R34, [R8] ;  /* 0x0000000008227984 */ /* 0x0000640000000800 */
[----:B0-----:R-:W-:Y:S01]  /*0b20*/  IMAD.MOV.U32 R8, RZ, RZ, 0x7f ;  /* 0x0000007fff087424 */ /* 0x001fe200078e00ff */
[----:B------:R-:W-:Y:S01]  /*0b30*/  @!P3 MOV R8, RZ ;  /* 0x000000ff0008b202 */ /* 0x000fe20000000f00 */
[----:B------:R-:W-:Y:S01]  /*0b40*/  @P2 IMAD.MOV.U32 R8, RZ, RZ, R6 ;  /* 0x000000ffff082224 */ /* 0x000fe200078e0006 */
[----:B-1----:R-:W-:-:S13]  /*0b50*/  FSETP.GT.FTZ.AND P0, PT, R5, R34, PT ;  /* 0x000000220500720b */ /* 0x002fda0003f14000 */
[C---:B------:R-:W-:Y:S01]  /*0b60*/  @!P0 VIADD R33, R9.reuse, 0xfffffff0 ;  /* 0xfffffff009218836 */ /* 0x040fe20000000000 */
[----:B------:R-:W-:Y:S01]  /*0b70*/  @P0 MOV R31, R34 ;  /* 0x00000022001f0202 */ /* 0x000fe20000000f00 */
[----:B------:R-:W-:Y:S02]  /*0b80*/  @P0 VIADD R33, R9, 0x10 ;  /* 0x0000001009210836 */ /* 0x000fe40000000000 */
[----:B------:R-:W-:Y:S02]  /*0b90*/  @P0 IMAD.MOV.U32 R8, RZ, RZ, R9 ;  /* 0x000000ffff080224 */ /* 0x000fe400078e0009 */
[----:B------:R-:W-:Y:S02]  /*0ba0*/  IMAD R10, R33, 0x4, R18 ;  /* 0x00000004210a7824 */ /* 0x000fe400078e0212 */
[----:B------:R-:W-:-:S03]  /*0bb0*/  @!P0 IMAD.MOV.U32 R30, RZ, RZ, R34 ;  /* 0x000000ffff1e8224 */ /* 0x000fc600078e0022 */
[----:B------:R-:W0:Y:S02]  /*0bc0*/  LDS R36, [R10] ;  /* 0x000000000a247984 */ /* 0x000e240000000800 */
[----:B0-----:R-:W-:-:S13]  /*0bd0*/  FSETP.GT.FTZ.AND P6, PT, R5, R36, PT ;  /* 0x000000240500720b */ /* 0x001fda0003fd4000 */
[C---:B------:R-:W-:Y:S01]  /*0be0*/  @!P6 VIADD R35, R33.reuse, 0xfffffff8 ;  /* 0xfffffff82123e836 */ /* 0x040fe20000000000 */
[----:B------:R-:W-:Y:S01]  /*0bf0*/  @P6 MOV R8, R33 ;  /* 0x0000002100086202 */ /* 0x000fe20000000f00 */
[----:B------:R-:W-:Y:S02]  /*0c00*/  @P6 VIADD R35, R33, 0x8 ;  /* 0x0000000821236836 */ /* 0x000fe40000000000 */
[----:B------:R-:W-:Y:S02]  /*0c10*/  @!P6 IMAD.MOV.U32 R30, RZ, RZ, R36 ;  /* 0x000000ffff1ee224 */ /* 0x000fe400078e0024 */
[----:B------:R-:W-:Y:S02]  /*0c20*/  IMAD R16, R35, 0x4, R18 ;  /* 0x0000000423107824 */ /* 0x000fe400078e0212 */
[----:B------:R-:W-:-:S03]  /*0c30*/  @P6 IMAD.MOV.U32 R31, RZ, RZ, R36 ;  /* 0x000000ffff1f6224 */ /* 0x000fc600078e0024 */
[----:B------:R0:W1:Y:S02]  /*0c40*/  LDS R38, [R16] ;  /* 0x0000000010267984 */ /* 0x0000640000000800 */
[----:B0-----:R-:W-:Y:S02]  /*0c50*/  IMAD.MOV.U32 R16, RZ, RZ, 0xff ;  /* 0x000000ffff107424 */ /* 0x001fe400078e00ff */
[----:B------:R-:W-:-:S04]  /*0c60*/  @!P3 IMAD.MOV.U32 R16, RZ, RZ, 0x7f ;  /* 0x0000007fff10b424 */ /* 0x000fc800078e00ff */
[----:B------:R-:W-:-:S04]  /*0c70*/  @P2 IMAD.MOV.U32 R6, RZ, RZ, R16 ;  /* 0x000000ffff062224 */ /* 0x000fc800078e0010 */
[----:B------:R-:W-:-:S04]  /*0c80*/  @P0 IMAD.MOV.U32 R9, RZ, RZ, R6 ;  /* 0x000000ffff090224 */ /* 0x000fc800078e0006 */
[----:B------:R-:W-:Y:S02]  /*0c90*/  @P6 IMAD.MOV.U32 R33, RZ, RZ, R9 ;  /* 0x000000ffff216224 */ /* 0x000fe400078e0009 */
[----:B------:R-:W-:Y:S01]  /*0ca0*/  LDS R9, [UR7+0xc40] ;  /* 0x000c4007ff097984 */ /* 0x000fe20008000800 */
[----:B-1----:R-:W-:-:S13]  /*0cb0*/  FSETP.GT.FTZ.AND P5, PT, R5, R38, PT ;  /* 0x000000260500720b */ /* 0x002fda0003fb4000 */
[C---:B------:R-:W-:Y:S02]  /*0cc0*/  @!P5 VIADD R11, R35.reuse, 0xfffffffc ;  /* 0xfffffffc230bd836 */ /* 0x040fe40000000000 */
[----:B------:R-:W-:Y:S02]  /*0cd0*/  @P5 VIADD R11, R35, 0x4 ;  /* 0x00000004230b5836 */ /* 0x000fe40000000000 */
[--C-:B------:R-:W-:Y:S02]  /*0ce0*/  @!P5 IMAD.MOV.U32 R30, RZ, RZ, R38.reuse ;  /* 0x000000ffff1ed224 */ /* 0x100fe400078e0026 */
[----:B------:R-:W-:Y:S01]  /*0cf0*/  @P5 IMAD.MOV.U32 R31, RZ, RZ, R38 ;  /* 0x000000ffff1f5224 */ /* 0x000fe200078e0026 */
[----:B------:R-:W-:Y:S01]  /*0d00*/  LEA R17, R11, R18, 0x2 ;  /* 0x000000120b117211 */ /* 0x000fe200078e10ff */
[----:B------:R-:W-:Y:S02]  /*0d10*/  @P5 IMAD.MOV.U32 R8, RZ, RZ, R35 ;  /* 0x000000ffff085224 */ /* 0x000fe400078e0023 */
[----:B------:R-:W-:-:S02]  /*0d20*/  @P5 IMAD.MOV.U32 R35, RZ, RZ, R33 ;  /* 0x000000ffff235224 */ /* 0x000fc400078e0021 */
[----:B------:R-:W0:Y:S02]  /*0d30*/  LDS R40, [R17] ;  /* 0x0000000011287984 */ /* 0x000e240000000800 */
        /* <DEDUP_REMOVED lines=31> */
[----:B------:R1:W-:Y:S01]  /*0f30*/  @!P0 STG.E desc[UR10][R14.64], R7 ;  /* 0x000000070e008986 */ /* 0x0003e2000c10190a */
        /* <DEDUP_REMOVED lines=8> */
.L_x_24:
[----:B------:R-:W-:Y:S05]  /*0fc0*/  BSYNC.RECONVERGENT B0 ;  /* 0x0000000000007941 */ /* 0x000fea0003800200 */
.L_x_23:
[----:B------:R-:W-:Y:S01]  /*0fd0*/  BAR.SYNC.DEFER_BLOCKING 0x0 ;  /* 0x0000000000007b1d */ /* 0x000fe20000010000 */
[----:B------:R-:W-:-:S05]  /*0fe0*/  VIADD R4, R25, UR4 ;  /* 0x0000000419047c36 */ /* 0x000fca0008000000 */
[----:B------:R-:W-:Y:S01]  /*0ff0*/  STS.U8 [R29], R6 ;  /* 0x000000061d007388 */ /* 0x000fe20000000000 */
[----:B------:R-:W-:-:S03]  /*1000*/  NOP ;  /* 0x0000000000007918 */ /* 0x000fc60000000000 */
[----:B------:R-:W-:Y:S04]  /*1010*/  LDS.U8 R5, [R29] ;  /* 0x000000001d057984 */ /* 0x000fe80000000000 */
[----:B------:R-:W-:Y:S01]  /*1020*/  @!P1 STS [UR7+0x940], R27 ;  /* 0x0009401bff009988 */ /* 0x000fe20008000807 */
[----:B------:R-:W-:Y:S06]  /*1030*/  BAR.SYNC.DEFER_BLOCKING 0x0 ;  /* 0x0000000000007b1d */ /* 0x000fec0000010000 */
[----:B------:R-:W0:Y:S02]  /*1040*/  LDS R7, [UR7+0x940] ;  /* 0x00094007ff077984 */ /* 0x000e240008000800 */
[----:B0-----:R-:W-:-:S13]  /*1050*/  ISETP.GE.AND P0, PT, R0, R7, PT ;  /* 0x000000070000720c */ /* 0x001fda0003f06270 */
[----:B------:R2:W-:Y:S01]  /*1060*/  @!P0 STG.E.U8 desc[UR10][R12.64], R5 ;  /* 0x000000050c008986 */ /* 0x0005e2000c10110a */
[----:B------:R-:W-:Y:S01]  /*1070*/  ISETP.GE.U32.AND P0, PT, R4, R25, PT ;  /* 0x000000190400720c */ /* 0x000fe20003f06070 */
[----:B------:R-:W-:-:S12]  /*1080*/  IMAD.MOV.U32 R25, RZ, RZ, R4 ;  /* 0x000000ffff197224 */ /* 0x000fd800078e0004 */
[----:B--2---:R-:W-:Y:S05]  /*1090*/  @!P0 BRA `(.L_x_25) ;  /* 0xfffffff0006c8947 */ /* 0x004fea000383ffff */
[----:B------:R-:W-:Y:S05]  /*10a0*/  EXIT ;  /* 0x000000000000794d */ /* 0x000fea0003800000 */
.L_x_26:
        /* <DEDUP_REMOVED lines=13> */
.L_x_1943:


//--------------------- .text._Z35kOptimizerStatic8bit1StateBlockwiseI13__nv_bfloat16Li5ELi256ELi1EEvPT_S2_PhfffifPfS4_ffbi --------------------------
	.section	.text._Z35kOptimizerStatic8bit1StateBlockwiseI13__nv_bfloat16Li5ELi256ELi1EEvPT_S2_PhfffifPfS4_ffbi,"ax",@progbits
	.align	128
        .global         _Z35kOptimizerStatic8bit1StateBlockwiseI13__nv_bfloat16Li5ELi256ELi1EEvPT_S2_PhfffifPfS4_ffbi
        .type           _Z35kOptimizerStatic8bit1StateBlockwiseI13__nv_bfloat16Li5ELi256ELi1EEvPT_S2_PhfffifPfS4_ffbi,@function
        .size           _Z35kOptimizerStatic8bit1StateBlockwiseI13__nv_bfloat16Li5ELi256ELi1EEvPT_S2_PhfffifPfS4_ffbi,(.L_x_1944 - _Z35kOptimizerStatic8bit1StateBlockwiseI13__nv_bfloat16Li5ELi256ELi1EEvPT_S2_PhfffifPfS4_ffbi)
        .other          _Z35kOptimizerStatic8bit1StateBlockwiseI13__nv_bfloat16Li5ELi256ELi1EEvPT_S2_PhfffifPfS4_ffbi,@"STO_CUDA_ENTRY STV_DEFAULT"
_Z35kOptimizerStatic8bit1StateBlockwiseI13__nv_bfloat16Li5ELi256ELi1EEvPT_S2_PhfffifPfS4_ffbi:
.text._Z35kOptimizerStatic8bit1StateBlockwiseI13__nv_bfloat16Li5ELi256ELi1EEvPT_S2_PhfffifPfS4_ffbi:
        /* <DEDUP_REMOVED lines=28> */
[----:B------:R-:W0:Y:S02]  /*01c0*/  LDCU UR17, c[0x0][0x3c0] ;  /* 0x00007800ff1177ac */ /* 0x000e240008000800 */
[----:B------:R1:W1:Y:S01]  /*01d0*/  LDS R28, [R31+0x2fc] ;  /* 0x0002fc001f1c7984 */ /* 0x0002620000000800 */
[----:B------:R-:W3:Y:S01]  /*01e0*/  LDC R0, c[0x0][0x3c0] ;  /* 0x0000f000ff007b82 */ /* 0x000ee20000000800 */
[----:B------:R-:W-:Y:S01]  /*01f0*/  LOP3.LUT R21, R21, 0x7c, RZ, 0xc0, !PT ;  /* 0x0000007c15157812 */ /* 0x000fe200078ec0ff */
[----:B------:R-:W0:Y:S01]  /*0200*/  LDCU UR20, c[0x0][0x3a8] ;  /* 0x00007500ff1477ac */ /* 0x000e220008000800 */
[----:B------:R-:W5:Y:S01]  /*0210*/  S2R R27, SR_LANEID ;  /* 0x00000000001b7919 */ /* 0x000f620000000000 */
[----:B------:R-:W0:Y:S04]  /*0220*/  LDCU.U8 UR9, c[0x0][0x3c8] ;  /* 0x00007900ff0977ac */ /* 0x000e280008000000 */
[----:B------:R-:W2:Y:S01]  /*0230*/  LDC.64 R4, c[0x0][0x398] ;  /* 0x0000e600ff047b82 */ /* 0x000ea20000000a00 */
[----:B------:R-:W1:Y:S01]  /*0240*/  LDCU UR16, c[0x0][0x3c4] ;  /* 0x00007880ff1077ac */ /* 0x000e620008000800 */
[----:B------:R-:W1:Y:S06]  /*0250*/  LDCU.64 UR18, c[0x0][0x398] ;  /* 0x00007300ff1277ac */ /* 0x000e6c0008000a00 */
[----:B------:R-:W1:Y:S01]  /*0260*/  LDC R26, c[0x0][0x3cc] ;  /* 0x0000f300ff1a7b82 */ /* 0x000e620000000800 */
[----:B------:R-:W1:Y:S01]  /*0270*/  LDCU.64 UR12, c[0x0][0x390] ;  /* 0x00007200ff0c77ac */ /* 0x000e620008000a00 */
[----:B------:R-:W1:Y:S06]  /*0280*/  LDCU.64 UR14, c[0x0][0x380] ;  /* 0x00007000ff0e77ac */ /* 0x000e6c0008000a00 */
[----:B0-----:R-:W0:Y:S01]  /*0290*/  LDC.64 R2, c[0x0][0x3b8] ;  /* 0x0000ee00ff027b82 */ /* 0x001e220000000a00 */
[----:B---3--:R-:W-:Y:S01]  /*02a0*/  FFMA.FTZ R25, -R25, R0, 1 ;  /* 0x3f80000019197423 */ /* 0x008fe20000010100 */
[----:B------:R-:W-:Y:S01]  /*02b0*/  ULEA UR5, UR6, UR5, 0x18 ;  /* 0x0000000506057291 */ /* 0x000fe2000f8ec0ff */
[----:B--2---:R-:W-:Y:S01]  /*02c0*/  FADD.FTZ R24, -R4, 1 ;  /* 0x3f80000004187421 */ /* 0x004fe20000010100 */
[----:B------:R-:W-:Y:S01]  /*02d0*/  FADD.FTZ R23, -R5, 1 ;  /* 0x3f80000005177421 */ /* 0x000fe20000010100 */
[----:B----45:R-:W-:-:S09]  /*02e0*/  IMAD.IADD R20, R20, 0x1, R27 ;  /* 0x0000000114147824 */ /* 0x030fd200078e021b */
.L_x_33:
[----:B------:R-:W-:Y:S01]  /*02f0*/  IMAD.MOV R19, RZ, RZ, -R22 ;  /* 0x000000ffff137224 */ /* 0x000fe200078e0a16 */
[----:B------:R-:W-:Y:S02]  /*0300*/  IADD3 R8, P1, PT, R32, R22, RZ ;  /* 0x0000001620087210 */ /* 0x000fe40007f3e0ff */
[----:B------:R-:W-:Y:S01]  /*0310*/  PRMT R6, RZ, 0x7610, R6 ;  /* 0x00007610ff067816 */ /* 0x000fe20000000006 */
[----:B------:R-:W2:Y:S01]  /*0320*/  S2UR UR8, SR_CgaCtaId ;  /* 0x00000000000879c3 */ /* 0x000ea20000008800 */
[----:B-1----:R-:W-:Y:S01]  /*0330*/  VIADDMNMX.U32 R19, R19, R26, 0x100, PT ;  /* 0x0000010013137446 */ /* 0x002fe2000380001a */
[----:B------:R-:W-:-:S06]  /*0340*/  IMAD.X R9, RZ, RZ, RZ, P1 ;  /* 0x000000ffff097224 */ /* 0x000fcc00008e06ff */
[----:B------:R-:W-:Y:S01]  /*0350*/  BAR.SYNC.DEFER_BLOCKING 0x0 ;  /* 0x0000000000007b1d */ /* 0x000fe20000010000 */
[----:B------:R-:W-:-:S13]  /*0360*/  ISETP.GE.U32.AND P0, PT, R32, R19, PT ;  /* 0x000000132000720c */ /* 0x000fda0003f06070 */
[----:B------:R-:W1:Y:S02]  /*0370*/  @!P0 LDC.64 R4, c[0x0][0x388] ;  /* 0x0000e200ff048b82 */ /* 0x000e640000000a00 */
[----:B-1----:R-:W-:-:S04]  /*0380*/  @!P0 LEA R4, P1, R8, R4, 0x1 ;  /* 0x0000000408048211 */ /* 0x002fc800078208ff */
[----:B------:R-:W-:-:S05]  /*0390*/  @!P0 LEA.HI.X R5, R8, R5, R9, 0x1, P1 ;  /* 0x0000000508058211 */ /* 0x000fca00008f0c09 */
[----:B------:R-:W3:Y:S01]  /*03a0*/  @!P0 LDG.E.U16.CONSTANT R6, desc[UR10][R4.64] ;  /* 0x0000000a04068981 */ /* 0x000ee2000c1e9500 */
[----:B------:R-:W-:Y:S01]  /*03b0*/  UMOV UR7, 0x400 ;  /* 0x0000040000077882 */ /* 0x000fe20000000000 */
[----:B------:R-:W-:Y:S01]  /*03c0*/  IADD3 R12, P1, PT, R8, UR12, RZ ;  /* 0x0000000c080c7c10 */ /* 0x000fe2000ff3e0ff */
[----:B------:R-:W-:Y:S01]  /*03d0*/  UIADD3 UR6, UPT, UPT, UR7, 0x840, URZ ;  /* 0x0000084007067890 */ /* 0x000fe2000fffe0ff */
[----:B------:R-:W-:Y:S02]  /*03e0*/  IMAD.MOV.U32 R7, RZ, RZ, 0x80 ;  /* 0x00000080ff077424 */ /* 0x000fe400078e00ff */
[----:B------:R-:W-:Y:S01]  /*03f0*/  IADD3.X R13, PT, PT, R9, UR13, RZ, P1, !PT ;  /* 0x0000000d090d7c10 */ /* 0x000fe20008ffe4ff */
[----:B--2---:R-:W-:-:S06]  /*0400*/  ULEA UR6, UR8, UR6, 0x18 ;  /* 0x0000000608067291 */ /* 0x004fcc000f8ec0ff */
[----:B------:R-:W-:-:S05]  /*0410*/  LEA R33, R20, UR6, 0x1 ;  /* 0x0000000614217c11 */ /* 0x000fca000f8e08ff */
[----:B---3--:R-:W-:Y:S01]  /*0420*/  STS.U16 [R33], R6 ;  /* 0x0000000621007388 */ /* 0x008fe20000000400 */
[----:B------:R-:W-:-:S03]  /*0430*/  NOP ;  /* 0x0000000000007918 */ /* 0x000fc60000000000 */
[----:B------:R-:W1:Y:S01]  /*0440*/  LDS.U16 R35, [R33] ;  /* 0x0000000021237984 */ /* 0x000e620000000400 */
        /* <DEDUP_REMOVED lines=11> */
[----:B------:R-:W-:Y:S01]  /*0500*/  UPRMT UR6, UR9, 0x8880, URZ ;  /* 0x0000888009067896 */ /* 0x000fe200080000ff */
[----:B-1----:R-:W-:Y:S01]  /*0510*/  IMAD.U32 R8, R35, 0x10000, RZ ;  /* 0x0001000023087824 */ /* 0x002fe200078e00ff */
[----:B------:R-:W-:Y:S01]  /*0520*/  SHF.R.U32.HI R17, RZ, 0x8, R22 ;  /* 0x00000008ff117819 */ /* 0x000fe20000011616 */
[----:B------:R-:W-:Y:S03]  /*0530*/  BSSY.RECONVERGENT B0, `(.L_x_27) ;  /* 0x0000020000007945 */ /* 0x000fe60003800200 */
[----:B------:R-:W-:Y:S01]  /*0540*/  ISETP.NE.AND P1, PT, RZ, UR6, PT ;  /* 0x00000006ff007c0c */ /* 0x000fe2000bf25270 */
[----:B0-----:R-:W-:Y:S01]  /*0550*/  IMAD.WIDE.U32 R16, R17, 0x4, R2 ;  /* 0x0000000411107825 */ /* 0x001fe200078e0002 */
[----:B------:R-:W-:Y:S01]  /*0560*/  FSETP.NEU.FTZ.AND P0, PT, R8, RZ, PT ;  /* 0x000000ff0800720b */ /* 0x000fe20003f1d000 */
[----:B----4-:R2:W-:Y:S01]  /*0570*/  STS.U16 [R33], R4 ;  /* 0x0000000421007388 */ /* 0x0105e20000000400 */
[----:B------:R-:W-:-:S03]  /*0580*/  NOP ;  /* 0x0000000000007918 */ /* 0x000fc60000000000 */
[----:B------:R2:W0:Y:S08]  /*0590*/  LDS.U16 R34, [R33] ;  /* 0x0000000021227984 */ /* 0x0004300000000400 */
[----:B---3--:R-:W-:Y:S05]  /*05a0*/  @!P0 BRA P1, `(.L_x_28) ;  /* 0x0000000000608947 */ /* 0x008fea0000800000 */
[----:B------:R-:W3:Y:S01]  /*05b0*/  LDG.E R5, desc[UR10][R16.64] ;  /* 0x0000000a10057981 */ /* 0x000ee2000c1e1900 */
[----:B------:R-:W-:Y:S02]  /*05c0*/  IMAD R6, R6, 0x4, R31 ;  /* 0x0000000406067824 */ /* 0x000fe400078e021f */
[----:B--2---:R-:W-:Y:S01]  /*05d0*/  FMUL.FTZ R4, R8, UR16 ;  /* 0x0000001008047c20 */ /* 0x004fe20008410000 */
[----:B------:R-:W-:-:S03]  /*05e0*/  FSETP.LT.FTZ.AND P1, PT, RZ, UR17, PT ;  /* 0x00000011ff007c0b */ /* 0x000fc6000bf31000 */
[----:B------:R-:W3:Y:S02]  /*05f0*/  LDS R6, [R6] ;  /* 0x0000000006067984 */ /* 0x000ee40000000800 */
[----:B---3--:R-:W-:-:S04]  /*0600*/  FMUL.FTZ R5, R6, R5 ;  /* 0x0000000506057220 */ /* 0x008fc80000410000 */
[----:B------:R-:W-:-:S04]  /*0610*/  FMUL.FTZ R7, R5, UR18 ;  /* 0x0000001205077c20 */ /* 0x000fc80008410000 */
[----:B------:R-:W-:-:S05]  /*0620*/  FFMA.FTZ R7, R24, R4, R7 ;  /* 0x0000000418077223 */ /* 0x000fca0000010007 */
[C---:B------:R-:W-:Y:S02]  /*0630*/  FSETP.GT.FTZ.AND P0, PT, R7.reuse, RZ, PT ;  /* 0x000000ff0700720b */ /* 0x040fe40003f14000 */
[----:B------:R-:W-:Y:S01]  /*0640*/  FSETP.GEU.FTZ.AND P2, PT, R7, RZ, PT ;  /* 0x000000ff0700720b */ /* 0x000fe20003f5e000 */
[----:B------:R-:W-:Y:S01]  /*0650*/  IMAD.MOV.U32 R7, RZ, RZ, RZ ;  /* 0x000000ffff077224 */ /* 0x000fe200078e00ff */
[----:B------:R-:W-:-:S09]  /*0660*/  SEL R0, RZ, 0x1, !P0 ;  /* 0x00000001ff007807 */ /* 0x000fd20004000000 */
[----:B------:R-:W-:Y:S02]  /*0670*/  @!P0 IMAD.MOV R7, RZ, RZ, -0x1 ;  /* 0xffffffffff078424 */ /* 0x000fe400078e02ff */
[----:B------:R-:W-:Y:S02]  /*0680*/  @P2 IMAD.MOV R7, RZ, RZ, R0 ;  /* 0x000000ffff072224 */ /* 0x000fe400078e0200 */
[----:B0-----:R-:W-:-:S03]  /*0690*/  @P1 IMAD.U32 R0, R34, 0x10000, RZ ;  /* 0x0001000022001824 */ /* 0x001fc600078e00ff */
[----:B------:R-:W-:Y:S01]  /*06a0*/  I2FP.F32.S32 R7, R7 ;  /* 0x0000000700077245 */ /* 0x000fe20000201400 */
[----:B------:R-:W-:-:S04]  /*06b0*/  @P1 FMUL.FTZ R0, R25, R0 ;  /* 0x0000000019001220 */ /* 0x000fc80000410000 */
[----:B------:R-:W-:Y:S01]  /*06c0*/  FMUL.FTZ R7, R7, UR20 ;  /* 0x0000001407077c20 */ /* 0x000fe20008410000 */
[----:B------:R-:W-:Y:S01]  /*06d0*/  @P1 F2FP.BF16.F32.PACK_AB R6, RZ, R0 ;  /* 0x00000000ff06123e */ /* 0x000fe200000010ff */
[----:B------:R-:W-:-:S03]  /*06e0*/  FMUL.FTZ R0, R5, UR19 ;  /* 0x0000001305007c20 */ /* 0x000fc60008410000 */
[----:B------:R-:W-:Y:S01]  /*06f0*/  F2FP.BF16.F32.PACK_AB R7, RZ, R7 ;  /* 0x00000007ff07723e */ /* 0x000fe200000010ff */
[----:B------:R-:W-:Y:S01]  /*0700*/  FFMA.FTZ R0, R23, R4, R0 ;  /* 0x0000000417007223 */ /* 0x000fe20000010000 */
[----:B------:R-:W-:Y:S02]  /*0710*/  @P1 PRMT R34, R6, 0x7610, R34 ;  /* 0x0000761006221816 */ /* 0x000fe40000000022 */
[----:B------:R-:W-:-:S07]  /*0720*/  PRMT R35, R7, 0x7610, R35 ;  /* 0x0000761007237816 */ /* 0x000fce0000000023 */
.L_x_28:
[----:B------:R-:W-:Y:S05]  /*0730*/  BSYNC.RECONVERGENT B0 ;  /* 0x0000000000007941 */ /* 0x000fea0003800200 */
.L_x_27:
        /* <DEDUP_REMOVED lines=21> */
[----:B------:R-:W1:Y:S02]  /*0890*/  SHFL.DOWN PT, R5, R4, 0x10, 0x1f ;  /* 0x0a001f0004057f89 */ /* 0x000e6400000e0000 */
[----:B-1----:R-:W-:-:S04]  /*08a0*/  FSETP.GEU.FTZ.AND P2, PT, R4, R5, PT ;  /* 0x000000050400720b */ /* 0x002fc80003f5e000 */
[----:B------:R-:W-:-:S04]  /*08b0*/  FSEL R5, R5, R4, !P2 ;  /* 0x0000000405057208 */ /* 0x000fc80005000000 */
[----:B------:R-:W-:Y:S01]  /*08c0*/  FSEL R36, R4, R5, P0 ;  /* 0x0000000504247208 */ /* 0x000fe20000000000 */
[----:B------:R1:W-:Y:S01]  /*08d0*/  @!P3 STS [R21+UR5+0x8], R5 ;  /* 0x000008051500b988 */ /* 0x0003e20008000805 */
[----:B------:R-:W-:Y:S06]  /*08e0*/  BAR.SYNC.DEFER_BLOCKING 0x0 ;  /* 0x0000000000007b1d */ /* 0x000fec0000010000 */
[----:B------:R-:W-:Y:S05]  /*08f0*/  @P1 BRA `(.L_x_30) ;  /* 0x0000000000481947 */ /* 0x000fea0003800000 */
[----:B------:R-:W-:-:S09]  /*0900*/  ULEA UR21, UR8, UR7, 0x18 ;  /* 0x0000000708157291 */ /* 0x000fd2000f8ec0ff */
[----:B-1----:R-:W1:Y:S04]  /*0910*/  LDS.128 R4, [UR21+0x810] ;  /* 0x00081015ff047984 */ /* 0x002e680008000c00 */
[----:B------:R-:W2:Y:S01]  /*0920*/  LDS.128 R8, [UR21+0x820] ;  /* 0x00082015ff087984 */ /* 0x000ea20008000c00 */
        /* <DEDUP_REMOVED lines=15> */
.L_x_30:
[----:B------:R-:W-:Y:S05]  /*0a20*/  BSYNC.RECONVERGENT B0 ;  /* 0x0000000000007941 */ /* 0x000fea0003800200 */
.L_x_29:
[----:B------:R-:W-:Y:S01]  /*0a30*/  BAR.SYNC.DEFER_BLOCKING 0x0 ;  /* 0x0000000000007b1d */ /* 0x000fe20000010000 */
[----:B------:R-:W-:Y:S01]  /*0a40*/  ULEA UR21, UR8, UR7, 0x18 ;  /* 0x0000000708157291 */ /* 0x000fe2000f8ec0ff */
[----:B------:R-:W-:Y:S02]  /*0a50*/  IMAD.U32 R35, R35, 0x10000, RZ ;  /* 0x0001000023237824 */ /* 0x000fe400078e00ff */
[----:B------:R-:W-:Y:S02]  /*0a60*/  HFMA2 R37, -RZ, RZ, 1.875, 0 ;  /* 0x3f800000ff257431 */ /* 0x000fe400000001ff */
[----:B------:R-:W-:Y:S01]  /*0a70*/  IMAD.MOV.U32 R38, RZ, RZ, R29 ;  /* 0x000000ffff267224 */ /* 0x000fe200078e001d */
[----:B------:R-:W-:Y:S01]  /*0a80*/  ULEA UR7, UR8, UR7, 0x18 ;  /* 0x0000000708077291 */ /* 0x000fe2000f8ec0ff */
[----:B------:R-:W-:Y:S01]  /*0a90*/  BSSY.RECONVERGENT B0, `(.L_x_31) ;  /* 0x0000070000007945 */ /* 0x000fe20003800200 */
[----:B------:R-:W-:-:S04]  /*0aa0*/  FSETP.NEU.FTZ.AND P0, PT, R35, RZ, PT ;  /* 0x000000ff2300720b */ /* 0x000fc80003f1d000 */
[----:B------:R-:W-:Y:S01]  /*0ab0*/  ISETP.NE.AND P0, PT, RZ, UR6, !P0 ;  /* 0x00000006ff007c0c */ /* 0x000fe2000c705270 */
[----:B------:R-:W-:-:S12]  /*0ac0*/  @!P1 STG.E desc[UR10][R16.64], R36 ;  /* 0x0000002410009986 */ /* 0x000fd8000c10190a */
[----:B0-----:R-:W-:Y:S01]  /*0ad0*/  @!P0 IMAD.U32 R6, R34, 0x10000, RZ ;  /* 0x0001000022068824 */ /* 0x001fe200078e00ff */
[----:B--2---:R-:W1:Y:S03]  /*0ae0*/  @P1 LDS R36, [UR21+0x834] ;  /* 0x00083415ff241984 */ /* 0x004e660008000800 */
[----:B------:R-:W-:-:S05]  /*0af0*/  @!P0 FADD.FTZ R35, R6, -R35 ;  /* 0x8000002306238221 */ /* 0x000fca0000010000 */
[----:B------:R-:W-:-:S04]  /*0b00*/  @!P0 F2FP.BF16.F32.PACK_AB R35, RZ, R35 ;  /* 0x00000023ff23823e */ /* 0x000fc800000010ff */
[----:B------:R-:W-:Y:S01]  /*0b10*/  @!P0 PRMT R34, R35, 0x7610, R34 ;  /* 0x0000761023228816 */ /* 0x000fe20000000022 */
[----:B------:R-:W-:Y:S06]  /*0b20*/  BAR.SYNC.DEFER_BLOCKING 0x0 ;  /* 0x0000000000007b1d */ /* 0x000fec0000010000 */
[----:B------:R-:W-:Y:S01]  /*0b30*/  STS.U16 [R33], R34 ;  /* 0x0000002221007388 */ /* 0x000fe20000000400 */
[----:B------:R-:W-:Y:S01]  /*0b40*/  NOP ;  /* 0x0000000000007918 */ /* 0x000fe20000000000 */
[----:B-1----:R-:W0:Y:S02]  /*0b50*/  MUFU.RCP R5, R36 ;  /* 0x0000002400057308 */ /* 0x002e240000001000 */
[----:B------:R1:W-:Y:S04]  /*0b60*/  LDS.U16 R9, [R33] ;  /* 0x0000000021097984 */ /* 0x0003e80000000400 */
[----:B------:R-:W-:Y:S01]  /*0b70*/  @!P1 STS [UR21+0xa40], R19 ;  /* 0x000a4013ff009988 */ /* 0x000fe20008000815 */
[----:B-1----:R-:W-:-:S02]  /*0b80*/  IMAD.MOV.U32 R33, RZ, RZ, 0xff ;  /* 0x000000ffff217424 */ /* 0x002fc400078e00ff */
[----:B0-----:R-:W-:Y:S01]  /*0b90*/  FMUL.FTZ R4, R0, R5 ;  /* 0x0000000500047220 */ /* 0x001fe20000410000 */
[----:B------:R-:W-:Y:S01]  /*0ba0*/  IMAD.MOV.U32 R5, RZ, RZ, 0x2 ;  /* 0x00000002ff057424 */ /* 0x000fe200078e00ff */
[----:B------:R-:W-:Y:S03]  /*0bb0*/  BAR.SYNC.DEFER_BLOCKING 0x0 ;  /* 0x0000000000007b1d */ /* 0x000fe60000010000 */
[----:B------:R-:W-:-:S13]  /*0bc0*/  FSETP.GT.FTZ.AND P2, PT, R4, R29, PT ;  /* 0x0000001d0400720b */ /* 0x000fda0003f54000 */
[----:B------:R-:W-:Y:S02]  /*0bd0*/  @!P2 IMAD.MOV.U32 R5, RZ, RZ, RZ ;  /* 0x000000ffff05a224 */ /* 0x000fe400078e00ff */
[----:B------:R-:W-:Y:S02]  /*0be0*/  @!P2 IMAD.MOV.U32 R33, RZ, RZ, 0x7f ;  /* 0x0000007fff21a424 */ /* 0x000fe400078e00ff */
[----:B------:R-:W-:Y:S01]  /*0bf0*/  @!P2 IMAD.MOV.U32 R38, RZ, RZ, -0x40800000 ;  /* 0xbf800000ff26a424 */ /* 0x000fe200078e00ff */
[----:B------:R-:W-:Y:S01]  /*0c00*/  SHF.L.U32 R5, R5, 0x2, RZ ;  /* 0x0000000205057819 */ /* 0x000fe200000006ff */
[----:B------:R-:W-:-:S03]  /*0c10*/  @!P2 IMAD.MOV.U32 R37, RZ, RZ, R29 ;  /* 0x000000ffff25a224 */ /* 0x000fc600078e001d */
[C---:B------:R-:W-:Y:S02]  /*0c20*/  ISETP.EQ.AND P3, PT, R5.reuse, RZ, PT ;  /* 0x000000ff0500720c */ /* 0x040fe40003f62270 */
[C---:B------:R-:W-:Y:S02]  /*0c30*/  ISETP.EQ.AND P4, PT, R5.reuse, 0x4, PT ;  /* 0x000000040500780c */ /* 0x040fe40003f82270 */
[----:B------:R-:W-:Y:S01]  /*0c40*/  ISETP.EQ.AND P5, PT, R5, 0x8, PT ;  /* 0x000000080500780c */ /* 0x000fe20003fa2270 */
[----:B------:R-:W-:Y:S02]  /*0c50*/  IMAD.MOV.U32 R5, RZ, RZ, 0xbf ;  /* 0x000000bfff057424 */ /* 0x000fe400078e00ff */
[----:B------:R-:W-:-:S06]  /*0c60*/  @!P2 IMAD.MOV.U32 R5, RZ, RZ, 0x3f ;  /* 0x0000003fff05a424 */ /* 0x000fcc00078e00ff */
[----:B------:R-:W-:Y:S02]  /*0c70*/  @P3 IMAD.MOV.U32 R7, RZ, RZ, R30 ;  /* 0x000000ffff073224 */ /* 0x000fe400078e001e */
[----:B------:R-:W-:Y:S02]  /*0c80*/  @P4 IMAD.MOV.U32 R7, RZ, RZ, R29 ;  /* 0x000000ffff074224 */ /* 0x000fe400078e001d */
[----:B------:R-:W-:-:S05]  /*0c90*/  @P5 IMAD.MOV.U32 R7, RZ, RZ, R28 ;  /* 0x000000ffff075224 */ /* 0x000fca00078e001c */
[----:B------:R-:W-:-:S13]  /*0ca0*/  FSETP.GT.FTZ.AND P3, PT, R4, R7, PT ;  /* 0x000000070400720b */ /* 0x000fda0003f74000 */
[C---:B------:R-:W-:Y:S02]  /*0cb0*/  @!P3 VIADD R6, R5.reuse, 0xffffffe0 ;  /* 0xffffffe00506b836 */ /* 0x040fe40000000000 */
[----:B------:R-:W-:Y:S02]  /*0cc0*/  @P3 VIADD R6, R5, 0x20 ;  /* 0x0000002005063836 */ /* 0x000fe40000000000 */
[----:B------:R-:W-:Y:S02]  /*0cd0*/  @!P3 IMAD.MOV.U32 R37, RZ, RZ, R7 ;  /* 0x000000ffff25b224 */ /* 0x000fe400078e0007 */
[----:B------:R-:W-:Y:S02]  /*0ce0*/  IMAD R17, R6, 0x4, R31 ;  /* 0x0000000406117824 */ /* 0x000fe400078e021f */
[----:B------:R-:W-:-:S04]  /*0cf0*/  @P3 IMAD.MOV.U32 R38, RZ, RZ, R7 ;  /* 0x000000ffff263224 */ /* 0x000fc800078e0007 */
[----:B------:R-:W0:Y:S02]  /*0d00*/  LDS R17, [R17] ;  /* 0x0000000011117984 */ /* 0x000e240000000800 */
[----:B0-----:R-:W-:-:S13]  /*0d10*/  FSETP.GT.FTZ.AND P0, PT, R4, R17, PT ;  /* 0x000000110400720b */ /* 0x001fda0003f14000 */
[C---:B------:R-:W-:Y:S02]  /*0d20*/  @!P0 VIADD R36, R6.reuse, 0xfffffff0 ;  /* 0xfffffff006248836 */ /* 0x040fe40000000000 */
[----:B------:R-:W-:Y:S02]  /*0d30*/  @P0 VIADD R36, R6, 0x10 ;  /* 0x0000001006240836 */ /* 0x000fe40000000000 */
[--C-:B------:R-:W-:Y:S02]  /*0d40*/  @!P0 IMAD.MOV.U32 R37, RZ, RZ, R17.reuse ;  /* 0x000000ffff258224 */ /* 0x100fe400078e0011 */
[----:B------:R-:W-:Y:S01]  /*0d50*/  @P0 IMAD.MOV.U32 R38, RZ, RZ, R17 ;  /* 0x000000ffff260224 */ /* 0x000fe200078e0011 */
[----:B------:R-:W-:-:S06]  /*0d60*/  LEA R35, R36, R31, 0x2 ;  /* 0x0000001f24237211 */ /* 0x000fcc00078e10ff */
[----:B------:R-:W0:Y:S02]  /*0d70*/  LDS R35, [R35] ;  /* 0x0000000023237984 */ /* 0x000e240000000800 */
[----:B0-----:R-:W-:-:S13]  /*0d80*/  FSETP.GT.FTZ.AND P6, PT, R4, R35, PT ;  /* 0x000000230400720b */ /* 0x001fda0003fd4000 */
[C---:B------:R-:W-:Y:S01]  /*0d90*/  @!P6 VIADD R34, R36.reuse, 0xfffffff8 ;  /* 0xfffffff82422e836 */ /* 0x040fe20000000000 */
[----:B------:R-:W-:Y:S01]  /*0da0*/  @!P6 MOV R37, R35 ;  /* 0x000000230025e202 */ /* 0x000fe20000000f00 */
[----:B------:R-:W-:Y:S02]  /*0db0*/  @P6 VIADD R34, R36, 0x8 ;  /* 0x0000000824226836 */ /* 0x000fe40000000000 */
[----:B------:R-:W-:Y:S02]  /*0dc0*/  @P6 IMAD.MOV.U32 R38, RZ, RZ, R35 ;  /* 0x000000ffff266224 */ /* 0x000fe400078e0023 */
[----:B------:R-:W-:-:S05]  /*0dd0*/  IMAD R10, R34, 0x4, R31 ;  /* 0x00000004220a7824 */ /* 0x000fca00078e021f */
[----:B------:R0:W1:Y:S02]  /*0de0*/  LDS R41, [R10] ;  /* 0x000000000a297984 */ /* 0x0000640000000800 */
[----:B0-----:R-:W-:Y:S02]  /*0df0*/  IMAD.MOV.U32 R10, RZ, RZ, 0x7f ;  /* 0x0000007fff0a7424 */ /* 0x001fe400078e00ff */
[----:B------:R-:W-:Y:S02]  /*0e00*/  @!P2 IMAD.MOV.U32 R10, RZ, RZ, RZ ;  /* 0x000000ffff0aa224 */ /* 0x000fe400078e00ff */
[----:B------:R-:W-:Y:S02]  /*0e10*/  @P3 IMAD.MOV.U32 R10, RZ, RZ, R5 ;  /* 0x000000ffff0a3224 */ /* 0x000fe400078e0005 */
[----:B------:R-:W-:Y:S02]  /*0e20*/  @P3 IMAD.MOV.U32 R5, RZ, RZ, R33 ;  /* 0x000000ffff053224 */ /* 0x000fe400078e0021 */
[----:B------:R-:W-:-:S02]  /*0e30*/  @P0 IMAD.MOV.U32 R10, RZ, RZ, R6 ;  /* 0x000000ffff0a0224 */ /* 0x000fc400078e0006 */
[----:B------:R-:W-:Y:S02]  /*0e40*/  @P0 IMAD.MOV.U32 R6, RZ, RZ, R5 ;  /* 0x000000ffff060224 */ /* 0x000fe400078e0005 */
[----:B------:R-:W-:Y:S01]  /*0e50*/  @P6 IMAD.MOV.U32 R10, RZ, RZ, R36 ;  /* 0x000000ffff0a6224 */ /* 0x000fe200078e0024 */
[----:B------:R-:W-:Y:S01]  /*0e60*/  LDS R5, [UR7+0xa40] ;  /* 0x000a4007ff057984 */ /* 0x000fe20008000800 */
[----:B------:R-:W-:Y:S01]  /*0e70*/  @P6 IMAD.MOV.U32 R36, RZ, RZ, R6 ;  /* 0x000000ffff246224 */ /* 0x000fe200078e0006 */
        /* <DEDUP_REMOVED lines=49> */
.L_x_32:
[----:B------:R-:W-:Y:S05]  /*1190*/  BSYNC.RECONVERGENT B0 ;  /* 0x0000000000007941 */ /* 0x000fea0003800200 */
.L_x_31:
[----:B------:R-:W-:Y:S06]  /*11a0*/  BAR.SYNC.DEFER_BLOCKING 0x0 ;  /* 0x0000000000007b1d */ /* 0x000fec0000010000 */
[----:B------:R-:W-:Y:S01]  /*11b0*/  STS.U8 [R18], R5 ;  /* 0x0000000512007388 */ /* 0x000fe20000000000 */
[----:B------:R-:W-:-:S03]  /*11c0*/  NOP ;  /* 0x0000000000007918 */ /* 0x000fc60000000000 */
[----:B------:R-:W-:Y:S04]  /*11d0*/  LDS.U8 R7, [R18] ;  /* 0x0000000012077984 */ /* 0x000fe80000000000 */
[----:B------:R-:W-:Y:S01]  /*11e0*/  @!P1 STS [UR7+0x940], R19 ;  /* 0x00094013ff009988 */ /* 0x000fe20008000807 */
[----:B------:R-:W-:Y:S06]  /*11f0*/  BAR.SYNC.DEFER_BLOCKING 0x0 ;  /* 0x0000000000007b1d */ /* 0x000fec0000010000 */
[----:B------:R-:W0:Y:S02]  /*1200*/  LDS R9, [UR7+0x940] ;  /* 0x00094007ff097984 */ /* 0x000e240008000800 */
[----:B0-----:R-:W-:Y:S01]  /*1210*/  ISETP.GE.AND P0, PT, R32, R9, PT ;  /* 0x000000092000720c */ /* 0x001fe20003f06270 */
[----:B------:R-:W-:-:S12]  /*1220*/  VIADD R9, R22, UR4 ;  /* 0x0000000416097c36 */ /* 0x000fd80008000000 */
[----:B------:R2:W-:Y:S01]  /*1230*/  @!P0 STG.E.U8 desc[UR10][R12.64], R7 ;  /* 0x000000070c008986 */ /* 0x0005e2000c10110a */
[----:B------:R-:W-:Y:S01]  /*1240*/  ISETP.GE.U32.AND P0, PT, R9, R22, PT ;  /* 0x000000160900720c */ /* 0x000fe20003f06070 */
[----:B------:R-:W-:-:S12]  /*1250*/  IMAD.MOV.U32 R22, RZ, RZ, R9 ;  /* 0x000000ffff167224 */ /* 0x000fd800078e0009 */
[----:B--2---:R-:W-:Y:S05]  /*1260*/  @!P0 BRA `(.L_x_33) ;  /* 0xfffffff000208947 */ /* 0x004fea000383ffff */
[----:B------:R-:W-:Y:S05]  /*1270*/  EXIT ;  /* 0x000000000000794d */ /* 0x000fea0003800000 */
.L_x_34:
        /* <DEDUP_REMOVED lines=16> */
.L_x_1944:


//--------------------- .text._Z35kOptimizerStatic8bit1StateBlockwiseI6__halfLi5ELi256ELi1EEvPT_S2_PhfffifPfS4_ffbi --------------------------
	.section	.text._Z35kOptimizerStatic8bit1StateBlockwiseI6__halfLi5ELi256ELi1EEvPT_S2_PhfffifPfS4_ffbi,"ax",@progbits
	.align	128
        .global         _Z35kOptimizerStatic8bit1StateBlockwiseI6__halfLi5ELi256ELi1EEvPT_S2_PhfffifPfS4_ffbi
        .type           _Z35kOptimizerStatic8bit1StateBlockwiseI6__halfLi5ELi256ELi1EEvPT_S2_PhfffifPfS4_ffbi,@function
        .size           _Z35kOptimizerStatic8bit1StateBlockwiseI6__halfLi5ELi256ELi1EEvPT_S2_PhfffifPfS4_ffbi,(.L_x_1945 - _Z35kOptimizerStatic8bit1StateBlockwiseI6__halfLi5ELi256ELi1EEvPT_S2_PhfffifPfS4_ffbi)
        .other          _Z35kOptimizerStatic8bit1StateBlockwiseI6__halfLi5ELi256ELi1EEvPT_S2_PhfffifPfS4_ffbi,@"STO_CUDA_ENTRY STV_DEFAULT"
_Z35kOptimizerStatic8bit1StateBlockwiseI6__halfLi5ELi256ELi1EEvPT_S2_PhfffifPfS4_ffbi:
.text._Z35kOptimizerStatic8bit1StateBlockwiseI6__halfLi5ELi256ELi1EEvPT_S2_PhfffifPfS4_ffbi:
        /* <DEDUP_REMOVED lines=47> */
.L_x_41:
        /* <DEDUP_REMOVED lines=34> */
[----:B-1----:R-:W-:Y:S01]  /*0510*/  HADD2.F32 R8, -RZ, R35.H0_H0 ;  /* 0x20000023ff087230 */ /* 0x002fe20000004100 */
        /* <DEDUP_REMOVED lines=15> */
[C---:B------:R-:W-:Y:S01]  /*0610*/  FMUL.FTZ R7, R5.reuse, UR18 ;  /* 0x0000001205077c20 */ /* 0x040fe20008410000 */
[----:B------:R-:W-:-:S03]  /*0620*/  FMUL.FTZ R6, R5, UR19 ;  /* 0x0000001305067c20 */ /* 0x000fc60008410000 */
[----:B------:R-:W-:-:S05]  /*0630*/  FFMA.FTZ R7, R24, R4, R7 ;  /* 0x0000000418077223 */ /* 0x000fca0000010007 */
[C---:B------:R-:W-:Y:S02]  /*0640*/  FSETP.GT.FTZ.AND P0, PT, R7.reuse, RZ, PT ;  /* 0x000000ff0700720b */ /* 0x040fe40003f14000 */
[----:B------:R-:W-:Y:S01]  /*0650*/  FSETP.GEU.FTZ.AND P2, PT, R7, RZ, PT ;  /* 0x000000ff0700720b */ /* 0x000fe20003f5e000 */
[----:B------:R-:W-:Y:S01]  /*0660*/  IMAD.MOV.U32 R7, RZ, RZ, RZ ;  /* 0x000000ffff077224 */ /* 0x000fe200078e00ff */
[----:B------:R-:W-:-:S09]  /*0670*/  SEL R0, RZ, 0x1, !P0 ;  /* 0x00000001ff007807 */ /* 0x000fd20004000000 */
[----:B------:R-:W-:Y:S02]  /*0680*/  @!P0 IMAD.MOV R7, RZ, RZ, -0x1 ;  /* 0xffffffffff078424 */ /* 0x000fe400078e02ff */
[----:B------:R-:W-:Y:S02]  /*0690*/  @P2 IMAD.MOV R7, RZ, RZ, R0 ;  /* 0x000000ffff072224 */ /* 0x000fe400078e0200 */
[----:B0-----:R-:W-:-:S03]  /*06a0*/  @P1 HADD2.F32 R0, -RZ, R34.H0_H0 ;  /* 0x20000022ff001230 */ /* 0x001fc60000004100 */
[----:B------:R-:W-:Y:S02]  /*06b0*/  I2FP.F32.S32 R7, R7 ;  /* 0x0000000700077245 */ /* 0x000fe40000201400 */
[----:B------:R-:W-:-:S03]  /*06c0*/  @P1 FMUL.FTZ R0, R25, R0 ;  /* 0x0000000019001220 */ /* 0x000fc60000410000 */
[----:B------:R-:W-:Y:S02]  /*06d0*/  FMUL.FTZ R35, R7, UR20 ;  /* 0x0000001407237c20 */ /* 0x000fe40008410000 */
[----:B------:R-:W-:Y:S01]  /*06e0*/  @P1 F2FP.F16.F32.PACK_AB R34, RZ, R0 ;  /* 0x00000000ff22123e */ /* 0x000fe200000000ff */
[----:B------:R-:W-:Y:S02]  /*06f0*/  FFMA.FTZ R0, R23, R4, R6 ;  /* 0x0000000417007223 */ /* 0x000fe40000010006 */
[----:B------:R-:W-:-:S07]  /*0700*/  F2FP.F16.F32.PACK_AB R35, RZ, R35 ;  /* 0x00000023ff23723e */ /* 0x000fce00000000ff */
.L_x_36:
[----:B------:R-:W-:Y:S05]  /*0710*/  BSYNC.RECONVERGENT B0 ;  /* 0x0000000000007941 */ /* 0x000fea0003800200 */
.L_x_35:
        /* <DEDUP_REMOVED lines=46> */
.L_x_38:
[----:B------:R-:W-:Y:S05]  /*0a00*/  BSYNC.RECONVERGENT B0 ;  /* 0x0000000000007941 */ /* 0x000fea0003800200 */
.L_x_37:
[----:B------:R-:W-:Y:S01]  /*0a10*/  BAR.SYNC.DEFER_BLOCKING 0x0 ;  /* 0x0000000000007b1d */ /* 0x000fe20000010000 */
[----:B------:R-:W-:Y:S01]  /*0a20*/  ULEA UR21, UR8, UR7, 0x18 ;  /* 0x0000000708157291 */ /* 0x000fe2000f8ec0ff */
[----:B------:R-:W-:Y:S01]  /*0a30*/  HADD2.F32 R35, -RZ, R35.H0_H0 ;  /* 0x20000023ff237230 */ /* 0x000fe20000004100 */
[----:B------:R-:W-:Y:S01]  /*0a40*/  ULEA UR7, UR8, UR7, 0x18 ;  /* 0x0000000708077291 */ /* 0x000fe2000f8ec0ff */
[----:B------:R-:W-:Y:S02]  /*0a50*/  IMAD.MOV.U32 R38, RZ, RZ, R29 ;  /* 0x000000ffff267224 */ /* 0x000fe400078e001d */
[----:B------:R-:W-:Y:S01]  /*0a60*/  IMAD.MOV.U32 R37, RZ, RZ, 0x3f800000 ;  /* 0x3f800000ff257424 */ /* 0x000fe200078e00ff */
[----:B------:R-:W-:Y:S01]  /*0a70*/  FSETP.NEU.FTZ.AND P0, PT, R35, RZ, PT ;  /* 0x000000ff2300720b */ /* 0x000fe20003f1d000 */
[----:B------:R-:W-:Y:S03]  /*0a80*/  BSSY.RECONVERGENT B0, `(.L_x_39) ;  /* 0x000006e000007945 */ /* 0x000fe60003800200 */
[----:B------:R-:W-:Y:S01]  /*0a90*/  ISETP.NE.AND P0, PT, RZ, UR6, !P0 ;  /* 0x00000006ff007c0c */ /* 0x000fe2000c705270 */
[----:B------:R-:W-:-:S12]  /*0aa0*/  @!P1 STG.E desc[UR10][R16.64], R36 ;  /* 0x0000002410009986 */ /* 0x000fd8000c10190a */
[----:B0-----:R-:W-:Y:S01]  /*0ab0*/  @!P0 HADD2.F32 R6, -RZ, R34.H0_H0 ;  /* 0x20000022ff068230 */ /* 0x001fe20000004100 */
[----:B--2---:R-:W1:Y:S04]  /*0ac0*/  @P1 LDS R36, [UR21+0x834] ;  /* 0x00083415ff241984 */ /* 0x004e680008000800 */
[----:B------:R-:W-:-:S05]  /*0ad0*/  @!P0 FADD.FTZ R35, R6, -R35 ;  /* 0x8000002306238221 */ /* 0x000fca0000010000 */
[----:B------:R-:W-:Y:S01]  /*0ae0*/  @!P0 F2FP.F16.F32.PACK_AB R34, RZ, R35 ;  /* 0x00000023ff22823e */ /* 0x000fe200000000ff */
[----:B------:R-:W-:Y:S06]  /*0af0*/  BAR.SYNC.DEFER_BLOCKING 0x0 ;  /* 0x0000000000007b1d */ /* 0x000fec0000010000 */
[----:B------:R-:W-:Y:S01]  /*0b00*/  STS.U16 [R33], R34 ;  /* 0x0000002221007388 */ /* 0x000fe20000000400 */
[----:B------:R-:W-:-:S03]  /*0b10*/  NOP ;  /* 0x0000000000007918 */ /* 0x000fc60000000000 */
[----:B------:R0:W-:Y:S01]  /*0b20*/  LDS.U16 R9, [R33] ;  /* 0x0000000021097984 */ /* 0x0001e20000000400 */
[----:B-1----:R-:W1:Y:S03]  /*0b30*/  MUFU.RCP R5, R36 ;  /* 0x0000002400057308 */ /* 0x002e660000001000 */
[----:B------:R-:W-:Y:S01]  /*0b40*/  @!P1 STS [UR21+0xa40], R19 ;  /* 0x000a4013ff009988 */ /* 0x000fe20008000815 */
[----:B0-----:R-:W-:Y:S02]  /*0b50*/  HFMA2 R33, -RZ, RZ, 0, 1.5199184417724609375e-05 ;  /* 0x000000ffff217431 */ /* 0x001fe400000001ff */
[----:B-1----:R-:W-:Y:S01]  /*0b60*/  FMUL.FTZ R4, R0, R5 ;  /* 0x0000000500047220 */ /* 0x002fe20000410000 */
[----:B------:R-:W-:Y:S01]  /*0b70*/  IMAD.MOV.U32 R5, RZ, RZ, 0x2 ;  /* 0x00000002ff057424 */ /* 0x000fe200078e00ff */
[----:B------:R-:W-:Y:S03]  /*0b80*/  BAR.SYNC.DEFER_BLOCKING 0x0 ;  /* 0x0000000000007b1d */ /* 0x000fe60000010000 */
[----:B------:R-:W-:-:S13]  /*0b90*/  FSETP.GT.FTZ.AND P2, PT, R4, R29, PT ;  /* 0x0000001d0400720b */ /* 0x000fda0003f54000 */
[----:B------:R-:W-:Y:S01]  /*0ba0*/  @!P2 MOV R5, RZ ;  /* 0x000000ff0005a202 */ /* 0x000fe20000000f00 */
[----:B------:R-:W-:Y:S02]  /*0bb0*/  @!P2 IMAD.MOV.U32 R33, RZ, RZ, 0x7f ;  /* 0x0000007fff21a424 */ /* 0x000fe400078e00ff */
[----:B------:R-:W-:Y:S02]  /*0bc0*/  @!P2 IMAD.MOV.U32 R38, RZ, RZ, -0x40800000 ;  /* 0xbf800000ff26a424 */ /* 0x000fe400078e00ff */
[----:B------:R-:W-:Y:S02]  /*0bd0*/  IMAD.SHL.U32 R5, R5, 0x4, RZ ;  /* 0x0000000405057824 */ /* 0x000fe400078e00ff */
        /* <DEDUP_REMOVED lines=10> */
[C---:B------:R-:W-:Y:S01]  /*0c80*/  @!P3 VIADD R6, R5.reuse, 0xffffffe0 ;  /* 0xffffffe00506b836 */ /* 0x040fe20000000000 */
[----:B------:R-:W-:Y:S01]  /*0c90*/  @!P3 MOV R37, R7 ;  /* 0x000000070025b202 */ /* 0x000fe20000000f00 */
[----:B------:R-:W-:Y:S02]  /*0ca0*/  @P3 VIADD R6, R5, 0x20 ;  /* 0x0000002005063836 */ /* 0x000fe40000000000 */
[----:B------:R-:W-:Y:S02]  /*0cb0*/  @P3 IMAD.MOV.U32 R38, RZ, RZ, R7 ;  /* 0x000000ffff263224 */ /* 0x000fe400078e0007 */
[----:B------:R-:W-:-:S06]  /*0cc0*/  IMAD R17, R6, 0x4, R31 ;  /* 0x0000000406117824 */ /* 0x000fcc00078e021f */
[----:B------:R-:W0:Y:S02]  /*0cd0*/  LDS R17, [R17] ;  /* 0x0000000011117984 */ /* 0x000e240000000800 */
[----:B0-----:R-:W-:-:S13]  /*0ce0*/  FSETP.GT.FTZ.AND P0, PT, R4, R17, PT ;  /* 0x000000110400720b */ /* 0x001fda0003f14000 */
[C---:B------:R-:W-:Y:S01]  /*0cf0*/  @!P0 VIADD R36, R6.reuse, 0xfffffff0 ;  /* 0xfffffff006248836 */ /* 0x040fe20000000000 */
[----:B------:R-:W-:Y:S01]  /*0d00*/  @P0 IADD3 R36, PT, PT, R6, 0x10, RZ ;  /* 0x0000001006240810 */ /* 0x000fe20007ffe0ff */
[--C-:B------:R-:W-:Y:S02]  /*0d10*/  @!P0 IMAD.MOV.U32 R37, RZ, RZ, R17.reuse ;  /* 0x000000ffff258224 */ /* 0x100fe400078e0011 */
[----:B------:R-:W-:Y:S02]  /*0d20*/  @P0 IMAD.MOV.U32 R38, RZ, RZ, R17 ;  /* 0x000000ffff260224 */ /* 0x000fe400078e0011 */
[----:B------:R-:W-:-:S06]  /*0d30*/  IMAD R35, R36, 0x4, R31 ;  /* 0x0000000424237824 */ /* 0x000fcc00078e021f */
[----:B------:R-:W0:Y:S02]  /*0d40*/  LDS R35, [R35] ;  /* 0x0000000023237984 */ /* 0x000e240000000800 */
[----:B0-----:R-:W-:-:S13]  /*0d50*/  FSETP.GT.FTZ.AND P6, PT, R4, R35, PT ;  /* 0x000000230400720b */ /* 0x001fda0003fd4000 */
[C---:B------:R-:W-:Y:S02]  /*0d60*/  @!P6 VIADD R34, R36.reuse, 0xfffffff8 ;  /* 0xfffffff82422e836 */ /* 0x040fe40000000000 */
[----:B------:R-:W-:Y:S02]  /*0d70*/  @P6 VIADD R34, R36, 0x8 ;  /* 0x0000000824226836 */ /* 0x000fe40000000000 */
[----:B------:R-:W-:Y:S02]  /*0d80*/  @!P6 IMAD.MOV.U32 R37, RZ, RZ, R35 ;  /* 0x000000ffff25e224 */ /* 0x000fe400078e0023 */
[----:B------:R-:W-:Y:S02]  /*0d90*/  IMAD R10, R34, 0x4, R31 ;  /* 0x00000004220a7824 */ /* 0x000fe400078e021f */
[----:B------:R-:W-:-:S03]  /*0da0*/  @P6 IMAD.MOV.U32 R38, RZ, RZ, R35 ;  /* 0x000000ffff266224 */ /* 0x000fc600078e0023 */
[----:B------:R0:W1:Y:S02]  /*0db0*/  LDS R41, [R10] ;  /* 0x000000000a297984 */ /* 0x0000640000000800 */
[----:B0-----:R-:W-:Y:S02]  /*0dc0*/  IMAD.MOV.U32 R10, RZ, RZ, 0x7f ;  /* 0x0000007fff0a7424 */ /* 0x001fe400078e00ff */
[----:B------:R-:W-:Y:S02]  /*0dd0*/  @!P2 IMAD.MOV.U32 R10, RZ, RZ, RZ ;  /* 0x000000ffff0aa224 */ /* 0x000fe400078e00ff */
[----:B------:R-:W-:Y:S02]  /*0de0*/  @P3 IMAD.MOV.U32 R10, RZ, RZ, R5 ;  /* 0x000000ffff0a3224 */ /* 0x000fe400078e0005 */
[----:B------:R-:W-:Y:S02]  /*0df0*/  @P3 IMAD.MOV.U32 R5, RZ, RZ, R33 ;  /* 0x000000ffff053224 */ /* 0x000fe400078e0021 */
[----:B------:R-:W-:-:S02]  /*0e00*/  @P0 IMAD.MOV.U32 R10, RZ, RZ, R6 ;  /* 0x000000ffff0a0224 */ /* 0x000fc400078e0006 */
[----:B------:R-:W-:Y:S01]  /*0e10*/  @P6 IMAD.MOV.U32 R10, RZ, RZ, R36 ;  /* 0x000000ffff0a6224 */ /* 0x000fe200078e0024 */
[----:B------:R-:W-:Y:S02]  /*0e20*/  @P0 MOV R6, R5 ;  /* 0x0000000500060202 */ /* 0x000fe40000000f00 */
[----:B------:R-:W-:Y:S03]  /*0e30*/  LDS R5, [UR7+0xa40] ;  /* 0x000a4007ff057984 */ /* 0x000fe60008000800 */
        /* <DEDUP_REMOVED lines=12> */
[----:B------:R-:W-:Y:S01]  /*0f00*/  @P4 MOV R10, R8 ;  /* 0x00000008000a4202 */ /* 0x000fe20000000f00 */
[----:B------:R-:W-:Y:S02]  /*0f10*/  @P4 VIADD R16, R8, 0x2 ;  /* 0x0000000208104836 */ /* 0x000fe40000000000 */
[----:B------:R-:W-:Y:S02]  /*0f20*/  @!P4 IMAD.MOV.U32 R37, RZ, RZ, R43 ;  /* 0x000000ffff25c224 */ /* 0x000fe400078e002b */
[----:B------:R-:W-:Y:S02]  /*0f30*/  IMAD R39, R16, 0x4, R31 ;  /* 0x0000000410277824 */ /* 0x000fe400078e021f */
[----:B------:R-:W-:Y:S02]  /*0f40*/  @P4 IMAD.MOV.U32 R38, RZ, RZ, R43 ;  /* 0x000000ffff264224 */ /* 0x000fe400078e002b */
[----:B------:R-:W-:Y:S01]  /*0f50*/  @P4 IMAD.MOV.U32 R8, RZ, RZ, R34 ;  /* 0x000000ffff084224 */ /* 0x000fe200078e0022 */
[----:B------:R-:W0:Y:S02]  /*0f60*/  LDS R45, [R39] ;  /* 0x00000000272d7984 */ /* 0x000e240000000800 */
        /* <DEDUP_REMOVED lines=31> */
.L_x_40:
[----:B------:R-:W-:Y:S05]  /*1160*/  BSYNC.RECONVERGENT B0 ;  /* 0x0000000000007941 */ /* 0x000fea0003800200 */
.L_x_39:
        /* <DEDUP_REMOVED lines=14> */
.L_x_42:
        /* <DEDUP_REMOVED lines=11> */
.L_x_1945:


//--------------------- .text._Z35kOptimizerStatic8bit1StateBlockwiseIfLi5ELi256ELi1EEvPT_S1_PhfffifPfS3_ffbi --------------------------
	.section	.text._Z35kOptimizerStatic8bit1StateBlockwiseIfLi5ELi256ELi1EEvPT_S1_PhfffifPfS3_ffbi,"ax",@progbits
	.align	128
        .global         _Z35kOptimizerStatic8bit1StateBlockwiseIfLi5ELi256ELi1EEvPT_S1_PhfffifPfS3_ffbi
        .type           _Z35kOptimizerStatic8bit1StateBlockwiseIfLi5ELi256ELi1EEvPT_S1_PhfffifPfS3_ffbi,@function
        .size           _Z35kOptimizerStatic8bit1StateBlockwiseIfLi5ELi256ELi1EEvPT_S1_PhfffifPfS3_ffbi,(.L_x_1946 - _Z35kOptimizerStatic8bit1StateBlockwiseIfLi5ELi256ELi1EEvPT_S1_PhfffifPfS3_ffbi)
        .other          _Z35kOptimizerStatic8bit1StateBlockwiseIfLi5ELi256ELi1EEvPT_S1_PhfffifPfS3_ffbi,@"STO_CUDA_ENTRY STV_DEFAULT"
_Z35kOptimizerStatic8bit1StateBlockwiseIfLi5ELi256ELi1EEvPT_S1_PhfffifPfS3_ffbi:
.text._Z35kOptimizerStatic8bit1StateBlockwiseIfLi5ELi256ELi1EEvPT_S1_PhfffifPfS3_ffbi:
        /* <DEDUP_REMOVED lines=32> */
[----:B------:R-:W0:Y:S01]  /*0200*/  LDCU.U8 UR9, c[0x0][0x3c8] ;  /* 0x00007900ff0977ac */ /* 0x000e220008000000 */
[----:B------:R-:W5:Y:S01]  /*0210*/  S2R R27, SR_LANEID ;  /* 0x00000000001b7919 */ /* 0x000f620000000000 */
[----:B------:R-:W0:Y:S04]  /*0220*/  LDCU.64 UR18, c[0x0][0x398] ;  /* 0x00007300ff1277ac */ /* 0x000e280008000a00 */
[----:B------:R-:W2:Y:S01]  /*0230*/  LDC.64 R4, c[0x0][0x398] ;  /* 0x0000e600ff047b82 */ /* 0x000ea20000000a00 */
[----:B------:R-:W1:Y:S01]  /*0240*/  LDCU.64 UR12, c[0x0][0x390] ;  /* 0x00007200ff0c77ac */ /* 0x000e620008000a00 */
[----:B------:R-:W1:Y:S06]  /*0250*/  LDCU.64 UR14, c[0x0][0x380] ;  /* 0x00007000ff0e77ac */ /* 0x000e6c0008000a00 */
[----:B------:R-:W1:Y:S01]  /*0260*/  LDC R26, c[0x0][0x3cc] ;  /* 0x0000f300ff1a7b82 */ /* 0x000e620000000800 */
[----:B------:R-:W1:Y:S01]  /*0270*/  LDCU.64 UR16, c[0x0][0x3c0] ;  /* 0x00007800ff1077ac */ /* 0x000e620008000a00 */
[----:B------:R-:W-:-:S06]  /*0280*/  ULEA UR5, UR6, UR5, 0x18 ;  /* 0x0000000506057291 */ /* 0x000fcc000f8ec0ff */
[----:B0-----:R-:W0:Y:S01]  /*0290*/  LDC.64 R2, c[0x0][0x3b8] ;  /* 0x0000ee00ff027b82 */ /* 0x001e220000000a00 */
[----:B---3--:R-:W-:Y:S01]  /*02a0*/  FFMA.FTZ R25, -R25, R0, 1 ;  /* 0x3f80000019197423 */ /* 0x008fe20000010100 */
[----:B--2---:R-:W-:Y:S01]  /*02b0*/  FADD.FTZ R24, -R4, 1 ;  /* 0x3f80000004187421 */ /* 0x004fe20000010100 */
[----:B------:R-:W-:Y:S01]  /*02c0*/  FADD.FTZ R23, -R5, 1 ;  /* 0x3f80000005177421 */ /* 0x000fe20000010100 */
[----:B----45:R-:W-:-:S07]  /*02d0*/  IMAD.IADD R20, R20, 0x1, R27 ;  /* 0x0000000114147824 */ /* 0x030fce00078e021b */
.L_x_49:
[----:B------:R-:W-:Y:S01]  /*02e0*/  IMAD.MOV R19, RZ, RZ, -R22 ;  /* 0x000000ffff137224 */ /* 0x000fe200078e0a16 */
[----:B------:R-:W-:Y:S01]  /*02f0*/  IADD3 R8, P1, PT, R32, R22, RZ ;  /* 0x0000001620087210 */ /* 0x000fe20007f3e0ff */
[----:B------:R-:W-:Y:S01]  /*0300*/  IMAD.MOV.U32 R6, RZ, RZ, RZ ;  /* 0x000000ffff067224 */ /* 0x000fe200078e00ff */
[----:B------:R-:W2:Y:S08]  /*0310*/  S2UR UR8, SR_CgaCtaId ;  /* 0x00000000000879c3 */ /* 0x000eb00000008800 */
[----:B------:R-:W-:Y:S01]  /*0320*/  BAR.SYNC.DEFER_BLOCKING 0x0 ;  /* 0x0000000000007b1d */ /* 0x000fe20000010000 */
[----:B-1----:R-:W-:Y:S01]  /*0330*/  VIADDMNMX.U32 R19, R19, R26, 0x100, PT ;  /* 0x0000010013137446 */ /* 0x002fe2000380001a */
[----:B------:R-:W-:-:S03]  /*0340*/  IMAD.X R9, RZ, RZ, RZ, P1 ;  /* 0x000000ffff097224 */ /* 0x000fc600008e06ff */
[----:B------:R-:W-:-:S13]  /*0350*/  ISETP.GE.U32.AND P0, PT, R32, R19, PT ;  /* 0x000000132000720c */ /* 0x000fda0003f06070 */
[----:B------:R-:W1:Y:S02]  /*0360*/  @!P0 LDC.64 R4, c[0x0][0x388] ;  /* 0x0000e200ff048b82 */ /* 0x000e640000000a00 */
[----:B-1----:R-:W-:-:S04]  /*0370*/  @!P0 LEA R4, P1, R8, R4, 0x2 ;  /* 0x0000000408048211 */ /* 0x002fc800078210ff */
[----:B------:R-:W-:-:S05]  /*0380*/  @!P0 LEA.HI.X R5, R8, R5, R9, 0x2, P1 ;  /* 0x0000000508058211 */ /* 0x000fca00008f1409 */
[----:B------:R-:W3:Y:S01]  /*0390*/  @!P0 LDG.E.CONSTANT R6, desc[UR10][R4.64] ;  /* 0x0000000a04068981 */ /* 0x000ee2000c1e9900 */
[----:B------:R-:W-:Y:S01]  /*03a0*/  UMOV UR7, 0x400 ;  /* 0x0000040000077882 */ /* 0x000fe20000000000 */
[----:B------:R-:W-:Y:S01]  /*03b0*/  IADD3 R12, P1, PT, R8, UR12, RZ ;  /* 0x0000000c080c7c10 */ /* 0x000fe2000ff3e0ff */
[----:B------:R-:W-:Y:S01]  /*03c0*/  UIADD3 UR6, UPT, UPT, UR7, 0x840, URZ ;  /* 0x0000084007067890 */ /* 0x000fe2000fffe0ff */
[----:B------:R-:W-:Y:S02]  /*03d0*/  IMAD.MOV.U32 R7, RZ, RZ, 0x80 ;  /* 0x00000080ff077424 */ /* 0x000fe400078e00ff */
[----:B------:R-:W-:Y:S01]  /*03e0*/  IADD3.X R13, PT, PT, R9, UR13, RZ, P1, !PT ;  /* 0x0000000d090d7c10 */ /* 0x000fe20008ffe4ff */
[----:B--2---:R-:W-:-:S06]  /*03f0*/  ULEA UR6, UR8, UR6, 0x18 ;  /* 0x0000000608067291 */ /* 0x004fcc000f8ec0ff */
[----:B------:R-:W-:-:S05]  /*0400*/  LEA R33, R20, UR6, 0x2 ;  /* 0x0000000614217c11 */ /* 0x000fca000f8e10ff */
[----:B---3--:R-:W-:Y:S01]  /*0410*/  STS [R33], R6 ;  /* 0x0000000621007388 */ /* 0x008fe20000000800 */
[----:B------:R-:W-:-:S03]  /*0420*/  NOP ;  /* 0x0000000000007918 */ /* 0x000fc60000000000 */
[----:B------:R-:W1:Y:S01]  /*0430*/  LDS R34, [R33] ;  /* 0x0000000021227984 */ /* 0x000e620000000800 */
[----:B------:R-:W-:Y:S06]  /*0440*/  BAR.SYNC.DEFER_BLOCKING 0x0 ;  /* 0x0000000000007b1d */ /* 0x000fec0000010000 */
[----:B------:R-:W2:Y:S01]  /*0450*/  @!P0 LDG.E.U8 R7, desc[UR10][R12.64] ;  /* 0x0000000a0c078981 */ /* 0x000ea2000c1e1100 */
[----:B------:R-:W-:Y:S01]  /*0460*/  IMAD R18, R20, -0x3, R33 ;  /* 0xfffffffd14127824 */ /* 0x000fe200078e0221 */
[----:B------:R-:W-:-:S04]  /*0470*/  LEA R14, P1, R8, UR14, 0x2 ;  /* 0x0000000e080e7c11 */ /* 0x000fc8000f8210ff */
[----:B------:R-:W-:Y:S01]  /*0480*/  LEA.HI.X R15, R8, UR15, R9, 0x2, P1 ;  /* 0x0000000f080f7c11 */ /* 0x000fe200088f1409 */
[----:B------:R-:W-:Y:S01]  /*0490*/  IMAD.MOV.U32 R8, RZ, RZ, RZ ;  /* 0x000000ffff087224 */ /* 0x000fe200078e00ff */
[----:B--2---:R2:W-:Y:S01]  /*04a0*/  STS.U8 [R18], R7 ;  /* 0x0000000712007388 */ /* 0x0045e20000000000 */
[----:B------:R-:W-:-:S03]  /*04b0*/  NOP ;  /* 0x0000000000007918 */ /* 0x000fc60000000000 */
[----:B------:R2:W3:Y:S01]  /*04c0*/  LDS.U8 R4, [R18] ;  /* 0x0000000012047984 */ /* 0x0004e20000000000 */
[----:B------:R-:W-:Y:S06]  /*04d0*/  BAR.SYNC.DEFER_BLOCKING 0x0 ;  /* 0x0000000000007b1d */ /* 0x000fec0000010000 */
[----:B------:R-:W4:Y:S01]  /*04e0*/  @!P0 LDG.E R8, desc[UR10][R14.64] ;  /* 0x0000000a0e088981 */ /* 0x000f22000c1e1900 */
[----:B------:R-:W-:Y:S01]  /*04f0*/  UPRMT UR6, UR9, 0x8880, URZ ;  /* 0x0000888009067896 */ /* 0x000fe200080000ff */
[----:B-1----:R-:W-:Y:S01]  /*0500*/  FSETP.NEU.FTZ.AND P0, PT, R34, RZ, PT ;  /* 0x000000ff2200720b */ /* 0x002fe20003f1d000 */
[----:B------:R-:W-:Y:S01]  /*0510*/  BSSY.RECONVERGENT B0, `(.L_x_43) ;  /* 0x000001b000007945 */ /* 0x000fe20003800200 */
[----:B------:R-:W-:-:S03]  /*0520*/  SHF.R.U32.HI R17, RZ, 0x8, R22 ;  /* 0x00000008ff117819 */ /* 0x000fc60000011616 */
[----:B------:R-:W-:Y:S02]  /*0530*/  ISETP.NE.AND P1, PT, RZ, UR6, PT ;  /* 0x00000006ff007c0c */ /* 0x000fe4000bf25270 */
[----:B0-----:R-:W-:Y:S01]  /*0540*/  IMAD.WIDE.U32 R16, R17, 0x4, R2 ;  /* 0x0000000411107825 */ /* 0x001fe200078e0002 */
[----:B----4-:R2:W-:Y:S01]  /*0550*/  STS [R33], R8 ;  /* 0x0000000821007388 */ /* 0x0105e20000000800 */
[----:B------:R-:W-:-:S03]  /*0560*/  NOP ;  /* 0x0000000000007918 */ /* 0x000fc60000000000 */
[----:B------:R2:W0:Y:S06]  /*0570*/  LDS R35, [R33] ;  /* 0x0000000021237984 */ /* 0x00042c0000000800 */
[----:B---3--:R-:W-:Y:S05]  /*0580*/  @!P0 BRA P1, `(.L_x_44) ;  /* 0x00000000004c8947 */ /* 0x008fea0000800000 */
[----:B------:R-:W3:Y:S01]  /*0590*/  LDG.E R5, desc[UR10][R16.64] ;  /* 0x0000000a10057981 */ /* 0x000ee2000c1e1900 */
[----:B------:R-:W-:Y:S02]  /*05a0*/  IMAD R4, R4, 0x4, R31 ;  /* 0x0000000404047824 */ /* 0x000fe400078e021f */
[----:B------:R-:W-:Y:S01]  /*05b0*/  FMUL.FTZ R0, R34, UR17 ;  /* 0x0000001122007c20 */ /* 0x000fe20008410000 */
[----:B------:R-:W-:-:S03]  /*05c0*/  FSETP.LT.FTZ.AND P0, PT, RZ, UR16, PT ;  /* 0x00000010ff007c0b */ /* 0x000fc6000bf11000 */
[----:B------:R-:W3:Y:S10]  /*05d0*/  LDS R4, [R4] ;  /* 0x0000000004047984 */ /* 0x000ef40000000800 */
[----:B0-----:R-:W-:Y:S01]  /*05e0*/  @P0 FMUL.FTZ R35, R25, R35 ;  /* 0x0000002319230220 */ /* 0x001fe20000410000 */
[----:B---3--:R-:W-:-:S04]  /*05f0*/  FMUL.FTZ R5, R4, R5 ;  /* 0x0000000504057220 */ /* 0x008fc80000410000 */
[C---:B--2---:R-:W-:Y:S01]  /*0600*/  FMUL.FTZ R7, R5.reuse, UR18 ;  /* 0x0000001205077c20 */ /* 0x044fe20008410000 */
[----:B------:R-:W-:-:S03]  /*0610*/  FMUL.FTZ R4, R5, UR19 ;  /* 0x0000001305047c20 */ /* 0x000fc60008410000 */
[-C--:B------:R-:W-:Y:S01]  /*0620*/  FFMA.FTZ R7, R24, R0.reuse, R7 ;  /* 0x0000000018077223 */ /* 0x080fe20000010007 */
[----:B------:R-:W-:-:S04]  /*0630*/  FFMA.FTZ R0, R23, R0, R4 ;  /* 0x0000000017007223 */ /* 0x000fc80000010004 */
[C---:B------:R-:W-:Y:S02]  /*0640*/  FSETP.GT.FTZ.AND P1, PT, R7.reuse, RZ, PT ;  /* 0x000000ff0700720b */ /* 0x040fe40003f34000 */
[----:B------:R-:W-:Y:S01]  /*0650*/  FSETP.GEU.FTZ.AND P2, PT, R7, RZ, PT ;  /* 0x000000ff0700720b */ /* 0x000fe20003f5e000 */
[----:B------:R-:W-:Y:S01]  /*0660*/  IMAD.MOV.U32 R7, RZ, RZ, RZ ;  /* 0x000000ffff077224 */ /* 0x000fe200078e00ff */
[----:B------:R-:W-:-:S09]  /*0670*/  SEL R6, RZ, 0x1, !P1 ;  /* 0x00000001ff067807 */ /* 0x000fd20004800000 */
[----:B------:R-:W-:Y:S02]  /*0680*/  @!P1 IADD3 R7, PT, PT, RZ, -0x1, RZ ;  /* 0xffffffffff079810 */ /* 0x000fe40007ffe0ff */
[----:B------:R-:W-:-:S05]  /*0690*/  @P2 IMAD.MOV R7, RZ, RZ, R6 ;  /* 0x000000ffff072224 */ /* 0x000fca00078e0206 */
[----:B------:R-:W-:-:S05]  /*06a0*/  I2FP.F32.S32 R7, R7 ;  /* 0x0000000700077245 */ /* 0x000fca0000201400 */
[----:B------:R-:W-:-:S07]  /*06b0*/  FMUL.FTZ R34, R7, UR20 ;  /* 0x0000001407227c20 */ /* 0x000fce0008410000 */
.L_x_44:
[----:B------:R-:W-:Y:S05]  /*06c0*/  BSYNC.RECONVERGENT B0 ;  /* 0x0000000000007941 */ /* 0x000fea0003800200 */
.L_x_43:
[----:B------:R-:W-:Y:S01]  /*06d0*/  FMNMX.FTZ R4, |R0|, -3.40282346638528859812e+38, !PT ;  /* 0xff7fffff00047809 */ /* 0x000fe20007810200 */
        /* <DEDUP_REMOVED lines=28> */
[----:B-12---:R-:W1:Y:S04]  /*08a0*/  LDS.128 R4, [UR21+0x810] ;  /* 0x00081015ff047984 */ /* 0x006e680008000c00 */
        /* <DEDUP_REMOVED lines=16> */
.L_x_46:
[----:B------:R-:W-:Y:S05]  /*09b0*/  BSYNC.RECONVERGENT B0 ;  /* 0x0000000000007941 */ /* 0x000fea0003800200 */
.L_x_45:
[----:B------:R-:W-:Y:S01]  /*09c0*/  BAR.SYNC.DEFER_BLOCKING 0x0 ;  /* 0x0000000000007b1d */ /* 0x000fe20000010000 */
[----:B------:R-:W-:Y:S01]  /*09d0*/  ULEA UR21, UR8, UR7, 0x18 ;  /* 0x0000000708157291 */ /* 0x000fe2000f8ec0ff */
[----:B0-2---:R-:W-:Y:S01]  /*09e0*/  FADD.FTZ R8, R35, -R34 ;  /* 0x8000002223087221 */ /* 0x005fe20000010000 */
[----:B------:R-:W-:Y:S01]  /*09f0*/  IMAD.MOV.U32 R38, RZ, RZ, R29 ;  /* 0x000000ffff267224 */ /* 0x000fe200078e001d */
[----:B------:R-:W-:Y:S01]  /*0a00*/  ULEA UR7, UR8, UR7, 0x18 ;  /* 0x0000000708077291 */ /* 0x000fe2000f8ec0ff */
[----:B------:R-:W-:Y:S01]  /*0a10*/  IMAD.MOV.U32 R37, RZ, RZ, 0x3f800000 ;  /* 0x3f800000ff257424 */ /* 0x000fe200078e00ff */
[----:B------:R-:W-:Y:S01]  /*0a20*/  BSSY.RECONVERGENT B0, `(.L_x_47) ;  /* 0x000006d000007945 */ /* 0x000fe20003800200 */
[----:B------:R-:W-:Y:S04]  /*0a30*/  @!P0 STG.E desc[UR10][R16.64], R36 ;  /* 0x0000002410008986 */ /* 0x000fe8000c10190a */
[----:B---3--:R-:W1:Y:S02]  /*0a40*/  @P0 LDS R36, [UR21+0x834] ;  /* 0x00083415ff240984 */ /* 0x008e640008000800 */
[----:B-1----:R-:W0:Y:S02]  /*0a50*/  MUFU.RCP R5, R36 ;  /* 0x0000002400057308 */ /* 0x002e240000001000 */
[----:B0-----:R-:W-:Y:S01]  /*0a60*/  FMUL.FTZ R4, R0, R5 ;  /* 0x0000000500047220 */ /* 0x001fe20000410000 */
[----:B------:R-:W-:Y:S01]  /*0a70*/  IMAD.MOV.U32 R5, RZ, RZ, 0x2 ;  /* 0x00000002ff057424 */ /* 0x000fe200078e00ff */
[----:B------:R-:W-:Y:S03]  /*0a80*/  BAR.SYNC.DEFER_BLOCKING 0x0 ;  /* 0x0000000000007b1d */ /* 0x000fe60000010000 */
[----:B------:R-:W-:-:S13]  /*0a90*/  FSETP.GT.FTZ.AND P6, PT, R4, R29, PT ;  /* 0x0000001d0400720b */ /* 0x000fda0003fd4000 */
[----:B------:R-:W-:Y:S02]  /*0aa0*/  @!P6 IMAD.MOV.U32 R5, RZ, RZ, RZ ;  /* 0x000000ffff05e224 */ /* 0x000fe400078e00ff */
        /* <DEDUP_REMOVED lines=9> */
[----:B------:R-:W-:Y:S01]  /*0b40*/  @P2 IMAD.MOV.U32 R7, RZ, RZ, R29 ;  /* 0x000000ffff072224 */ /* 0x000fe200078e001d */
[----:B------:R-:W-:Y:S01]  /*0b50*/  FSETP.NEU.FTZ.AND P2, PT, R34, RZ, PT ;  /* 0x000000ff2200720b */ /* 0x000fe20003f5d000 */
[----:B------:R-:W-:Y:S01]  /*0b60*/  @P3 IMAD.MOV.U32 R7, RZ, RZ, R28 ;  /* 0x000000ffff073224 */ /* 0x000fe200078e001c */
[----:B------:R-:W-:-:S04]  /*0b70*/  ISETP.NE.AND P3, PT, RZ, UR6, PT ;  /* 0x00000006ff007c0c */ /* 0x000fc8000bf65270 */
[----:B------:R-:W-:-:S09]  /*0b80*/  FSETP.GT.FTZ.AND P1, PT, R4, R7, PT ;  /* 0x000000070400720b */ /* 0x000fd20003f34000 */
[----:B------:R-:W-:-:S04]  /*0b90*/  @P3 FSEL R8, R8, R35, P2 ;  /* 0x0000002308083208 */ /* 0x000fc80001000000 */
[----:B------:R-:W-:Y:S01]  /*0ba0*/  @!P1 IADD3 R6, PT, PT, R5, -0x20, RZ ;  /* 0xffffffe005069810 */ /* 0x000fe20007ffe0ff */
[----:B------:R-:W-:Y:S01]  /*0bb0*/  STS [R33], R8 ;  /* 0x0000000821007388 */ /* 0x000fe20000000800 */
[----:B------:R-:W-:-:S03]  /*0bc0*/  NOP ;  /* 0x0000000000007918 */ /* 0x000fc60000000000 */
[----:B------:R0:W-:Y:S01]  /*0bd0*/  LDS R9, [R33] ;  /* 0x0000000021097984 */ /* 0x0001e20000000800 */
[----:B------:R-:W-:Y:S02]  /*0be0*/  @P1 VIADD R6, R5, 0x20 ;  /* 0x0000002005061836 */ /* 0x000fe40000000000 */
[----:B------:R-:W-:Y:S01]  /*0bf0*/  @!P1 IMAD.MOV.U32 R37, RZ, RZ, R7 ;  /* 0x000000ffff259224 */ /* 0x000fe200078e0007 */
[----:B------:R-:W-:Y:S01]  /*0c00*/  @!P0 STS [UR21+0xc40], R19 ;  /* 0x000c4013ff008988 */ /* 0x000fe20008000815 */
[----:B------:R-:W-:Y:S02]  /*0c10*/  IMAD R17, R6, 0x4, R31 ;  /* 0x0000000406117824 */ /* 0x000fe400078e021f */
[----:B------:R-:W-:Y:S01]  /*0c20*/  @P1 IMAD.MOV.U32 R38, RZ, RZ, R7 ;  /* 0x000000ffff261224 */ /* 0x000fe200078e0007 */
[----:B------:R-:W-:Y:S01]  /*0c30*/  BAR.SYNC.DEFER_BLOCKING 0x0 ;  /* 0x0000000000007b1d */ /* 0x000fe20000010000 */
[----:B0-----:R-:W-:Y:S02]  /*0c40*/  IMAD.MOV.U32 R33, RZ, RZ, 0xff ;  /* 0x000000ffff217424 */ /* 0x001fe400078e00ff */
[----:B------:R-:W-:-:S03]  /*0c50*/  @!P6 IMAD.MOV.U32 R33, RZ, RZ, 0x7f ;  /* 0x0000007fff21e424 */ /* 0x000fc600078e00ff */
[----:B------:R-:W0:Y:S02]  /*0c60*/  LDS R17, [R17] ;  /* 0x0000000011117984 */ /* 0x000e240000000800 */
[----:B0-----:R-:W-:-:S13]  /*0c70*/  FSETP.GT.FTZ.AND P2, PT, R4, R17, PT ;  /* 0x000000110400720b */ /* 0x001fda0003f54000 */
[C---:B------:R-:W-:Y:S01]  /*0c80*/  @!P2 VIADD R36, R6.reuse, 0xfffffff0 ;  /* 0xfffffff00624a836 */ /* 0x040fe20000000000 */
[----:B------:R-:W-:Y:S01]  /*0c90*/  @P2 MOV R38, R17 ;  /* 0x0000001100262202 */ /* 0x000fe20000000f00 */
[----:B------:R-:W-:Y:S02]  /*0ca0*/  @P2 VIADD R36, R6, 0x10 ;  /* 0x0000001006242836 */ /* 0x000fe40000000000 */
[----:B------:R-:W-:Y:S02]  /*0cb0*/  @!P2 IMAD.MOV.U32 R37, RZ, RZ, R17 ;  /* 0x000000ffff25a224 */ /* 0x000fe400078e0011 */
        /* <DEDUP_REMOVED lines=9> */
[----:B0-----:R-:W-:Y:S01]  /*0d50*/  IMAD.MOV.U32 R10, RZ, RZ, 0x7f ;  /* 0x0000007fff0a7424 */ /* 0x001fe200078e00ff */
[----:B------:R-:W-:Y:S01]  /*0d60*/  @!P6 MOV R10, RZ ;  /* 0x000000ff000ae202 */ /* 0x000fe20000000f00 */
[----:B------:R-:W-:Y:S02]  /*0d70*/  @P1 IMAD.MOV.U32 R10, RZ, RZ, R5 ;  /* 0x000000ffff0a1224 */ /* 0x000fe400078e0005 */
[----:B------:R-:W-:Y:S02]  /*0d80*/  @P1 IMAD.MOV.U32 R5, RZ, RZ, R33 ;  /* 0x000000ffff051224 */ /* 0x000fe400078e0021 */
[----:B------:R-:W-:Y:S01]  /*0d90*/  @P2 IMAD.MOV.U32 R10, RZ, RZ, R6 ;  /* 0x000000ffff0a2224 */ /* 0x000fe200078e0006 */
[----:B------:R-:W-:Y:S01]  /*0da0*/  @P3 MOV R10, R36 ;  /* 0x00000024000a3202 */ /* 0x000fe20000000f00 */
[----:B------:R-:W-:-:S02]  /*0db0*/  @P2 IMAD.MOV.U32 R6, RZ, RZ, R5 ;  /* 0x000000ffff062224 */ /* 0x000fc400078e0005 */
[----:B------:R-:W-:Y:S02]  /*0dc0*/  LDS R5, [UR7+0xc40] ;  /* 0x000c4007ff057984 */ /* 0x000fe40008000800 */
[----:B------:R-:W-:Y:S01]  /*0dd0*/  @P3 IMAD.MOV.U32 R36, RZ, RZ, R6 ;  /* 0x000000ffff243224 */ /* 0x000fe200078e0006 */
[----:B-1----:R-:W-:-:S13]  /*0de0*/  FSETP.GT.FTZ.AND P4, PT, R4, R41, PT ;  /* 0x000000290400720b */ /* 0x002fda0003f94000 */
        /* <DEDUP_REMOVED lines=48> */
.L_x_48:
[----:B------:R-:W-:Y:S05]  /*10f0*/  BSYNC.RECONVERGENT B0 ;  /* 0x0000000000007941 */ /* 0x000fea0003800200 */
.L_x_47:
        /* <DEDUP_REMOVED lines=14> */
.L_x_50:
        /* <DEDUP_REMOVED lines=10> */
.L_x_1946:


//--------------------- .text._Z35kOptimizerStatic8bit1StateBlockwiseI13__nv_bfloat16Li2ELi256ELi1EEvPT_S2_PhfffifPfS4_ffbi --------------------------
	.section	.text._Z35kOptimizerStatic8bit1StateBlockwiseI13__nv_bfloat16Li2ELi256ELi1EEvPT_S2_PhfffifPfS4_ffbi,"ax",@progbits
	.align	128
        .global         _Z35kOptimizerStatic8bit1StateBlockwiseI13__nv_bfloat16Li2ELi256ELi1EEvPT_S2_PhfffifPfS4_ffbi
        .type           _Z35kOptimizerStatic8bit1StateBlockwiseI13__nv_bfloat16Li2ELi256ELi1EEvPT_S2_PhfffifPfS4_ffbi,@function
        .size           _Z35kOptimizerStatic8bit1StateBlockwiseI13__nv_bfloat16Li2ELi256ELi1EEvPT_S2_PhfffifPfS4_ffbi,(.L_x_1947 - _Z35kOptimizerStatic8bit1StateBlockwiseI13__nv_bfloat16Li2ELi256ELi1EEvPT_S2_PhfffifPfS4_ffbi)
        .other          _Z35kOptimizerStatic8bit1StateBlockwiseI13__nv_bfloat16Li2ELi256ELi1EEvPT_S2_PhfffifPfS4_ffbi,@"STO_CUDA_ENTRY STV_DEFAULT"
_Z35kOptimizerStatic8bit1StateBlockwiseI13__nv_bfloat16Li2ELi256ELi1EEvPT_S2_PhfffifPfS4_ffbi:
.text._Z35kOptimizerStatic8bit1StateBlockwiseI13__nv_bfloat16Li2ELi256ELi1EEvPT_S2_PhfffifPfS4_ffbi:
        /* <DEDUP_REMOVED lines=28> */
[----:B------:R-:W1:Y:S02]  /*01c0*/  LDCU UR18, c[0x0][0x398] ;  /* 0x00007300ff1277ac */ /* 0x000e640008000800 */
[----:B------:R0:W1:Y:S01]  /*01d0*/  LDS R25, [R29+0x2fc] ;  /* 0x0002fc001d197984 */ /* 0x0000620000000800 */
[----:B------:R-:W1:Y:S01]  /*01e0*/  LDC R24, c[0x0][0x3cc] ;  /* 0x0000f300ff187b82 */ /* 0x000e620000000800 */
[----:B------:R-:W-:Y:S01]  /*01f0*/  LOP3.LUT R22, R22, 0x7c, RZ, 0xc0, !PT ;  /* 0x0000007c16167812 */ /* 0x000fe200078ec0ff */
[----:B------:R-:W1:Y:S01]  /*0200*/  LDCU.U8 UR7, c[0x0][0x3c8] ;  /* 0x00007900ff0777ac */ /* 0x000e620008000000 */
[----:B------:R-:W5:Y:S01]  /*0210*/  S2R R28, SR_LANEID ;  /* 0x00000000001c7919 */ /* 0x000f620000000000 */
[----:B------:R-:W1:Y:S04]  /*0220*/  LDCU UR14, c[0x0][0x3c4] ;  /* 0x00007880ff0e77ac */ /* 0x000e680008000800 */
[----:B0-----:R-:W0:Y:S01]  /*0230*/  LDC.64 R2, c[0x0][0x3b8] ;  /* 0x0000ee00ff027b82 */ /* 0x001e220000000a00 */
[----:B------:R-:W0:Y:S01]  /*0240*/  LDCU UR15, c[0x0][0x3c0] ;  /* 0x00007800ff0f77ac */ /* 0x000e220008000800 */
[----:B------:R-:W0:Y:S01]  /*0250*/  LDCU UR16, c[0x0][0x3a0] ;  /* 0x00007400ff1077ac */ /* 0x000e220008000800 */
[----:B---3--:R-:W-:Y:S01]  /*0260*/  FADD.FTZ R20, -R20, 1 ;  /* 0x3f80000014147421 */ /* 0x008fe20000010100 */
[----:B------:R-:W3:Y:S01]  /*0270*/  LDCU UR17, c[0x0][0x3a8] ;  /* 0x00007500ff1177ac */ /* 0x000ee20008000800 */
[----:B------:R-:W0:Y:S01]  /*0280*/  LDCU.64 UR10, c[0x0][0x390] ;  /* 0x00007200ff0a77ac */ /* 0x000e220008000a00 */
[----:B------:R-:W0:Y:S01]  /*0290*/  LDCU.64 UR12, c[0x0][0x380] ;  /* 0x00007000ff0c77ac */ /* 0x000e220008000a00 */
[----:B------:R-:W-:Y:S01]  /*02a0*/  ULEA UR5, UR6, UR5, 0x18 ;  /* 0x0000000506057291 */ /* 0x000fe2000f8ec0ff */
[----:B--2-45:R-:W-:-:S11]  /*02b0*/  IMAD.IADD R21, R21, 0x1, R28 ;  /* 0x0000000115157824 */ /* 0x034fd600078e021c */
.L_x_59:
[----:B------:R-:W-:Y:S01]  /*02c0*/  IMAD.MOV R19, RZ, RZ, -R23 ;  /* 0x000000ffff137224 */ /* 0x000fe200078e0a17 */
[C---:B------:R-:W-:Y:S02]  /*02d0*/  IADD3 R8, P1, PT, R30.reuse, R23, RZ ;  /* 0x000000171e087210 */ /* 0x040fe40007f3e0ff */
[----:B------:R-:W-:Y:S01]  /*02e0*/  PRMT R7, RZ, 0x7610, R7 ;  /* 0x00007610ff077816 */ /* 0x000fe20000000007 */
[----:B------:R-:W2:Y:S01]  /*02f0*/  S2R R31, SR_CgaCtaId ;  /* 0x00000000001f7919 */ /* 0x000ea20000008800 */
[----:B-1----:R-:W-:Y:S01]  /*0300*/  VIADDMNMX.U32 R19, R19, R24, 0x100, PT ;  /* 0x0000010013137446 */ /* 0x002fe20003800018 */
[----:B------:R-:W-:Y:S01]  /*0310*/  IMAD.X R11, RZ, RZ, RZ, P1 ;  /* 0x000000ffff0b7224 */ /* 0x000fe200008e06ff */
[----:B------:R-:W-:Y:S02]  /*0320*/  BAR.SYNC.DEFER_BLOCKING 0x0 ;  /* 0x0000000000007b1d */ /* 0x000fe40000010000 */
[----:B------:R-:W-:-:S13]  /*0330*/  ISETP.GE.U32.AND P0, PT, R30, R19, PT ;  /* 0x000000131e00720c */ /* 0x000fda0003f06070 */
[----:B------:R-:W1:Y:S02]  /*0340*/  @!P0 LDC.64 R4, c[0x0][0x388] ;  /* 0x0000e200ff048b82 */ /* 0x000e640000000a00 */
[----:B-1----:R-:W-:-:S04]  /*0350*/  @!P0 LEA R4, P1, R8, R4, 0x1 ;  /* 0x0000000408048211 */ /* 0x002fc800078208ff */
[----:B------:R-:W-:-:S05]  /*0360*/  @!P0 LEA.HI.X R5, R8, R5, R11, 0x1, P1 ;  /* 0x0000000508058211 */ /* 0x000fca00008f0c0b */
[----:B------:R-:W4:Y:S01]  /*0370*/  @!P0 LDG.E.U16.CONSTANT R7, desc[UR8][R4.64] ;  /* 0x0000000804078981 */ /* 0x000f22000c1e9500 */
[----:B------:R-:W-:Y:S01]  /*0380*/  MOV R32, 0x400 ;  /* 0x0000040000207802 */ /* 0x000fe20000000f00 */
[----:B------:R-:W-:Y:S01]  /*0390*/  IMAD.MOV.U32 R9, RZ, RZ, 0x80 ;  /* 0x00000080ff097424 */ /* 0x000fe200078e00ff */
[----:B0-----:R-:W-:-:S03]  /*03a0*/  IADD3 R12, P1, PT, R8, UR10, RZ ;  /* 0x0000000a080c7c10 */ /* 0x001fc6000ff3e0ff */
[----:B------:R-:W-:Y:S01]  /*03b0*/  VIADD R6, R32, 0x840 ;  /* 0x0000084020067836 */ /* 0x000fe20000000000 */
[----:B------:R-:W-:-:S04]  /*03c0*/  IADD3.X R13, PT, PT, R11, UR11, RZ, P1, !PT ;  /* 0x0000000b0b0d7c10 */ /* 0x000fc80008ffe4ff */
[----:B--2---:R-:W-:-:S05]  /*03d0*/  LEA R6, R31, R6, 0x18 ;  /* 0x000000061f067211 */ /* 0x004fca00078ec0ff */
[----:B------:R-:W-:-:S05]  /*03e0*/  IMAD R34, R21, 0x2, R6 ;  /* 0x0000000215227824 */ /* 0x000fca00078e0206 */
[----:B----4-:R-:W-:Y:S01]  /*03f0*/  STS.U16 [R34], R7 ;  /* 0x0000000722007388 */ /* 0x010fe20000000400 */
        /* <DEDUP_REMOVED lines=10> */
[----:B------:R1:W2:Y:S01]  /*04a0*/  LDS.U8 R4, [R18] ;  /* 0x0000000012047984 */ /* 0x0002a20000000000 */
[----:B------:R-:W-:Y:S06]  /*04b0*/  BAR.SYNC.DEFER_BLOCKING 0x0 ;  /* 0x0000000000007b1d */ /* 0x000fec0000010000 */
[----:B------:R-:W4:Y:S01]  /*04c0*/  @!P0 LDG.E.U16 R5, desc[UR8][R14.64] ;  /* 0x000000080e058981 */ /* 0x000f22000c1e1500 */
[----:B0-----:R-:W-:Y:S01]  /*04d0*/  IMAD.U32 R35, R35, 0x10000, RZ ;  /* 0x0001000023237824 */ /* 0x001fe200078e00ff */
[----:B------:R-:W-:Y:S01]  /*04e0*/  UPRMT UR6, UR7, 0x8880, URZ ;  /* 0x0000888007067896 */ /* 0x000fe200080000ff */
        /* <DEDUP_REMOVED lines=8> */
[----:B--2---:R-:W-:Y:S05]  /*0570*/  @!P0 BRA `(.L_x_52) ;  /* 0x00000000002c8947 */ /* 0x004fea0003800000 */
[----:B------:R-:W2:Y:S01]  /*0580*/  LDG.E R7, desc[UR8][R16.64] ;  /* 0x0000000810077981 */ /* 0x000ea2000c1e1900 */
[----:B------:R-:W-:Y:S01]  /*0590*/  IMAD R4, R4, 0x4, R29 ;  /* 0x0000000404047824 */ /* 0x000fe200078e021d */
[----:B------:R-:W-:Y:S01]  /*05a0*/  FSETP.LT.FTZ.AND P1, PT, RZ, UR15, PT ;  /* 0x0000000fff007c0b */ /* 0x000fe2000bf31000 */
[----:B------:R-:W-:-:S04]  /*05b0*/  FMUL.FTZ R0, R35, UR14 ;  /* 0x0000000e23007c20 */ /* 0x000fc80008410000 */
[----:B------:R-:W2:Y:S08]  /*05c0*/  LDS R4, [R4] ;  /* 0x0000000004047984 */ /* 0x000eb00000000800 */
[----:B01----:R-:W-:-:S04]  /*05d0*/  @P1 IMAD.U32 R5, R33, 0x10000, RZ ;  /* 0x0001000021051824 */ /* 0x003fc800078e00ff */
[----:B------:R-:W-:-:S04]  /*05e0*/  @P1 FFMA.FTZ R0, R5, UR15, R0 ;  /* 0x0000000f05001c23 */ /* 0x000fc80008010000 */
[----:B------:R-:W-:Y:S01]  /*05f0*/  FMUL.FTZ R0, R0, R0 ;  /* 0x0000000000007220 */ /* 0x000fe20000410000 */
[----:B--2---:R-:W-:-:S04]  /*0600*/  FMUL.FTZ R7, R4, R7 ;  /* 0x0000000704077220 */ /* 0x004fc80000410000 */
[----:B------:R-:W-:-:S04]  /*0610*/  FMUL.FTZ R7, R7, UR18 ;  /* 0x0000001207077c20 */ /* 0x000fc80008410000 */
[----:B------:R-:W-:-:S07]  /*0620*/  FFMA.FTZ R0, R20, R0, R7 ;  /* 0x0000000014007223 */ /* 0x000fce0000010007 */
.L_x_52:
[----:B---3--:R-:W-:Y:S05]  /*0630*/  BSYNC.RECONVERGENT B0 ;  /* 0x0000000000007941 */ /* 0x008fea0003800200 */
.L_x_51:
[----:B------:R-:W-:Y:S01]  /*0640*/  FMNMX.FTZ R4, |R0|, -3.40282346638528859812e+38, !PT ;  /* 0xff7fffff00047809 */ /* 0x000fe20007810200 */
[----:B------:R-:W-:Y:S01]  /*0650*/  BSSY.RECONVERGENT B0, `(.L_x_53) ;  /* 0x000002e000007945 */ /* 0x000fe20003800200 */
[C---:B------:R-:W-:Y:S02]  /*0660*/  ISETP.GT.AND P1, PT, R28.reuse, 0x1e, PT ;  /* 0x0000001e1c00780c */ /* 0x040fe40003f24270 */
[----:B------:R-:W-:Y:S01]  /*0670*/  ISETP.NE.AND P4, PT, R28, RZ, PT ;  /* 0x000000ff1c00720c */ /* 0x000fe20003f85270 */
[----:B-1----:R-:W1:Y:S02]  /*0680*/  SHFL.DOWN PT, R5, R4, 0x1, 0x1f ;  /* 0x08201f0004057f89 */ /* 0x002e6400000e0000 */
        /* <DEDUP_REMOVED lines=42> */
.L_x_54:
[----:B------:R-:W-:Y:S05]  /*0930*/  BSYNC.RECONVERGENT B0 ;  /* 0x0000000000007941 */ /* 0x000fea0003800200 */
.L_x_53:
[----:B------:R-:W-:Y:S06]  /*0940*/  BAR.SYNC.DEFER_BLOCKING 0x0 ;  /* 0x0000000000007b1d */ /* 0x000fec0000010000 */
[----:B------:R-:W-:Y:S01]  /*0950*/  BSSY.RECONVERGENT B0, `(.L_x_55) ;  /* 0x000000d000007945 */ /* 0x000fe20003800200 */
[----:B------:R-:W-:Y:S04]  /*0960*/  @!P1 STG.E desc[UR8][R16.64], R38 ;  /* 0x0000002610009986 */ /* 0x000fe8000c101908 */
[----:B--2---:R-:W1:Y:S02]  /*0970*/  @P1 LDS R38, [R36+0x834] ;  /* 0x0008340024261984 */ /* 0x004e640000000800 */
[----:B-1----:R1:W2:Y:S01]  /*0980*/  MUFU.RCP R5, R38 ;  /* 0x0000002600057308 */ /* 0x0022a20000001000 */
[----:B------:R-:W-:Y:S05]  /*0990*/  @!P0 BRA `(.L_x_56) ;  /* 0x0000000000208947 */ /* 0x000fea0003800000 */
[----:B------:R-:W3:Y:S01]  /*09a0*/  MUFU.SQRT R4, R0 ;  /* 0x0000000000047308 */ /* 0x000ee20000002000 */
[----:B0-----:R-:W-:Y:S01]  /*09b0*/  SHF.L.U32 R6, R33, 0x10, RZ ;  /* 0x0000001021067819 */ /* 0x001fe200000006ff */
[----:B---3--:R-:W-:-:S06]  /*09c0*/  FADD.FTZ R4, R4, UR16 ;  /* 0x0000001004047e21 */ /* 0x008fcc0008010000 */
[----:B------:R-:W0:Y:S02]  /*09d0*/  MUFU.RCP R4, R4 ;  /* 0x0000000400047308 */ /* 0x000e240000001000 */
[----:B0-----:R-:W-:-:S04]  /*09e0*/  FMUL.FTZ R35, R35, R4 ;  /* 0x0000000423237220 */ /* 0x001fc80000410000 */
[----:B------:R-:W-:-:S05]  /*09f0*/  FFMA.FTZ R35, -R35, UR17, R6 ;  /* 0x0000001123237c23 */ /* 0x000fca0008010106 */
[----:B------:R-:W-:-:S04]  /*0a00*/  F2FP.BF16.F32.PACK_AB R35, RZ, R35 ;  /* 0x00000023ff23723e */ /* 0x000fc800000010ff */
[----:B------:R-:W-:-:S07]  /*0a10*/  PRMT R33, R35, 0x7610, R33 ;  /* 0x0000761023217816 */ /* 0x000fce0000000021 */
.L_x_56:
[----:B------:R-:W-:Y:S05]  /*0a20*/  BSYNC.RECONVERGENT B0 ;  /* 0x0000000000007941 */ /* 0x000fea0003800200 */
.L_x_55:
[----:B--2---:R-:W-:Y:S01]  /*0a30*/  FMUL.FTZ R5, R0, R5 ;  /* 0x0000000500057220 */ /* 0x004fe20000410000 */
[----:B------:R-:W-:Y:S01]  /*0a40*/  IMAD.MOV.U32 R4, RZ, RZ, 0x2 ;  /* 0x00000002ff047424 */ /* 0x000fe200078e00ff */
[----:B------:R-:W-:Y:S01]  /*0a50*/  BAR.SYNC.DEFER_BLOCKING 0x0 ;  /* 0x0000000000007b1d */ /* 0x000fe20000010000 */
[----:B------:R-:W-:Y:S01]  /*0a60*/  LEA R32, R31, R32, 0x18 ;  /* 0x000000201f207211 */ /* 0x000fe200078ec0ff */
[----:B------:R-:W-:Y:S01]  /*0a70*/  IMAD.MOV.U32 R7, RZ, RZ, 0xbf ;  /* 0x000000bfff077424 */ /* 0x000fe200078e00ff */
[----:B------:R-:W-:Y:S01]  /*0a80*/  FSETP.GT.FTZ.AND P0, PT, R5, R26, PT ;  /* 0x0000001a0500720b */ /* 0x000fe20003f14000 */
[----:B------:R-:W-:Y:S02]  /*0a90*/  IMAD.MOV.U32 R17, RZ, RZ, 0xff ;  /* 0x000000ffff117424 */ /* 0x000fe400078e00ff */
[----:B------:R-:W-:Y:S01]  /*0aa0*/  IMAD.MOV.U32 R31, RZ, RZ, 0x3f800000 ;  /* 0x3f800000ff1f7424 */ /* 0x000fe200078e00ff */
[----:B------:R-:W-:Y:S09]  /*0ab0*/  BSSY.RECONVERGENT B0, `(.L_x_57) ;  /* 0x0000062000007945 */ /* 0x000ff20003800200 */
[----:B------:R-:W-:-:S02]  /*0ac0*/  @!P0 IMAD.MOV.U32 R4, RZ, RZ, RZ ;  /* 0x000000ffff048224 */ /* 0x000fc400078e00ff */
[----:B------:R-:W-:Y:S02]  /*0ad0*/  @!P0 IMAD.MOV.U32 R7, RZ, RZ, 0x3f ;  /* 0x0000003fff078424 */ /* 0x000fe400078e00ff */
[----:B------:R-:W-:Y:S02]  /*0ae0*/  IMAD.SHL.U32 R4, R4, 0x4, RZ ;  /* 0x0000000404047824 */ /* 0x000fe400078e00ff */
[----:B------:R-:W-:Y:S01]  /*0af0*/  @!P0 IMAD.MOV.U32 R17, RZ, RZ, 0x7f ;  /* 0x0000007fff118424 */ /* 0x000fe200078e00ff */
[----:B0-----:R0:W-:Y:S02]  /*0b00*/  STS.U16 [R34], R33 ;  /* 0x0000002122007388 */ /* 0x0011e40000000400 */
[C---:B------:R-:W-:Y:S01]  /*0b10*/  ISETP.EQ.AND P2, PT, R4.reuse, RZ, PT ;  /* 0x000000ff0400720c */ /* 0x040fe20003f42270 */
[----:B------:R-:W-:Y:S01]  /*0b20*/  NOP ;  /* 0x0000000000007918 */ /* 0x000fe20000000000 */
[C---:B------:R-:W-:Y:S01]  /*0b30*/  ISETP.EQ.AND P3, PT, R4.reuse, 0x4, PT ;  /* 0x000000040400780c */ /* 0x040fe20003f62270 */
[----:B------:R-:W-:Y:S01]  /*0b40*/  LDS.U16 R9, [R34] ;  /* 0x0000000022097984 */ /* 0x000fe20000000400 */
[----:B------:R-:W-:Y:S01]  /*0b50*/  ISETP.EQ.AND P4, PT, R4, 0x8, PT ;  /* 0x000000080400780c */ /* 0x000fe20003f82270 */
[----:B0-----:R-:W-:-:S02]  /*0b60*/  IMAD.MOV.U32 R33, RZ, RZ, R26 ;  /* 0x000000ffff217224 */ /* 0x001fc400078e001a */
[----:B------:R-:W-:Y:S06]  /*0b70*/  @!P1 STS [R32+0xa40], R19 ;  /* 0x000a401320009388 */ /* 0x000fec0000000800 */
[----:B------:R-:W-:Y:S02]  /*0b80*/  @P2 IMAD.MOV.U32 R4, RZ, RZ, R27 ;  /* 0x000000ffff042224 */ /* 0x000fe400078e001b */
[----:B------:R-:W-:Y:S02]  /*0b90*/  @!P0 IMAD.MOV.U32 R33, RZ, RZ, -0x40800000 ;  /* 0xbf800000ff218424 */ /* 0x000fe400078e00ff */
[----:B------:R-:W-:-:S02]  /*0ba0*/  @!P0 IMAD.MOV.U32 R31, RZ, RZ, R26 ;  /* 0x000000ffff1f8224 */ /* 0x000fc400078e001a */
[----:B------:R-:W-:Y:S02]  /*0bb0*/  @P3 IMAD.MOV.U32 R4, RZ, RZ, R26 ;  /* 0x000000ffff043224 */ /* 0x000fe400078e001a */
[----:B------:R-:W-:Y:S01]  /*0bc0*/  @P4 IMAD.MOV.U32 R4, RZ, RZ, R25 ;  /* 0x000000ffff044224 */ /* 0x000fe200078e0019 */
[----:B------:R-:W-:Y:S04]  /*0bd0*/  BAR.SYNC.DEFER_BLOCKING 0x0 ;  /* 0x0000000000007b1d */ /* 0x000fe80000010000 */
[----:B------:R-:W-:-:S13]  /*0be0*/  FSETP.GT.FTZ.AND P6, PT, R5, R4, PT ;  /* 0x000000040500720b */ /* 0x000fda0003fd4000 */
[C---:B------:R-:W-:Y:S02]  /*0bf0*/  @!P6 VIADD R6, R7.reuse, 0xffffffe0 ;  /* 0xffffffe00706e836 */ /* 0x040fe40000000000 */
[----:B------:R-:W-:Y:S02]  /*0c00*/  @P6 VIADD R6, R7, 0x20 ;  /* 0x0000002007066836 */ /* 0x000fe40000000000 */
[--C-:B------:R-:W-:Y:S02]  /*0c10*/  @!P6 IMAD.MOV.U32 R31, RZ, RZ, R4.reuse ;  /* 0x000000ffff1fe224 */ /* 0x100fe400078e0004 */
[----:B------:R-:W-:Y:S01]  /*0c20*/  @P6 IMAD.MOV.U32 R33, RZ, RZ, R4 ;  /* 0x000000ffff216224 */ /* 0x000fe200078e0004 */
[----:B------:R-:W-:-:S06]  /*0c30*/  LEA R40, R6, R29, 0x2 ;  /* 0x0000001d06287211 */ /* 0x000fcc00078e10ff */
[----:B------:R-:W0:Y:S02]  /*0c40*/  LDS R40, [R40] ;  /* 0x0000000028287984 */ /* 0x000e240000000800 */
[----:B0-----:R-:W-:-:S13]  /*0c50*/  FSETP.GT.FTZ.AND P5, PT, R5, R40, PT ;  /* 0x000000280500720b */ /* 0x001fda0003fb4000 */
[C---:B-1----:R-:W-:Y:S02]  /*0c60*/  @!P5 VIADD R38, R6.reuse, 0xfffffff0 ;  /* 0xfffffff00626d836 */ /* 0x042fe40000000000 */
[----:B------:R-:W-:Y:S02]  /*0c70*/  @P5 VIADD R38, R6, 0x10 ;  /* 0x0000001006265836 */ /* 0x000fe40000000000 */
[--C-:B------:R-:W-:Y:S02]  /*0c80*/  @!P5 IMAD.MOV.U32 R31, RZ, RZ, R40.reuse ;  /* 0x000000ffff1fd224 */ /* 0x100fe400078e0028 */
[----:B------:R-:W-:Y:S02]  /*0c90*/  IMAD R10, R38, 0x4, R29 ;  /* 0x00000004260a7824 */ /* 0x000fe400078e021d */
[----:B------:R-:W-:-:S03]  /*0ca0*/  @P5 IMAD.MOV.U32 R33, RZ, RZ, R40 ;  /* 0x000000ffff215224 */ /* 0x000fc600078e0028 */
[----:B------:R0:W1:Y:S02]  /*0cb0*/  LDS R42, [R10] ;  /* 0x000000000a2a7984 */ /* 0x0000640000000800 */
[----:B0-----:R-:W-:Y:S02]  /*0cc0*/  IMAD.MOV.U32 R10, RZ, RZ, 0x7f ;  /* 0x0000007fff0a7424 */ /* 0x001fe400078e00ff */
[----:B------:R-:W-:Y:S02]  /*0cd0*/  @!P0 IMAD.MOV.U32 R10, RZ, RZ, RZ ;  /* 0x000000ffff0a8224 */ /* 0x000fe400078e00ff */
[----:B------:R-:W-:Y:S01]  /*0ce0*/  @P6 IMAD.MOV.U32 R10, RZ, RZ, R7 ;  /* 0x000000ffff0a6224 */ /* 0x000fe200078e0007 */
[----:B------:R-:W-:Y:S01]  /*0cf0*/  @P5 MOV R10, R6 ;  /* 0x00000006000a5202 */ /* 0x000fe20000000f00 */
[----:B------:R-:W-:-:S04]  /*0d00*/  @P6 IMAD.MOV.U32 R7, RZ, RZ, R17 ;  /* 0x000000ffff076224 */ /* 0x000fc800078e0011 */
[----:B------:R-:W-:Y:S02]  /*0d10*/  @P5 IMAD.MOV.U32 R6, RZ, RZ, R7 ;  /* 0x000000ffff065224 */ /* 0x000fe400078e0007 */
[----:B------:R-:W-:Y:S01]  /*0d20*/  LDS R7, [R32+0xa40] ;  /* 0x000a400020077984 */ /* 0x000fe20000000800 */
[----:B-1----:R-:W-:-:S13]  /*0d30*/  FSETP.GT.FTZ.AND P4, PT, R5, R42, PT ;  /* 0x0000002a0500720b */ /* 0x002fda0003f94000 */
[C---:B------:R-:W-:Y:S02]  /*0d40*/  @!P4 VIADD R36, R38.reuse, 0xfffffff8 ;  /* 0xfffffff82624c836 */ /* 0x040fe40000000000 */
[----:B------:R-:W-:Y:S02]  /*0d50*/  @P4 VIADD R36, R38, 0x8 ;  /* 0x0000000826244836 */ /* 0x000fe40000000000 */
[--C-:B------:R-:W-:Y:S02]  /*0d60*/  @!P4 IMAD.MOV.U32 R31, RZ, RZ, R42.reuse ;  /* 0x000000ffff1fc224 */ /* 0x100fe400078e002a */
        /* <DEDUP_REMOVED lines=17> */
[--C-:B------:R-:W-:Y:S01]  /*0e80*/  @!P2 IMAD.MOV.U32 R31, RZ, RZ, R37.reuse ;  /* 0x000000ffff1fa224 */ /* 0x100fe200078e0025 */
[----:B------:R-:W-:Y:S01]  /*0e90*/  @P2 MOV R10, R8 ;  /* 0x00000008000a2202 */ /* 0x000fe20000000f00 */
[----:B------:R-:W-:Y:S02]  /*0ea0*/  @P2 IMAD.MOV.U32 R33, RZ, RZ, R37 ;  /* 0x000000ffff212224 */ /* 0x000fe400078e0025 */
[----:B------:R-:W-:Y:S02]  /*0eb0*/  IMAD R35, R16, 0x4, R29 ;  /* 0x0000000410237824 */ /* 0x000fe400078e021d */
[----:B------:R-:W-:-:S04]  /*0ec0*/  @P2 IMAD.MOV.U32 R8, RZ, RZ, R36 ;  /* 0x000000ffff082224 */ /* 0x000fc800078e0024 */
[----:B------:R-:W0:Y:S02]  /*0ed0*/  LDS R35, [R35] ;  /* 0x0000000023237984 */ /* 0x000e240000000800 */
[----:B0-----:R-:W-:-:S13]  /*0ee0*/  FSETP.GT.FTZ.AND P0, PT, R5, R35, PT ;  /* 0x000000230500720b */ /* 0x001fda0003f14000 */
[C---:B------:R-:W-:Y:S01]  /*0ef0*/  @!P0 VIADD R11, R16.reuse, 0xffffffff ;  /* 0xffffffff100b8836 */ /* 0x040fe20000000000 */
[----:B------:R-:W-:Y:S01]  /*0f00*/  @P0 IADD3 R11, PT, PT, R16, 0x1, RZ ;  /* 0x00000001100b0810 */ /* 0x000fe20007ffe0ff */
[--C-:B------:R-:W-:Y:S02]  /*0f10*/  @!P0 IMAD.MOV.U32 R31, RZ, RZ, R35.reuse ;  /* 0x000000ffff1f8224 */ /* 0x100fe400078e0023 */
        /* <DEDUP_REMOVED lines=14> */
[----:B------:R-:W-:-:S03]  /*1000*/  ISETP.GE.AND P0, PT, R30, R7, PT ;  /* 0x000000071e00720c */ /* 0x000fc60003f06270 */
[----:B------:R-:W-:-:S05]  /*1010*/  IMAD R4, R16, 0x4, R29 ;  /* 0x0000000410047824 */ /* 0x000fca00078e021d */
[----:B------:R-:W0:Y:S05]  /*1020*/  LDS R5, [R4] ;  /* 0x0000000004057984 */ /* 0x000e2a0000000800 */
[----:B------:R1:W-:Y:S01]  /*1030*/  @!P0 STG.E.U16 desc[UR8][R14.64], R9 ;  /* 0x000000090e008986 */ /* 0x0003e2000c101508 */
[----:B0-----:R-:W-:-:S04]  /*1040*/  LOP3.LUT R5, R5, R0, RZ, 0x3c, !PT ;  /* 0x0000000005057212 */ /* 0x001fc800078e3cff */
[----:B------:R-:W-:Y:S02]  /*1050*/  ISETP.GT.AND P0, PT, R5, -0x1, PT ;  /* 0xffffffff0500780c */ /* 0x000fe40003f04270 */
[----:B------:R-:W-:-:S11]  /*1060*/  PRMT R5, R16, 0x7610, R5 ;  /* 0x0000761010057816 */ /* 0x000fd60000000005 */
[----:B-1----:R-:W-:Y:S05]  /*1070*/  @P0 BRA `(.L_x_58) ;  /* 0x0000000000140947 */ /* 0x002fea0003800000 */
[----:B------:R-:W-:-:S13]  /*1080*/  FSETP.GT.FTZ.AND P0, PT, R0, RZ, PT ;  /* 0x000000ff0000720b */ /* 0x000fda0003f14000 */
[----:B------:R-:W-:-:S05]  /*1090*/  @P0 VIADD R4, R5, 0x1 ;  /* 0x0000000105040836 */ /* 0x000fca0000000000 */
[----:B------:R-:W-:-:S05]  /*10a0*/  @P0 PRMT R5, R4, 0x7610, R5 ;  /* 0x0000761004050816 */ /* 0x000fca0000000005 */
[----:B------:R-:W-:-:S05]  /*10b0*/  @!P0 VIADD R4, R5, 0xffffffff ;  /* 0xffffffff05048836 */ /* 0x000fca0000000000 */
[----:B------:R-:W-:-:S07]  /*10c0*/  @!P0 PRMT R5, R4, 0x7610, R5 ;  /* 0x0000761004058816 */ /* 0x000fce0000000005 */
.L_x_58:
[----:B------:R-:W-:Y:S05]  /*10d0*/  BSYNC.RECONVERGENT B0 ;  /* 0x0000000000007941 */ /* 0x000fea0003800200 */
.L_x_57:
        /* <DEDUP_REMOVED lines=14> */
.L_x_60:
        /* <DEDUP_REMOVED lines=12> */
.L_x_1947:


//--------------------- .text._Z35kOptimizerStatic8bit1StateBlockwiseI6__halfLi2ELi256ELi1EEvPT_S2_PhfffifPfS4_ffbi --------------------------
	.section	.text._Z35kOptimizerStatic8bit1StateBlockwiseI6__halfLi2ELi256ELi1EEvPT_S2_PhfffifPfS4_ffbi,"ax",@progbits
	.align	128
        .global         _Z35kOptimizerStatic8bit1StateBlockwiseI6__halfLi2ELi256ELi1EEvPT_S2_PhfffifPfS4_ffbi
        .type           _Z35kOptimizerStatic8bit1StateBlockwiseI6__halfLi2ELi256ELi1EEvPT_S2_PhfffifPfS4_ffbi,@function
        .size           _Z35kOptimizerStatic8bit1StateBlockwiseI6__halfLi2ELi256ELi1EEvPT_S2_PhfffifPfS4_ffbi,(.L_x_1948 - _Z35kOptimizerStatic8bit1StateBlockwiseI6__halfLi2ELi256ELi1EEvPT_S2_PhfffifPfS4_ffbi)
        .other          _Z35kOptimizerStatic8bit1StateBlockwiseI6__halfLi2ELi256ELi1EEvPT_S2_PhfffifPfS4_ffbi,@"STO_CUDA_ENTRY STV_DEFAULT"
_Z35kOptimizerStatic8bit1StateBlockwiseI6__halfLi2ELi256ELi1EEvPT_S2_PhfffifPfS4_ffbi:
.text._Z35kOptimizerStatic8bit1StateBlockwiseI6__halfLi2ELi256ELi1EEvPT_S2_PhfffifPfS4_ffbi:
        /* <DEDUP_REMOVED lines=44> */
.L_x_69:
        /* <DEDUP_REMOVED lines=33> */
[----:B0-----:R-:W-:Y:S01]  /*04d0*/  HADD2.F32 R35, -RZ, R35.H0_H0 ;  /* 0x20000023ff237230 */ /* 0x001fe20000004100 */
        /* <DEDUP_REMOVED lines=15> */
[----:B01----:R-:W-:-:S05]  /*05d0*/  @P1 HADD2.F32 R5, -RZ, R33.H0_H0 ;  /* 0x20000021ff051230 */ /* 0x003fca0000004100 */
[----:B------:R-:W-:-:S04]  /*05e0*/  @P1 FFMA.FTZ R0, R5, UR15, R0 ;  /* 0x0000000f05001c23 */ /* 0x000fc80008010000 */
[----:B------:R-:W-:Y:S01]  /*05f0*/  FMUL.FTZ R0, R0, R0 ;  /* 0x0000000000007220 */ /* 0x000fe20000410000 */
[----:B--2---:R-:W-:-:S04]  /*0600*/  FMUL.FTZ R7, R4, R7 ;  /* 0x0000000704077220 */ /* 0x004fc80000410000 */
[----:B------:R-:W-:-:S04]  /*0610*/  FMUL.FTZ R7, R7, UR18 ;  /* 0x0000001207077c20 */ /* 0x000fc80008410000 */
[----:B------:R-:W-:-:S07]  /*0620*/  FFMA.FTZ R0, R20, R0, R7 ;  /* 0x0000000014007223 */ /* 0x000fce0000010007 */
.L_x_62:
[----:B---3--:R-:W-:Y:S05]  /*0630*/  BSYNC.RECONVERGENT B0 ;  /* 0x0000000000007941 */ /* 0x008fea0003800200 */
.L_x_61:
        /* <DEDUP_REMOVED lines=47> */
.L_x_64:
[----:B------:R-:W-:Y:S05]  /*0930*/  BSYNC.RECONVERGENT B0 ;  /* 0x0000000000007941 */ /* 0x000fea0003800200 */
.L_x_63:
[----:B------:R-:W-:Y:S06]  /*0940*/  BAR.SYNC.DEFER_BLOCKING 0x0 ;  /* 0x0000000000007b1d */ /* 0x000fec0000010000 */
[----:B------:R-:W-:Y:S01]  /*0950*/  BSSY.RECONVERGENT B0, `(.L_x_65) ;  /* 0x000000c000007945 */ /* 0x000fe20003800200 */
[----:B------:R-:W-:Y:S04]  /*0960*/  @!P1 STG.E desc[UR8][R16.64], R38 ;  /* 0x0000002610009986 */ /* 0x000fe8000c101908 */
[----:B--2---:R-:W1:Y:S02]  /*0970*/  @P1 LDS R38, [R36+0x834] ;  /* 0x0008340024261984 */ /* 0x004e640000000800 */
[----:B-1----:R1:W2:Y:S01]  /*0980*/  MUFU.RCP R5, R38 ;  /* 0x0000002600057308 */ /* 0x0022a20000001000 */
[----:B------:R-:W-:Y:S05]  /*0990*/  @!P0 BRA `(.L_x_66) ;  /* 0x00000000001c8947 */ /* 0x000fea0003800000 */
[----:B------:R-:W3:Y:S01]  /*09a0*/  MUFU.SQRT R4, R0 ;  /* 0x0000000000047308 */ /* 0x000ee20000002000 */
[----:B0-----:R-:W-:Y:S02]  /*09b0*/  HADD2.F32 R6, -RZ, R33.H0_H0 ;  /* 0x20000021ff067230 */ /* 0x001fe40000004100 */
[----:B---3--:R-:W-:-:S06]  /*09c0*/  FADD.FTZ R4, R4, UR16 ;  /* 0x0000001004047e21 */ /* 0x008fcc0008010000 */
[----:B------:R-:W0:Y:S02]  /*09d0*/  MUFU.RCP R4, R4 ;  /* 0x0000000400047308 */ /* 0x000e240000001000 */
[----:B0-----:R-:W-:-:S04]  /*09e0*/  FMUL.FTZ R35, R35, R4 ;  /* 0x0000000423237220 */ /* 0x001fc80000410000 */
[----:B------:R-:W-:-:S05]  /*09f0*/  FFMA.FTZ R33, -R35, UR17, R6 ;  /* 0x0000001123217c23 */ /* 0x000fca0008010106 */
[----:B------:R-:W-:-:S07]  /*0a00*/  F2FP.F16.F32.PACK_AB R33, RZ, R33 ;  /* 0x00000021ff21723e */ /* 0x000fce00000000ff */
.L_x_66:
[----:B------:R-:W-:Y:S05]  /*0a10*/  BSYNC.RECONVERGENT B0 ;  /* 0x0000000000007941 */ /* 0x000fea0003800200 */
.L_x_65:
        /* <DEDUP_REMOVED lines=11> */
[----:B------:R-:W-:Y:S01]  /*0ad0*/  @!P0 IMAD.MOV.U32 R17, RZ, RZ, 0x7f ;  /* 0x0000007fff118424 */ /* 0x000fe200078e00ff */
[----:B------:R-:W-:Y:S01]  /*0ae0*/  SHF.L.U32 R4, R4, 0x2, RZ ;  /* 0x0000000204047819 */ /* 0x000fe200000006ff */
[--C-:B------:R-:W-:Y:S01]  /*0af0*/  @!P0 IMAD.MOV.U32 R31, RZ, RZ, R26.reuse ;  /* 0x000000ffff1f8224 */ /* 0x100fe200078e001a */
        /* <DEDUP_REMOVED lines=10> */
[----:B------:R-:W-:-:S02]  /*0ba0*/  @P3 IMAD.MOV.U32 R4, RZ, RZ, R26 ;  /* 0x000000ffff043224 */ /* 0x000fc400078e001a */
[----:B------:R-:W-:Y:S01]  /*0bb0*/  @P4 IMAD.MOV.U32 R4, RZ, RZ, R25 ;  /* 0x000000ffff044224 */ /* 0x000fe200078e0019 */
[----:B------:R-:W-:Y:S04]  /*0bc0*/  BAR.SYNC.DEFER_BLOCKING 0x0 ;  /* 0x0000000000007b1d */ /* 0x000fe80000010000 */
        /* <DEDUP_REMOVED lines=8> */
[C---:B-1----:R-:W-:Y:S02]  /*0c50*/  @!P5 VIADD R38, R6.reuse, 0xfffffff0 ;  /* 0xfffffff00626d836 */ /* 0x042fe40000000000 */
[----:B------:R-:W-:Y:S02]  /*0c60*/  @P5 VIADD R38, R6, 0x10 ;  /* 0x0000001006265836 */ /* 0x000fe40000000000 */
[--C-:B------:R-:W-:Y:S02]  /*0c70*/  @!P5 IMAD.MOV.U32 R31, RZ, RZ, R40.reuse ;  /* 0x000000ffff1fd224 */ /* 0x100fe400078e0028 */
[----:B------:R-:W-:Y:S01]  /*0c80*/  @P5 IMAD.MOV.U32 R33, RZ, RZ, R40 ;  /* 0x000000ffff215224 */ /* 0x000fe200078e0028 */
[----:B------:R-:W-:-:S05]  /*0c90*/  LEA R10, R38, R29, 0x2 ;  /* 0x0000001d260a7211 */ /* 0x000fca00078e10ff */
[----:B------:R0:W1:Y:S02]  /*0ca0*/  LDS R42, [R10] ;  /* 0x000000000a2a7984 */ /* 0x0000640000000800 */
[----:B0-----:R-:W-:Y:S02]  /*0cb0*/  HFMA2 R10, -RZ, RZ, 0, 7.569789886474609375e-06 ;  /* 0x0000007fff0a7431 */ /* 0x001fe400000001ff */
[----:B------:R-:W-:Y:S02]  /*0cc0*/  @!P0 IMAD.MOV.U32 R10, RZ, RZ, RZ ;  /* 0x000000ffff0a8224 */ /* 0x000fe400078e00ff */
[----:B------:R-:W-:Y:S02]  /*0cd0*/  @P6 IMAD.MOV.U32 R10, RZ, RZ, R7 ;  /* 0x000000ffff0a6224 */ /* 0x000fe400078e0007 */
[----:B------:R-:W-:Y:S02]  /*0ce0*/  @P6 IMAD.MOV.U32 R7, RZ, RZ, R17 ;  /* 0x000000ffff076224 */ /* 0x000fe400078e0011 */
[----:B------:R-:W-:-:S03]  /*0cf0*/  @P5 IMAD.MOV.U32 R10, RZ, RZ, R6 ;  /* 0x000000ffff0a5224 */ /* 0x000fc600078e0006 */
[----:B------:R-:W-:Y:S02]  /*0d00*/  @P5 MOV R6, R7 ;  /* 0x0000000700065202 */ /* 0x000fe40000000f00 */
        /* <DEDUP_REMOVED lines=59> */
.L_x_68:
[----:B------:R-:W-:Y:S05]  /*10c0*/  BSYNC.RECONVERGENT B0 ;  /* 0x0000000000007941 */ /* 0x000fea0003800200 */
.L_x_67:
        /* <DEDUP_REMOVED lines=14> */
.L_x_70:
        /* <DEDUP_REMOVED lines=13> */
.L_x_1948:


//--------------------- .text._Z35kOptimizerStatic8bit1StateBlockwiseIfLi2ELi256ELi1EEvPT_S1_PhfffifPfS3_ffbi --------------------------
	.section	.text._Z35kOptimizerStatic8bit1StateBlockwiseIfLi2ELi256ELi1EEvPT_S1_PhfffifPfS3_ffbi,"ax",@progbits
	.align	128
        .global         _Z35kOptimizerStatic8bit1StateBlockwiseIfLi2ELi256ELi1EEvPT_S1_PhfffifPfS3_ffbi
        .type           _Z35kOptimizerStatic8bit1StateBlockwiseIfLi2ELi256ELi1EEvPT_S1_PhfffifPfS3_ffbi,@function
        .size           _Z35kOptimizerStatic8bit1StateBlockwiseIfLi2ELi256ELi1EEvPT_S1_PhfffifPfS3_ffbi,(.L_x_1949 - _Z35kOptimizerStatic8bit1StateBlockwiseIfLi2ELi256ELi1EEvPT_S1_PhfffifPfS3_ffbi)
        .other          _Z35kOptimizerStatic8bit1StateBlockwiseIfLi2ELi256ELi1EEvPT_S1_PhfffifPfS3_ffbi,@"STO_CUDA_ENTRY STV_DEFAULT"
_Z35kOptimizerStatic8bit1StateBlockwiseIfLi2ELi256ELi1EEvPT_S1_PhfffifPfS3_ffbi:
.text._Z35kOptimizerStatic8bit1StateBlockwiseIfLi2ELi256ELi1EEvPT_S1_PhfffifPfS3_ffbi:
        /* <DEDUP_REMOVED lines=30> */
[----:B------:R-:W1:Y:S01]  /*01e0*/  LDC R23, c[0x0][0x3cc] ;  /* 0x0000f300ff177b82 */ /* 0x000e620000000800 */
[----:B------:R-:W-:Y:S01]  /*01f0*/  LOP3.LUT R24, R24, 0x7c, RZ, 0xc0, !PT ;  /* 0x0000007c18187812 */ /* 0x000fe200078ec0ff */
[----:B------:R-:W1:Y:S01]  /*0200*/  LDCU.64 UR12, c[0x0][0x390] ;  /* 0x00007200ff0c77ac */ /* 0x000e620008000a00 */
[----:B------:R-:W5:Y:S01]  /*0210*/  S2R R19, SR_LANEID ;  /* 0x0000000000137919 */ /* 0x000f620000000000 */
[----:B------:R-:W1:Y:S04]  /*0220*/  LDCU.64 UR14, c[0x0][0x380] ;  /* 0x00007000ff0e77ac */ /* 0x000e680008000a00 */
[----:B0-----:R-:W0:Y:S01]  /*0230*/  LDC.64 R2, c[0x0][0x3b8] ;  /* 0x0000ee00ff027b82 */ /* 0x001e220000000a00 */
[----:B------:R-:W-:Y:S01]  /*0240*/  ULEA UR5, UR6, UR5, 0x18 ;  /* 0x0000000506057291 */ /* 0x000fe2000f8ec0ff */
[----:B---3--:R-:W-:Y:S01]  /*0250*/  FADD.FTZ R27, -R27, 1 ;  /* 0x3f8000001b1b7421 */ /* 0x008fe20000010100 */
[----:B--2-45:R-:W-:-:S10]  /*0260*/  IMAD.IADD R26, R26, 0x1, R19 ;  /* 0x000000011a1a7824 */ /* 0x034fd400078e0213 */
.L_x_75:
        /* <DEDUP_REMOVED lines=33> */
[----:B------:R-:W-:Y:S01]  /*0480*/  UPRMT UR6, UR9, 0x8880, URZ ;  /* 0x0000888009067896 */ /* 0x000fe200080000ff */
[----:B-1----:R-:W-:Y:S02]  /*0490*/  FSETP.NEU.FTZ.AND P0, PT, R32, RZ, PT ;  /* 0x000000ff2000720b */ /* 0x002fe40003f1d000 */
[----:B------:R-:W-:-:S03]  /*04a0*/  SHF.R.U32.HI R17, RZ, 0x8, R25 ;  /* 0x00000008ff117819 */ /* 0x000fc60000011619 */
[----:B------:R-:W-:Y:S02]  /*04b0*/  ISETP.EQ.OR P0, PT, RZ, UR6, P0 ;  /* 0x00000006ff007c0c */ /* 0x000fe40008702670 */
[----:B0-----:R-:W-:-:S11]  /*04c0*/  IMAD.WIDE.U32 R16, R17, 0x4, R2 ;  /* 0x0000000411107825 */ /* 0x001fd600078e0002 */
[----:B--2---:R-:W-:Y:S01]  /*04d0*/  @P0 LEA R7, R5, R18, 0x2 ;  /* 0x0000001205070211 */ /* 0x004fe200078e10ff */
[----:B------:R-:W0:Y:S08]  /*04e0*/  @P0 LDC R9, c[0x0][0x398] ;  /* 0x0000e600ff090b82 */ /* 0x000e300000000800 */
[----:B------:R-:W1:Y:S01]  /*04f0*/  @P0 LDC.64 R4, c[0x0][0x3c0] ;  /* 0x0000f000ff040b82 */ /* 0x000e620000000a00 */
[----:B---3--:R-:W-:Y:S01]  /*0500*/  STS [R31], R8 ;  /* 0x000000081f007388 */ /* 0x008fe20000000800 */
[----:B------:R-:W-:-:S03]  /*0510*/  NOP ;  /* 0x0000000000007918 */ /* 0x000fc60000000000 */
[----:B------:R-:W2:Y:S01]  /*0520*/  @P0 LDG.E R10, desc[UR10][R16.64] ;  /* 0x0000000a100a0981 */ /* 0x000ea2000c1e1900 */
[----:B-1----:R-:W-:Y:S01]  /*0530*/  FSETP.GT.AND P1, PT, R4, RZ, P0 ;  /* 0x000000ff0400720b */ /* 0x002fe20000724000 */
[----:B------:R-:W-:Y:S01]  /*0540*/  @P0 FMUL.FTZ R6, R32, R5 ;  /* 0x0000000520060220 */ /* 0x000fe20000410000 */
[----:B------:R-:W-:Y:S01]  /*0550*/  ISETP.NE.AND P4, PT, R19, RZ, PT ;  /* 0x000000ff1300720c */ /* 0x000fe20003f85270 */
[----:B------:R-:W-:Y:S01]  /*0560*/  @P0 LDS R7, [R7] ;  /* 0x0000000007070984 */ /* 0x000fe20000000800 */
[----:B------:R-:W-:Y:S03]  /*0570*/  BSSY.RECONVERGENT B0, `(.L_x_71) ;  /* 0x0000033000007945 */ /* 0x000fe60003800200 */
[----:B------:R-:W1:Y:S06]  /*0580*/  LDS R33, [R31] ;  /* 0x000000001f217984 */ /* 0x000e6c0000000800 */
[----:B-1----:R-:W-:Y:S01]  /*0590*/  @P1 FFMA.FTZ R6, R33, R4, R6 ;  /* 0x0000000421061223 */ /* 0x002fe20000010006 */
[----:B------:R-:W-:-:S03]  /*05a0*/  ISETP.GT.AND P1, PT, R19, 0x1e, PT ;  /* 0x0000001e1300780c */ /* 0x000fc60003f24270 */
[----:B------:R-:W-:Y:S01]  /*05b0*/  @P0 FMUL.FTZ R6, R6, R6 ;  /* 0x0000000606060220 */ /* 0x000fe20000410000 */
[----:B--2---:R-:W-:-:S04]  /*05c0*/  @P0 FMUL.FTZ R10, R7, R10 ;  /* 0x0000000a070a0220 */ /* 0x004fc80000410000 */
[----:B0-----:R-:W-:-:S04]  /*05d0*/  @P0 FMUL.FTZ R10, R10, R9 ;  /* 0x000000090a0a0220 */ /* 0x001fc80000410000 */
        /* <DEDUP_REMOVED lines=44> */
.L_x_72:
[----:B------:R-:W-:Y:S05]  /*08a0*/  BSYNC.RECONVERGENT B0 ;  /* 0x0000000000007941 */ /* 0x000fea0003800200 */
.L_x_71:
[----:B------:R-:W-:Y:S01]  /*08b0*/  BAR.SYNC.DEFER_BLOCKING 0x0 ;  /* 0x0000000000007b1d */ /* 0x000fe20000010000 */
[----:B------:R-:W-:Y:S02]  /*08c0*/  ULEA UR6, UR8, UR7, 0x18 ;  /* 0x0000000708067291 */ /* 0x000fe4000f8ec0ff */
        /* <DEDUP_REMOVED lines=11> */
[----:B------:R-:W-:Y:S03]  /*0980*/  BAR.SYNC.DEFER_BLOCKING 0x0 ;  /* 0x0000000000007b1d */ /* 0x000fe60000010000 */
[----:B---3--:R-:W-:Y:S01]  /*0990*/  @P0 FFMA.FTZ R33, -R32, R8, R33 ;  /* 0x0000000820210223 */ /* 0x008fe20000010121 */
[----:B------:R-:W-:Y:S02]  /*09a0*/  IMAD.MOV.U32 R32, RZ, RZ, R21 ;  /* 0x000000ffff207224 */ /* 0x000fe400078e0015 */
[----:B0-----:R-:W0:Y:S02]  /*09b0*/  MUFU.RCP R5, R34 ;  /* 0x0000002200057308 */ /* 0x001e240000001000 */
[----:B------:R-:W-:Y:S01]  /*09c0*/  STS [R31], R33 ;  /* 0x000000211f007388 */ /* 0x000fe20000000800 */
[----:B------:R-:W-:Y:S01]  /*09d0*/  NOP ;  /* 0x0000000000007918 */ /* 0x000fe20000000000 */
[----:B0-----:R-:W-:Y:S01]  /*09e0*/  FMUL.FTZ R4, R28, R5 ;  /* 0x000000051c047220 */ /* 0x001fe20000410000 */
[----:B------:R-:W-:Y:S01]  /*09f0*/  IMAD.MOV.U32 R5, RZ, RZ, 0x2 ;  /* 0x00000002ff057424 */ /* 0x000fe200078e00ff */
[----:B------:R-:W-:Y:S03]  /*0a00*/  LDS R7, [R31] ;  /* 0x000000001f077984 */ /* 0x000fe60000000800 */
[----:B------:R-:W-:Y:S01]  /*0a10*/  FSETP.GT.FTZ.AND P3, PT, R4, R21, PT ;  /* 0x000000150400720b */ /* 0x000fe20003f74000 */
[----:B------:R-:W-:-:S12]  /*0a20*/  @!P1 STS [UR6+0xc40], R29 ;  /* 0x000c401dff009988 */ /* 0x000fd80008000806 */
[----:B------:R-:W-:Y:S01]  /*0a30*/  @!P3 IMAD.MOV.U32 R5, RZ, RZ, RZ ;  /* 0x000000ffff05b224 */ /* 0x000fe200078e00ff */
[----:B------:R-:W-:Y:S02]  /*0a40*/  @!P3 MOV R6, 0x3f ;  /* 0x0000003f0006b802 */ /* 0x000fe40000000f00 */
[----:B------:R-:W-:Y:S01]  /*0a50*/  @!P3 MOV R32, 0xbf800000 ;  /* 0xbf8000000020b802 */ /* 0x000fe20000000f00 */
[----:B------:R-:W-:Y:S01]  /*0a60*/  IMAD.SHL.U32 R5, R5, 0x4, RZ ;  /* 0x0000000405057824 */ /* 0x000fe200078e00ff */
[----:B------:R-:W-:Y:S04]  /*0a70*/  BAR.SYNC.DEFER_BLOCKING 0x0 ;  /* 0x0000000000007b1d */ /* 0x000fe80000010000 */
[C---:B------:R-:W-:Y:S02]  /*0a80*/  ISETP.EQ.AND P2, PT, R5.reuse, RZ, PT ;  /* 0x000000ff0500720c */ /* 0x040fe40003f42270 */
[----:B------:R-:W-:-:S02]  /*0a90*/  ISETP.EQ.AND P4, PT, R5, 0x4, PT ;  /* 0x000000040500780c */ /* 0x000fc40003f82270 */
[----:B------:R-:W-:-:S09]  /*0aa0*/  ISETP.EQ.AND P5, PT, R5, 0x8, PT ;  /* 0x000000080500780c */ /* 0x000fd20003fa2270 */
[----:B------:R-:W-:Y:S02]  /*0ab0*/  @P2 IMAD.MOV.U32 R5, RZ, RZ, R20 ;  /* 0x000000ffff052224 */ /* 0x000fe400078e0014 */
[----:B------:R-:W-:Y:S02]  /*0ac0*/  @P4 IMAD.MOV.U32 R5, RZ, RZ, R21 ;  /* 0x000000ffff054224 */ /* 0x000fe400078e0015 */
[----:B------:R-:W-:-:S05]  /*0ad0*/  @P5 IMAD.MOV.U32 R5, RZ, RZ, R22 ;  /* 0x000000ffff055224 */ /* 0x000fca00078e0016 */
        /* <DEDUP_REMOVED lines=15> */
[----:B------:R0:W1:Y:S02]  /*0bd0*/  LDS R39, [R10] ;  /* 0x000000000a277984 */ /* 0x0000640000000800 */
[----:B0-----:R-:W-:Y:S02]  /*0be0*/  IMAD.MOV.U32 R10, RZ, RZ, 0xff ;  /* 0x000000ffff0a7424 */ /* 0x001fe400078e00ff */
[----:B------:R-:W-:-:S04]  /*0bf0*/  @!P3 IMAD.MOV.U32 R10, RZ, RZ, 0x7f ;  /* 0x0000007fff0ab424 */ /* 0x000fc800078e00ff */
[----:B------:R-:W-:-:S04]  /*0c00*/  @P2 IMAD.MOV.U32 R6, RZ, RZ, R10 ;  /* 0x000000ffff062224 */ /* 0x000fc800078e000a */
[----:B------:R-:W-:Y:S01]  /*0c10*/  @P0 IMAD.MOV.U32 R9, RZ, RZ, R6 ;  /* 0x000000ffff090224 */ /* 0x000fe200078e0006 */
[----:B-1----:R-:W-:-:S13]  /*0c20*/  FSETP.GT.FTZ.AND P6, PT, R4, R39, PT ;  /* 0x000000270400720b */ /* 0x002fda0003fd4000 */
[C---:B------:R-:W-:Y:S01]  /*0c30*/  @!P6 VIADD R33, R35.reuse, 0xfffffff8 ;  /* 0xfffffff82321e836 */ /* 0x040fe20000000000 */
[----:B------:R-:W-:Y:S01]  /*0c40*/  @P6 IADD3 R33, PT, PT, R35, 0x8, RZ ;  /* 0x0000000823216810 */ /* 0x000fe20007ffe0ff */
[----:B------:R-:W-:Y:S02]  /*0c50*/  @P6 IMAD.MOV.U32 R32, RZ, RZ, R39 ;  /* 0x000000ffff206224 */ /* 0x000fe400078e0027 */
[----:B------:R-:W-:Y:S02]  /*0c60*/  @P6 IMAD.MOV.U32 R8, RZ, RZ, R35 ;  /* 0x000000ffff086224 */ /* 0x000fe400078e0023 */
[----:B------:R-:W-:Y:S02]  /*0c70*/  IMAD R16, R33, 0x4, R18 ;  /* 0x0000000421107824 */ /* 0x000fe400078e0212 */
[----:B------:R-:W-:-:S03]  /*0c80*/  @P6 IMAD.MOV.U32 R35, RZ, RZ, R9 ;  /* 0x000000ffff236224 */ /* 0x000fc600078e0009 */
[----:B------:R0:W1:Y:S02]  /*0c90*/  LDS R41, [R16] ;  /* 0x0000000010297984 */ /* 0x0000640000000800 */
[----:B0-----:R-:W-:Y:S02]  /*0ca0*/  IMAD.MOV.U32 R16, RZ, RZ, 0x3f800000 ;  /* 0x3f800000ff107424 */ /* 0x001fe400078e00ff */
[----:B------:R-:W-:Y:S02]  /*0cb0*/  @!P3 IMAD.MOV.U32 R16, RZ, RZ, R21 ;  /* 0x000000ffff10b224 */ /* 0x000fe400078e0015 */
[----:B------:R-:W-:Y:S01]  /*0cc0*/  @!P2 IMAD.MOV.U32 R16, RZ, RZ, R5 ;  /* 0x000000ffff10a224 */ /* 0x000fe200078e0005 */
[----:B------:R-:W-:Y:S01]  /*0cd0*/  @!P0 MOV R16, R37 ;  /* 0x0000002500108202 */ /* 0x000fe20000000f00 */
[----:B------:R-:W-:Y:S01]  /*0ce0*/  @!P6 IMAD.MOV.U32 R16, RZ, RZ, R39 ;  /* 0x000000ffff10e224 */ /* 0x000fe200078e0027 */
[----:B------:R-:W-:Y:S01]  /*0cf0*/  LDS R5, [UR7+0xc40] ;  /* 0x000c4007ff057984 */ /* 0x000fe20008000800 */
[----:B-1----:R-:W-:-:S13]  /*0d00*/  FSETP.GT.FTZ.AND P5, PT, R4, R41, PT ;  /* 0x000000290400720b */ /* 0x002fda0003fb4000 */
[C---:B------:R-:W-:Y:S01]  /*0d10*/  @!P5 VIADD R11, R33.reuse, 0xfffffffc ;  /* 0xfffffffc210bd836 */ /* 0x040fe20000000000 */
[----:B------:R-:W-:Y:S01]  /*0d20*/  @!P5 MOV R16, R41 ;  /* 0x000000290010d202 */ /* 0x000fe20000000f00 */
[----:B------:R-:W-:Y:S02]  /*0d30*/  @P5 VIADD R11, R33, 0x4 ;  /* 0x00000004210b5836 */ /* 0x000fe40000000000 */
        /* <DEDUP_REMOVED lines=15> */
[C---:B------:R-:W-:Y:S01]  /*0e30*/  @!P3 VIADD R31, R17.reuse, 0xffffffff ;  /* 0xffffffff111fb836 */ /* 0x040fe20000000000 */
[----:B------:R-:W-:Y:S01]  /*0e40*/  @!P3 MOV R16, R45 ;  /* 0x0000002d0010b202 */ /* 0x000fe20000000f00 */
[----:B------:R-:W-:Y:S02]  /*0e50*/  @P3 VIADD R31, R17, 0x1 ;  /* 0x00000001111f3836 */ /* 0x000fe40000000000 */
[----:B------:R-:W-:Y:S02]  /*0e60*/  @P3 IMAD.MOV.U32 R32, RZ, RZ, R45 ;  /* 0x000000ffff203224 */ /* 0x000fe400078e002d */
[----:B------:R-:W-:Y:S02]  /*0e70*/  IMAD R34, R31, 0x4, R18 ;  /* 0x000000041f227824 */ /* 0x000fe400078e0212 */
[----:B------:R-:W-:Y:S01]  /*0e80*/  @P3 IMAD.MOV.U32 R8, RZ, RZ, R17 ;  /* 0x000000ffff083224 */ /* 0x000fe200078e0011 */
[----:B------:R-:W-:-:S03]  /*0e90*/  @P3 MOV R17, R11 ;  /* 0x0000000b00113202 */ /* 0x000fc60000000f00 */
        /* <DEDUP_REMOVED lines=22> */
.L_x_74:
[----:B------:R-:W-:Y:S05]  /*1000*/  BSYNC.RECONVERGENT B0 ;  /* 0x0000000000007941 */ /* 0x000fea0003800200 */
.L_x_73:
        /* <DEDUP_REMOVED lines=14> */
.L_x_76:
        /* <DEDUP_REMOVED lines=9> */
.L_x_1949:


//--------------------- .text._Z35kOptimizerStatic8bit1StateBlockwiseI13__nv_bfloat16Li1ELi256ELi1EEvPT_S2_PhfffifPfS4_ffbi --------------------------
	.section	.text._Z35kOptimizerStatic8bit1StateBlockwiseI13__nv_bfloat16Li1ELi256ELi1EEvPT_S2_PhfffifPfS4_ffbi,"ax",@progbits
	.align	128
        .global         _Z35kOptimizerStatic8bit1StateBlockwiseI13__nv_bfloat16Li1ELi256ELi1EEvPT_S2_PhfffifPfS4_ffbi
        .type           _Z35kOptimizerStatic8bit1StateBlockwiseI13__nv_bfloat16Li1ELi256ELi1EEvPT_S2_PhfffifPfS4_ffbi,@function
        .size           _Z35kOptimizerStatic8bit1StateBlockwiseI13__nv_bfloat16Li1ELi256ELi1EEvPT_S2_PhfffifPfS4_ffbi,(.L_x_1950 - _Z35kOptimizerStatic8bit1StateBlockwiseI13__nv_bfloat16Li1ELi256ELi1EEvPT_S2_PhfffifPfS4_ffbi)
        .other          _Z35kOptimizerStatic8bit1StateBlockwiseI13__nv_bfloat16Li1ELi256ELi1EEvPT_S2_PhfffifPfS4_ffbi,@"STO_CUDA_ENTRY STV_DEFAULT"
_Z35kOptimizerStatic8bit1StateBlockwiseI13__nv_bfloat16Li1ELi256ELi1EEvPT_S2_PhfffifPfS4_ffbi:
.text._Z35kOptimizerStatic8bit1StateBlockwiseI13__nv_bfloat16Li1ELi256ELi1EEvPT_S2_PhfffifPfS4_ffbi:
        /* <DEDUP_REMOVED lines=28> */
[----:B------:R-:W0:Y:S02]  /*01c0*/  LDCU.U8 UR9, c[0x0][0x3c8] ;  /* 0x00007900ff0977ac */ /* 0x000e240008000000 */
[----:B------:R1:W0:Y:S01]  /*01d0*/  LDS R21, [R18+0x2fc] ;  /* 0x0002fc0012157984 */ /* 0x0002220000000800 */
[----:B------:R-:W0:Y:S01]  /*01e0*/  LDC R24, c[0x0][0x3a4] ;  /* 0x0000e900ff187b82 */ /* 0x000e220000000800 */
[----:B------:R-:W-:Y:S01]  /*01f0*/  LOP3.LUT R26, R26, 0x7c, RZ, 0xc0, !PT ;  /* 0x0000007c1a1a7812 */ /* 0x000fe200078ec0ff */
[----:B------:R-:W0:Y:S01]  /*0200*/  LDCU UR16, c[0x0][0x3c4] ;  /* 0x00007880ff1077ac */ /* 0x000e220008000800 */
[----:B------:R-:W5:Y:S01]  /*0210*/  S2R R22, SR_LANEID ;  /* 0x0000000000167919 */ /* 0x000f620000000000 */
[----:B------:R-:W0:Y:S04]  /*0220*/  LDCU UR17, c[0x0][0x3c0] ;  /* 0x00007800ff1177ac */ /* 0x000e280008000800 */
[----:B------:R-:W0:Y:S01]  /*0230*/  LDC.64 R12, c[0x0][0x3b8] ;  /* 0x0000ee00ff0c7b82 */ /* 0x000e220000000a00 */
[----:B------:R-:W0:Y:S01]  /*0240*/  LDCU.64 UR12, c[0x0][0x390] ;  /* 0x00007200ff0c77ac */ /* 0x000e220008000a00 */
[----:B------:R-:W0:Y:S01]  /*0250*/  LDCU.64 UR14, c[0x0][0x380] ;  /* 0x00007000ff0e77ac */ /* 0x000e220008000a00 */
[----:B------:R-:W-:Y:S01]  /*0260*/  ULEA UR5, UR6, UR5, 0x18 ;  /* 0x0000000506057291 */ /* 0x000fe2000f8ec0ff */
[----:B-12-45:R-:W-:-:S11]  /*0270*/  IMAD.IADD R27, R27, 0x1, R22 ;  /* 0x000000011b1b7824 */ /* 0x036fd600078e0216 */
.L_x_83:
[----:B0-----:R-:W-:Y:S01]  /*0280*/  IMAD.MOV R2, RZ, RZ, -R25 ;  /* 0x000000ffff027224 */ /* 0x001fe200078e0a19 */
[----:B------:R-:W-:Y:S02]  /*0290*/  IADD3 R6, P1, PT, R0, R25, RZ ;  /* 0x0000001900067210 */ /* 0x000fe40007f3e0ff */
[----:B------:R-:W-:Y:S01]  /*02a0*/  PRMT R7, RZ, 0x7610, R7 ;  /* 0x00007610ff077816 */ /* 0x000fe20000000007 */
[----:B------:R-:W0:Y:S01]  /*02b0*/  S2UR UR8, SR_CgaCtaId ;  /* 0x00000000000879c3 */ /* 0x000e220000008800 */
[----:B---3--:R-:W-:Y:S01]  /*02c0*/  VIADDMNMX.U32 R29, R2, R23, 0x100, PT ;  /* 0x00000100021d7446 */ /* 0x008fe20003800017 */
[----:B------:R-:W-:-:S06]  /*02d0*/  IMAD.X R11, RZ, RZ, RZ, P1 ;  /* 0x000000ffff0b7224 */ /* 0x000fcc00008e06ff */
[----:B------:R-:W-:Y:S01]  /*02e0*/  BAR.SYNC.DEFER_BLOCKING 0x0 ;  /* 0x0000000000007b1d */ /* 0x000fe20000010000 */
[----:B------:R-:W-:-:S13]  /*02f0*/  ISETP.GE.U32.AND P0, PT, R0, R29, PT ;  /* 0x0000001d0000720c */ /* 0x000fda0003f06070 */
[----:B------:R-:W1:Y:S02]  /*0300*/  @!P0 LDC.64 R4, c[0x0][0x388] ;  /* 0x0000e200ff048b82 */ /* 0x000e640000000a00 */
[----:B-1----:R-:W-:-:S04]  /*0310*/  @!P0 LEA R4, P1, R6, R4, 0x1 ;  /* 0x0000000406048211 */ /* 0x002fc800078208ff */
[----:B------:R-:W-:-:S05]  /*0320*/  @!P0 LEA.HI.X R5, R6, R5, R11, 0x1, P1 ;  /* 0x0000000506058211 */ /* 0x000fca00008f0c0b */
[----:B------:R-:W2:Y:S01]  /*0330*/  @!P0 LDG.E.U16.CONSTANT R7, desc[UR10][R4.64] ;  /* 0x0000000a04078981 */ /* 0x000ea2000c1e9500 */
[----:B------:R-:W-:Y:S01]  /*0340*/  UMOV UR7, 0x400 ;  /* 0x0000040000077882 */ /* 0x000fe20000000000 */
[----:B------:R-:W-:Y:S01]  /*0350*/  IADD3 R2, P1, PT, R6, UR12, RZ ;  /* 0x0000000c06027c10 */ /* 0x000fe2000ff3e0ff */
[----:B------:R-:W-:Y:S01]  /*0360*/  UIADD3 UR6, UPT, UPT, UR7, 0x840, URZ ;  /* 0x0000084007067890 */ /* 0x000fe2000fffe0ff */
[----:B------:R-:W-:Y:S02]  /*0370*/  IMAD.MOV.U32 R9, RZ, RZ, 0x80 ;  /* 0x00000080ff097424 */ /* 0x000fe400078e00ff */
[----:B------:R-:W-:Y:S01]  /*0380*/  IADD3.X R3, PT, PT, R11, UR13, RZ, P1, !PT ;  /* 0x0000000d0b037c10 */ /* 0x000fe20008ffe4ff */
[----:B0-----:R-:W-:-:S06]  /*0390*/  ULEA UR6, UR8, UR6, 0x18 ;  /* 0x0000000608067291 */ /* 0x001fcc000f8ec0ff */
[----:B------:R-:W-:-:S05]  /*03a0*/  LEA R32, R27, UR6, 0x1 ;  /* 0x000000061b207c11 */ /* 0x000fca000f8e08ff */
[----:B--2---:R-:W-:Y:S01]  /*03b0*/  STS.U16 [R32], R7 ;  /* 0x0000000720007388 */ /* 0x004fe20000000400 */
        /* <DEDUP_REMOVED lines=12> */
[----:B------:R-:W3:Y:S01]  /*0480*/  @!P0 LDG.E.U16 R5, desc[UR10][R14.64] ;  /* 0x0000000a0e058981 */ /* 0x000ee2000c1e1500 */
[----:B0-----:R-:W-:Y:S01]  /*0490*/  IMAD.U32 R4, R4, 0x10000, RZ ;  /* 0x0001000004047824 */ /* 0x001fe200078e00ff */
[----:B------:R-:W-:Y:S01]  /*04a0*/  UPRMT UR6, UR9, 0x8880, URZ ;  /* 0x0000888009067896 */ /* 0x000fe200080000ff */
[----:B------:R-:W-:Y:S01]  /*04b0*/  SHF.R.U32.HI R17, RZ, 0x8, R25 ;  /* 0x00000008ff117819 */ /* 0x000fe20000011619 */
[----:B------:R-:W-:Y:S02]  /*04c0*/  BSSY.RECONVERGENT B0, `(.L_x_77) ;  /* 0x0000014000007945 */ /* 0x000fe40003800200 */
[C---:B------:R-:W-:Y:S01]  /*04d0*/  FSETP.NEU.FTZ.AND P0, PT, R4.reuse, RZ, PT ;  /* 0x000000ff0400720b */ /* 0x040fe20003f1d000 */
[----:B------:R-:W-:Y:S01]  /*04e0*/  FMUL.FTZ R4, R4, UR16 ;  /* 0x0000001004047c20 */ /* 0x000fe20008410000 */
[----:B------:R-:W-:-:S02]  /*04f0*/  IMAD.WIDE.U32 R16, R17, 0x4, R12 ;  /* 0x0000000411107825 */ /* 0x000fc400078e000c */
[----:B------:R-:W-:Y:S01]  /*0500*/  ISETP.EQ.OR P0, PT, RZ, UR6, P0 ;  /* 0x00000006ff007c0c */ /* 0x000fe20008702670 */
[----:B---3--:R1:W-:Y:S01]  /*0510*/  STS.U16 [R32], R5 ;  /* 0x0000000520007388 */ /* 0x0083e20000000400 */
[----:B------:R-:W-:-:S03]  /*0520*/  NOP ;  /* 0x0000000000007918 */ /* 0x000fc60000000000 */
[----:B------:R1:W0:Y:S08]  /*0530*/  LDS.U16 R31, [R32] ;  /* 0x00000000201f7984 */ /* 0x0002300000000400 */
[----:B--2---:R-:W-:Y:S05]  /*0540*/  @!P0 BRA `(.L_x_78) ;  /* 0x00000000002c8947 */ /* 0x004fea0003800000 */
[----:B------:R-:W-:-:S13]  /*0550*/  ISETP.NE.AND P2, PT, R24, 0x1, PT ;  /* 0x000000011800780c */ /* 0x000fda0003f45270 */
[----:B------:R-:W2:Y:S01]  /*0560*/  @P2 LDG.E R6, desc[UR10][R16.64] ;  /* 0x0000000a10062981 */ /* 0x000ea2000c1e1900 */
[----:B------:R-:W-:Y:S01]  /*0570*/  IMAD R7, R7, 0x4, R18 ;  /* 0x0000000407077824 */ /* 0x000fe200078e0212 */
[----:B------:R-:W3:Y:S01]  /*0580*/  @P2 LDC R8, c[0x0][0x398] ;  /* 0x0000e600ff082b82 */ /* 0x000ee20000000800 */
[----:B------:R-:W-:Y:S01]  /*0590*/  FSETP.LT.FTZ.AND P1, PT, RZ, UR17, PT ;  /* 0x00000011ff007c0b */ /* 0x000fe2000bf31000 */
[----:B------:R-:W-:-:S03]  /*05a0*/  IMAD.MOV.U32 R28, RZ, RZ, R4 ;  /* 0x000000ffff1c7224 */ /* 0x000fc600078e0004 */
[----:B------:R-:W2:Y:S09]  /*05b0*/  LDS R7, [R7] ;  /* 0x0000000007077984 */ /* 0x000eb20000000800 */
[----:B01----:R-:W-:-:S04]  /*05c0*/  @P1 IMAD.U32 R5, R31, 0x10000, RZ ;  /* 0x000100001f051824 */ /* 0x003fc800078e00ff */
[----:B------:R-:W-:Y:S01]  /*05d0*/  @P1 FFMA.FTZ R28, R5, UR17, R4 ;  /* 0x00000011051c1c23 */ /* 0x000fe20008010004 */
[----:B--2---:R-:W-:-:S04]  /*05e0*/  @P2 FMUL.FTZ R5, R7, R6 ;  /* 0x0000000607052220 */ /* 0x004fc80000410000 */
[----:B---3--:R-:W-:-:S07]  /*05f0*/  @P2 FFMA.FTZ R28, R5, R8, R28 ;  /* 0x00000008051c2223 */ /* 0x008fce000001001c */
.L_x_78:
[----:B------:R-:W-:Y:S05]  /*0600*/  BSYNC.RECONVERGENT B0 ;  /* 0x0000000000007941 */ /* 0x000fea0003800200 */
.L_x_77:
        /* <DEDUP_REMOVED lines=46> */
.L_x_80:
[----:B------:R-:W-:Y:S05]  /*08f0*/  BSYNC.RECONVERGENT B0 ;  /* 0x0000000000007941 */ /* 0x000fea0003800200 */
.L_x_79:
[----:B------:R-:W-:Y:S01]  /*0900*/  BAR.SYNC.DEFER_BLOCKING 0x0 ;  /* 0x0000000000007b1d */ /* 0x000fe20000010000 */
[----:B------:R-:W-:Y:S01]  /*0910*/  ULEA UR6, UR8, UR7, 0x18 ;  /* 0x0000000708067291 */ /* 0x000fe2000f8ec0ff */
[----:B------:R-:W-:Y:S01]  /*0920*/  IMAD.MOV.U32 R4, RZ, RZ, 0x2 ;  /* 0x00000002ff047424 */ /* 0x000fe200078e00ff */
[----:B------:R-:W-:Y:S01]  /*0930*/  ULEA UR7, UR8, UR7, 0x18 ;  /* 0x0000000708077291 */ /* 0x000fe2000f8ec0ff */
[----:B0-----:R-:W-:-:S04]  /*0940*/  @P0 IMAD.U32 R9, R31, 0x10000, RZ ;  /* 0x000100001f090824 */ /* 0x001fc800078e00ff */
[----:B------:R-:W0:Y:S01]  /*0950*/  @P0 LDC R7, c[0x0][0x3a8] ;  /* 0x0000ea00ff070b82 */ /* 0x000e220000000800 */
[----:B------:R-:W-:Y:S01]  /*0960*/  BSSY.RECONVERGENT B0, `(.L_x_81) ;  /* 0x000006d000007945 */ /* 0x000fe20003800200 */
[----:B------:R-:W-:Y:S04]  /*0970*/  @!P1 STG.E desc[UR10][R16.64], R34 ;  /* 0x0000002210009986 */ /* 0x000fe8000c10190a */
[----:B--2---:R-:W1:Y:S01]  /*0980*/  @P1 LDS R34, [UR6+0x834] ;  /* 0x00083406ff221984 */ /* 0x004e620008000800 */
[----:B0-----:R-:W-:-:S05]  /*0990*/  @P0 FFMA.FTZ R7, -R28, R7, R9 ;  /* 0x000000071c070223 */ /* 0x001fca0000010109 */
[----:B------:R-:W-:-:S04]  /*09a0*/  @P0 F2FP.BF16.F32.PACK_AB R7, RZ, R7 ;  /* 0x00000007ff07023e */ /* 0x000fc800000010ff */
[----:B------:R-:W-:Y:S01]  /*09b0*/  @P0 PRMT R31, R7, 0x7610, R31 ;  /* 0x00007610071f0816 */ /* 0x000fe2000000001f */
[----:B------:R-:W-:Y:S06]  /*09c0*/  BAR.SYNC.DEFER_BLOCKING 0x0 ;  /* 0x0000000000007b1d */ /* 0x000fec0000010000 */
[----:B------:R-:W-:Y:S01]  /*09d0*/  STS.U16 [R32], R31 ;  /* 0x0000001f20007388 */ /* 0x000fe20000000400 */
[----:B------:R-:W-:Y:S01]  /*09e0*/  NOP ;  /* 0x0000000000007918 */ /* 0x000fe20000000000 */
[----:B-1----:R-:W0:Y:S02]  /*09f0*/  MUFU.RCP R5, R34 ;  /* 0x0000002200057308 */ /* 0x002e240000001000 */
[----:B------:R1:W-:Y:S04]  /*0a00*/  LDS.U16 R7, [R32] ;  /* 0x0000000020077984 */ /* 0x0003e80000000400 */
[----:B------:R-:W-:Y:S01]  /*0a10*/  @!P1 STS [UR6+0xa40], R29 ;  /* 0x000a401dff009988 */ /* 0x000fe20008000806 */
[----:B-1----:R-:W-:-:S02]  /*0a20*/  IMAD.MOV.U32 R32, RZ, RZ, R20 ;  /* 0x000000ffff207224 */ /* 0x002fc400078e0014 */
[----:B0-----:R-:W-:Y:S01]  /*0a30*/  FMUL.FTZ R5, R28, R5 ;  /* 0x000000051c057220 */ /* 0x001fe20000410000 */
[----:B------:R-:W-:Y:S04]  /*0a40*/  BAR.SYNC.DEFER_BLOCKING 0x0 ;  /* 0x0000000000007b1d */ /* 0x000fe80000010000 */
[----:B------:R-:W-:-:S13]  /*0a50*/  FSETP.GT.FTZ.AND P3, PT, R5, R20, PT ;  /* 0x000000140500720b */ /* 0x000fda0003f74000 */
[----:B------:R-:W-:Y:S02]  /*0a60*/  @!P3 IMAD.MOV.U32 R4, RZ, RZ, RZ ;  /* 0x000000ffff04b224 */ /* 0x000fe400078e00ff */
[----:B------:R-:W-:Y:S02]  /*0a70*/  @!P3 IMAD.MOV.U32 R32, RZ, RZ, -0x40800000 ;  /* 0xbf800000ff20b424 */ /* 0x000fe400078e00ff */
[----:B------:R-:W-:-:S05]  /*0a80*/  IMAD.SHL.U32 R4, R4, 0x4, RZ ;  /* 0x0000000404047824 */ /* 0x000fca00078e00ff */
[C---:B------:R-:W-:Y:S02]  /*0a90*/  ISETP.EQ.AND P2, PT, R4.reuse, RZ, PT ;  /* 0x000000ff0400720c */ /* 0x040fe40003f42270 */
[C---:B------:R-:W-:Y:S02]  /*0aa0*/  ISETP.EQ.AND P4, PT, R4.reuse, 0x4, PT ;  /* 0x000000040400780c */ /* 0x040fe40003f82270 */
[----:B------:R-:W-:Y:S01]  /*0ab0*/  ISETP.EQ.AND P5, PT, R4, 0x8, PT ;  /* 0x000000080400780c */ /* 0x000fe20003fa2270 */
[----:B------:R-:W-:Y:S02]  /*0ac0*/  IMAD.MOV.U32 R4, RZ, RZ, 0xbf ;  /* 0x000000bfff047424 */ /* 0x000fe400078e00ff */
[----:B------:R-:W-:-:S06]  /*0ad0*/  @!P3 IMAD.MOV.U32 R4, RZ, RZ, 0x3f ;  /* 0x0000003fff04b424 */ /* 0x000fcc00078e00ff */
[----:B------:R-:W-:Y:S02]  /*0ae0*/  @P2 IMAD.MOV.U32 R6, RZ, RZ, R19 ;  /* 0x000000ffff062224 */ /* 0x000fe400078e0013 */
[----:B------:R-:W-:Y:S02]  /*0af0*/  @P4 MOV R6, R20 ;  /* 0x0000001400064202 */ /* 0x000fe40000000f00 */
[----:B------:R-:W-:-:S05]  /*0b00*/  @P5 IMAD.MOV.U32 R6, RZ, RZ, R21 ;  /* 0x000000ffff065224 */ /* 0x000fca00078e0015 */
        /* <DEDUP_REMOVED lines=27> */
[----:B------:R-:W-:Y:S04]  /*0cc0*/  LDS R9, [UR7+0xa40] ;  /* 0x000a4007ff097984 */ /* 0x000fe80008000800 */
        /* <DEDUP_REMOVED lines=54> */
.L_x_82:
[----:B------:R-:W-:Y:S05]  /*1030*/  BSYNC.RECONVERGENT B0 ;  /* 0x0000000000007941 */ /* 0x000fea0003800200 */
.L_x_81:
        /* <DEDUP_REMOVED lines=12> */
[----:B-1----:R-:W-:Y:S05]  /*1100*/  @!P0 BRA `(.L_x_83) ;  /* 0xfffffff0005c8947 */ /* 0x002fea000383ffff */
[----:B------:R-:W-:Y:S05]  /*1110*/  EXIT ;  /* 0x000000000000794d */ /* 0x000fea0003800000 */
.L_x_84:
        /* <DEDUP_REMOVED lines=14> */
.L_x_1950:


//--------------------- .text._Z35kOptimizerStatic8bit1StateBlockwiseI6__halfLi1ELi256ELi1EEvPT_S2_PhfffifPfS4_ffbi --------------------------
	.section	.text._Z35kOptimizerStatic8bit1StateBlockwiseI6__halfLi1ELi256ELi1EEvPT_S2_PhfffifPfS4_ffbi,"ax",@progbits
	.align	128
        .global         _Z35kOptimizerStatic8bit1StateBlockwiseI6__halfLi1ELi256ELi1EEvPT_S2_PhfffifPfS4_ffbi
        .type           _Z35kOptimizerStatic8bit1StateBlockwiseI6__halfLi1ELi256ELi1EEvPT_S2_PhfffifPfS4_ffbi,@function
        .size           _Z35kOptimizerStatic8bit1StateBlockwiseI6__halfLi1ELi256ELi1EEvPT_S2_PhfffifPfS4_ffbi,(.L_x_1951 - _Z35kOptimizerStatic8bit1StateBlockwiseI6__halfLi1ELi256ELi1EEvPT_S2_PhfffifPfS4_ffbi)
        .other          _Z35kOptimizerStatic8bit1StateBlockwiseI6__halfLi1ELi256ELi1EEvPT_S2_PhfffifPfS4_ffbi,@"STO_CUDA_ENTRY STV_DEFAULT"
_Z35kOptimizerStatic8bit1StateBlockwiseI6__halfLi1ELi256ELi1EEvPT_S2_PhfffifPfS4_ffbi:
.text._Z35kOptimizerStatic8bit1StateBlockwiseI6__halfLi1ELi256ELi1EEvPT_S2_PhfffifPfS4_ffbi:
        /* <DEDUP_REMOVED lines=40> */
.L_x_91:
        /* <DEDUP_REMOVED lines=33> */
[----:B0-----:R-:W-:Y:S01]  /*0490*/  HADD2.F32 R4, -RZ, R4.H0_H0 ;  /* 0x20000004ff047230 */ /* 0x001fe20000004100 */
        /* <DEDUP_REMOVED lines=18> */
[----:B01----:R-:W-:-:S05]  /*05c0*/  @P1 HADD2.F32 R5, -RZ, R31.H0_H0 ;  /* 0x2000001fff051230 */ /* 0x003fca0000004100 */
[----:B------:R-:W-:Y:S01]  /*05d0*/  @P1 FFMA.FTZ R28, R5, UR17, R4 ;  /* 0x00000011051c1c23 */ /* 0x000fe20008010004 */
[----:B--2---:R-:W-:-:S04]  /*05e0*/  @P2 FMUL.FTZ R5, R7, R6 ;  /* 0x0000000607052220 */ /* 0x004fc80000410000 */
[----:B---3--:R-:W-:-:S07]  /*05f0*/  @P2 FFMA.FTZ R28, R5, R8, R28 ;  /* 0x00000008051c2223 */ /* 0x008fce000001001c */
.L_x_86:
[----:B------:R-:W-:Y:S05]  /*0600*/  BSYNC.RECONVERGENT B0 ;  /* 0x0000000000007941 */ /* 0x000fea0003800200 */
.L_x_85:
        /* <DEDUP_REMOVED lines=46> */
.L_x_88:
[----:B------:R-:W-:Y:S05]  /*08f0*/  BSYNC.RECONVERGENT B0 ;  /* 0x0000000000007941 */ /* 0x000fea0003800200 */
.L_x_87:
[----:B------:R-:W-:Y:S01]  /*0900*/  BAR.SYNC.DEFER_BLOCKING 0x0 ;  /* 0x0000000000007b1d */ /* 0x000fe20000010000 */
[----:B------:R-:W-:Y:S01]  /*0910*/  ULEA UR6, UR8, UR7, 0x18 ;  /* 0x0000000708067291 */ /* 0x000fe2000f8ec0ff */
[----:B------:R-:W-:Y:S01]  /*0920*/  IMAD.MOV.U32 R4, RZ, RZ, 0x2 ;  /* 0x00000002ff047424 */ /* 0x000fe200078e00ff */
[----:B------:R-:W-:Y:S01]  /*0930*/  ULEA UR7, UR8, UR7, 0x18 ;  /* 0x0000000708077291 */ /* 0x000fe2000f8ec0ff */
[----:B0-----:R-:W-:-:S04]  /*0940*/  @P0 HADD2.F32 R9, -RZ, R31.H0_H0 ;  /* 0x2000001fff090230 */ /* 0x001fc80000004100 */
[----:B------:R-:W0:Y:S01]  /*0950*/  @P0 LDC R7, c[0x0][0x3a8] ;  /* 0x0000ea00ff070b82 */ /* 0x000e220000000800 */
[----:B------:R-:W-:Y:S01]  /*0960*/  BSSY.RECONVERGENT B0, `(.L_x_89) ;  /* 0x000006c000007945 */ /* 0x000fe20003800200 */
[----:B------:R-:W-:Y:S04]  /*0970*/  @!P1 STG.E desc[UR10][R16.64], R34 ;  /* 0x0000002210009986 */ /* 0x000fe8000c10190a */
[----:B--2---:R-:W1:Y:S01]  /*0980*/  @P1 LDS R34, [UR6+0x834] ;  /* 0x00083406ff221984 */ /* 0x004e620008000800 */
[----:B0-----:R-:W-:-:S05]  /*0990*/  @P0 FFMA.FTZ R7, -R28, R7, R9 ;  /* 0x000000071c070223 */ /* 0x001fca0000010109 */
[----:B------:R-:W-:Y:S01]  /*09a0*/  @P0 F2FP.F16.F32.PACK_AB R31, RZ, R7 ;  /* 0x00000007ff1f023e */ /* 0x000fe200000000ff */
[----:B------:R-:W-:Y:S06]  /*09b0*/  BAR.SYNC.DEFER_BLOCKING 0x0 ;  /* 0x0000000000007b1d */ /* 0x000fec0000010000 */
[----:B------:R-:W-:Y:S01]  /*09c0*/  STS.U16 [R32], R31 ;  /* 0x0000001f20007388 */ /* 0x000fe20000000400 */
[----:B------:R-:W-:-:S03]  /*09d0*/  NOP ;  /* 0x0000000000007918 */ /* 0x000fc60000000000 */
[----:B------:R0:W-:Y:S01]  /*09e0*/  LDS.U16 R7, [R32] ;  /* 0x0000000020077984 */ /* 0x0001e20000000400 */
[----:B-1----:R-:W1:Y:S03]  /*09f0*/  MUFU.RCP R5, R34 ;  /* 0x0000002200057308 */ /* 0x002e660000001000 */
[----:B------:R-:W-:Y:S01]  /*0a00*/  @!P1 STS [UR6+0xa40], R29 ;  /* 0x000a401dff009988 */ /* 0x000fe20008000806 */
[----:B0-----:R-:W-:Y:S02]  /*0a10*/  IMAD.MOV.U32 R32, RZ, RZ, R20 ;  /* 0x000000ffff207224 */ /* 0x001fe400078e0014 */
[----:B-1----:R-:W-:Y:S01]  /*0a20*/  FMUL.FTZ R5, R28, R5 ;  /* 0x000000051c057220 */ /* 0x002fe20000410000 */
[----:B------:R-:W-:Y:S04]  /*0a30*/  BAR.SYNC.DEFER_BLOCKING 0x0 ;  /* 0x0000000000007b1d */ /* 0x000fe80000010000 */
[----:B------:R-:W-:-:S13]  /*0a40*/  FSETP.GT.FTZ.AND P3, PT, R5, R20, PT ;  /* 0x000000140500720b */ /* 0x000fda0003f74000 */
[----:B------:R-:W-:Y:S01]  /*0a50*/  @!P3 IMAD.MOV.U32 R4, RZ, RZ, RZ ;  /* 0x000000ffff04b224 */ /* 0x000fe200078e00ff */
[----:B------:R-:W-:-:S03]  /*0a60*/  @!P3 MOV R32, 0xbf800000 ;  /* 0xbf8000000020b802 */ /* 0x000fc60000000f00 */
[----:B------:R-:W-:-:S05]  /*0a70*/  IMAD.SHL.U32 R4, R4, 0x4, RZ ;  /* 0x0000000404047824 */ /* 0x000fca00078e00ff */
[C---:B------:R-:W-:Y:S02]  /*0a80*/  ISETP.EQ.AND P2, PT, R4.reuse, RZ, PT ;  /* 0x000000ff0400720c */ /* 0x040fe40003f42270 */
[C---:B------:R-:W-:Y:S02]  /*0a90*/  ISETP.EQ.AND P4, PT, R4.reuse, 0x4, PT ;  /* 0x000000040400780c */ /* 0x040fe40003f82270 */
[----:B------:R-:W-:Y:S01]  /*0aa0*/  ISETP.EQ.AND P5, PT, R4, 0x8, PT ;  /* 0x000000080400780c */ /* 0x000fe20003fa2270 */
[----:B------:R-:W-:Y:S02]  /*0ab0*/  IMAD.MOV.U32 R4, RZ, RZ, 0xbf ;  /* 0x000000bfff047424 */ /* 0x000fe400078e00ff */
[----:B------:R-:W-:-:S06]  /*0ac0*/  @!P3 IMAD.MOV.U32 R4, RZ, RZ, 0x3f ;  /* 0x0000003fff04b424 */ /* 0x000fcc00078e00ff */
[----:B------:R-:W-:Y:S02]  /*0ad0*/  @P2 IMAD.MOV.U32 R6, RZ, RZ, R19 ;  /* 0x000000ffff062224 */ /* 0x000fe400078e0013 */
[----:B------:R-:W-:Y:S02]  /*0ae0*/  @P4 IMAD.MOV.U32 R6, RZ, RZ, R20 ;  /* 0x000000ffff064224 */ /* 0x000fe400078e0014 */
[----:B------:R-:W-:-:S04]  /*0af0*/  @P5 MOV R6, R21 ;  /* 0x0000001500065202 */ /* 0x000fc80000000f00 */
        /* <DEDUP_REMOVED lines=22> */
[----:B------:R-:W-:Y:S01]  /*0c60*/  @P6 MOV R32, R38 ;  /* 0x0000002600206202 */ /* 0x000fe20000000f00 */
[----:B------:R-:W-:Y:S02]  /*0c70*/  @P6 VIADD R35, R33, 0x8 ;  /* 0x0000000821236836 */ /* 0x000fe40000000000 */
[----:B------:R-:W-:Y:S02]  /*0c80*/  @P6 IMAD.MOV.U32 R8, RZ, RZ, R33 ;  /* 0x000000ffff086224 */ /* 0x000fe400078e0021 */
[----:B------:R-:W-:Y:S02]  /*0c90*/  IMAD R16, R35, 0x4, R18 ;  /* 0x0000000423107824 */ /* 0x000fe400078e0212 */
        /* <DEDUP_REMOVED lines=9> */
[C---:B------:R-:W-:Y:S01]  /*0d30*/  @!P5 IADD3 R11, PT, PT, R35.reuse, -0x4, RZ ;  /* 0xfffffffc230bd810 */ /* 0x040fe20007ffe0ff */
        /* <DEDUP_REMOVED lines=46> */
.L_x_90:
[----:B------:R-:W-:Y:S05]  /*1020*/  BSYNC.RECONVERGENT B0 ;  /* 0x0000000000007941 */ /* 0x000fea0003800200 */
.L_x_89:
        /* <DEDUP_REMOVED lines=14> */
.L_x_92:
        /* <DEDUP_REMOVED lines=15> */
.L_x_1951:


//--------------------- .text._Z35kOptimizerStatic8bit1StateBlockwiseIfLi1ELi256ELi1EEvPT_S1_PhfffifPfS3_ffbi --------------------------
	.section	.text._Z35kOptimizerStatic8bit1StateBlockwiseIfLi1ELi256ELi1EEvPT_S1_PhfffifPfS3_ffbi,"ax",@progbits
	.align	128
        .global         _Z35kOptimizerStatic8bit1StateBlockwiseIfLi1ELi256ELi1EEvPT_S1_PhfffifPfS3_ffbi
        .type           _Z35kOptimizerStatic8bit1StateBlockwiseIfLi1ELi256ELi1EEvPT_S1_PhfffifPfS3_ffbi,@function
        .size           _Z35kOptimizerStatic8bit1StateBlockwiseIfLi1ELi256ELi1EEvPT_S1_PhfffifPfS3_ffbi,(.L_x_1952 - _Z35kOptimizerStatic8bit1StateBlockwiseIfLi1ELi256ELi1EEvPT_S1_PhfffifPfS3_ffbi)
        .other          _Z35kOptimizerStatic8bit1StateBlockwiseIfLi1ELi256ELi1EEvPT_S1_PhfffifPfS3_ffbi,@"STO_CUDA_ENTRY STV_DEFAULT"
_Z35kOptimizerStatic8bit1StateBlockwiseIfLi1ELi256ELi1EEvPT_S1_PhfffifPfS3_ffbi:
.text._Z35kOptimizerStatic8bit1StateBlockwiseIfLi1ELi256ELi1EEvPT_S1_PhfffifPfS3_ffbi:
        /* <DEDUP_REMOVED lines=34> */
[----:B------:R-:W0:Y:S04]  /*0220*/  LDCU.64 UR12, c[0x0][0x390] ;  /* 0x00007200ff0c77ac */ /* 0x000e280008000a00 */
[----:B------:R-:W0:Y:S01]  /*0230*/  LDC.64 R12, c[0x0][0x3b8] ;  /* 0x0000ee00ff0c7b82 */ /* 0x000e220000000a00 */
[----:B------:R-:W0:Y:S01]  /*0240*/  LDCU.64 UR14, c[0x0][0x380] ;  /* 0x00007000ff0e77ac */ /* 0x000e220008000a00 */
[----:B------:R-:W0:Y:S01]  /*0250*/  LDCU.64 UR16, c[0x0][0x3c0] ;  /* 0x00007800ff1077ac */ /* 0x000e220008000a00 */
[----:B------:R-:W-:Y:S01]  /*0260*/  ULEA UR5, UR6, UR5, 0x18 ;  /* 0x0000000506057291 */ /* 0x000fe2000f8ec0ff */
[----:B-12-45:R-:W-:-:S11]  /*0270*/  IMAD.IADD R27, R27, 0x1, R22 ;  /* 0x000000011b1b7824 */ /* 0x036fd600078e0216 */
.L_x_99:
[----:B0-----:R-:W-:Y:S01]  /*0280*/  IMAD.MOV R2, RZ, RZ, -R25 ;  /* 0x000000ffff027224 */ /* 0x001fe200078e0a19 */
[----:B------:R-:W-:Y:S01]  /*0290*/  IADD3 R6, P1, PT, R0, R25, RZ ;  /* 0x0000001900067210 */ /* 0x000fe20007f3e0ff */
[----:B------:R-:W-:Y:S01]  /*02a0*/  IMAD.MOV.U32 R7, RZ, RZ, RZ ;  /* 0x000000ffff077224 */ /* 0x000fe200078e00ff */
[----:B------:R-:W0:Y:S08]  /*02b0*/  S2UR UR8, SR_CgaCtaId ;  /* 0x00000000000879c3 */ /* 0x000e300000008800 */
[----:B------:R-:W-:Y:S01]  /*02c0*/  BAR.SYNC.DEFER_BLOCKING 0x0 ;  /* 0x0000000000007b1d */ /* 0x000fe20000010000 */
[----:B---3--:R-:W-:Y:S01]  /*02d0*/  VIADDMNMX.U32 R29, R2, R23, 0x100, PT ;  /* 0x00000100021d7446 */ /* 0x008fe20003800017 */
[----:B------:R-:W-:-:S03]  /*02e0*/  IMAD.X R11, RZ, RZ, RZ, P1 ;  /* 0x000000ffff0b7224 */ /* 0x000fc600008e06ff */
[----:B------:R-:W-:-:S13]  /*02f0*/  ISETP.GE.U32.AND P0, PT, R0, R29, PT ;  /* 0x0000001d0000720c */ /* 0x000fda0003f06070 */
[----:B------:R-:W1:Y:S02]  /*0300*/  @!P0 LDC.64 R4, c[0x0][0x388] ;  /* 0x0000e200ff048b82 */ /* 0x000e640000000a00 */
[----:B-1----:R-:W-:-:S04]  /*0310*/  @!P0 LEA R4, P1, R6, R4, 0x2 ;  /* 0x0000000406048211 */ /* 0x002fc800078210ff */
[----:B------:R-:W-:-:S05]  /*0320*/  @!P0 LEA.HI.X R5, R6, R5, R11, 0x2, P1 ;  /* 0x0000000506058211 */ /* 0x000fca00008f140b */
[----:B------:R-:W2:Y:S01]  /*0330*/  @!P0 LDG.E.CONSTANT R7, desc[UR10][R4.64] ;  /* 0x0000000a04078981 */ /* 0x000ea2000c1e9900 */
[----:B------:R-:W-:Y:S01]  /*0340*/  UMOV UR7, 0x400 ;  /* 0x0000040000077882 */ /* 0x000fe20000000000 */
[----:B------:R-:W-:Y:S01]  /*0350*/  IADD3 R2, P1, PT, R6, UR12, RZ ;  /* 0x0000000c06027c10 */ /* 0x000fe2000ff3e0ff */
[----:B------:R-:W-:Y:S01]  /*0360*/  UIADD3 UR6, UPT, UPT, UR7, 0x840, URZ ;  /* 0x0000084007067890 */ /* 0x000fe2000fffe0ff */
[----:B------:R-:W-:Y:S02]  /*0370*/  IMAD.MOV.U32 R9, RZ, RZ, 0x80 ;  /* 0x00000080ff097424 */ /* 0x000fe400078e00ff */
[----:B------:R-:W-:Y:S01]  /*0380*/  IADD3.X R3, PT, PT, R11, UR13, RZ, P1, !PT ;  /* 0x0000000d0b037c10 */ /* 0x000fe20008ffe4ff */
[----:B0-----:R-:W-:-:S06]  /*0390*/  ULEA UR6, UR8, UR6, 0x18 ;  /* 0x0000000608067291 */ /* 0x001fcc000f8ec0ff */
[----:B------:R-:W-:-:S05]  /*03a0*/  LEA R32, R27, UR6, 0x2 ;  /* 0x000000061b207c11 */ /* 0x000fca000f8e10ff */
[----:B--2---:R-:W-:Y:S01]  /*03b0*/  STS [R32], R7 ;  /* 0x0000000720007388 */ /* 0x004fe20000000800 */
        /* <DEDUP_REMOVED lines=10> */
[----:B------:R1:W2:Y:S01]  /*0460*/  LDS.U8 R5, [R30] ;  /* 0x000000001e057984 */ /* 0x0002a20000000000 */
[----:B------:R-:W-:Y:S06]  /*0470*/  BAR.SYNC.DEFER_BLOCKING 0x0 ;  /* 0x0000000000007b1d */ /* 0x000fec0000010000 */
[----:B------:R-:W3:Y:S01]  /*0480*/  @!P0 LDG.E R11, desc[UR10][R14.64] ;  /* 0x0000000a0e0b8981 */ /* 0x000ee2000c1e1900 */
[----:B------:R-:W-:Y:S01]  /*0490*/  UPRMT UR6, UR9, 0x8880, URZ ;  /* 0x0000888009067896 */ /* 0x000fe200080000ff */
[----:B0-----:R-:W-:Y:S01]  /*04a0*/  FSETP.NEU.FTZ.AND P0, PT, R4, RZ, PT ;  /* 0x000000ff0400720b */ /* 0x001fe20003f1d000 */
[----:B------:R-:W-:Y:S01]  /*04b0*/  BSSY.RECONVERGENT B0, `(.L_x_93) ;  /* 0x0000012000007945 */ /* 0x000fe20003800200 */
[----:B------:R-:W-:-:S03]  /*04c0*/  SHF.R.U32.HI R17, RZ, 0x8, R25 ;  /* 0x00000008ff117819 */ /* 0x000fc60000011619 */
[----:B------:R-:W-:Y:S02]  /*04d0*/  ISETP.EQ.OR P0, PT, RZ, UR6, P0 ;  /* 0x00000006ff007c0c */ /* 0x000fe40008702670 */
[----:B------:R-:W-:Y:S01]  /*04e0*/  IMAD.WIDE.U32 R16, R17, 0x4, R12 ;  /* 0x0000000411107825 */ /* 0x000fe200078e000c */
[----:B---3--:R1:W-:Y:S01]  /*04f0*/  STS [R32], R11 ;  /* 0x0000000b20007388 */ /* 0x0083e20000000800 */
[----:B------:R-:W-:-:S03]  /*0500*/  NOP ;  /* 0x0000000000007918 */ /* 0x000fc60000000000 */
[----:B------:R1:W0:Y:S06]  /*0510*/  LDS R31, [R32] ;  /* 0x00000000201f7984 */ /* 0x00022c0000000800 */
[----:B--2---:R-:W-:Y:S05]  /*0520*/  @!P0 BRA `(.L_x_94) ;  /* 0x0000000000288947 */ /* 0x004fea0003800000 */
[----:B------:R-:W-:-:S13]  /*0530*/  ISETP.NE.AND P2, PT, R24, 0x1, PT ;  /* 0x000000011800780c */ /* 0x000fda0003f45270 */
[----:B------:R-:W2:Y:S01]  /*0540*/  @P2 LDG.E R6, desc[UR10][R16.64] ;  /* 0x0000000a10062981 */ /* 0x000ea2000c1e1900 */
[----:B------:R-:W-:Y:S01]  /*0550*/  IMAD R5, R5, 0x4, R18 ;  /* 0x0000000405057824 */ /* 0x000fe200078e0212 */
[----:B------:R-:W3:Y:S01]  /*0560*/  @P2 LDC R8, c[0x0][0x398] ;  /* 0x0000e600ff082b82 */ /* 0x000ee20000000800 */
[----:B------:R-:W-:Y:S01]  /*0570*/  FSETP.LT.FTZ.AND P1, PT, RZ, UR16, PT ;  /* 0x00000010ff007c0b */ /* 0x000fe2000bf31000 */
[----:B------:R-:W-:-:S03]  /*0580*/  FMUL.FTZ R28, R4, UR17 ;  /* 0x00000011041c7c20 */ /* 0x000fc60008410000 */
[----:B------:R-:W2:Y:S09]  /*0590*/  LDS R5, [R5] ;  /* 0x0000000005057984 */ /* 0x000eb20000000800 */
[----:B0-----:R-:W-:Y:S01]  /*05a0*/  @P1 FFMA.FTZ R28, R31, UR16, R28 ;  /* 0x000000101f1c1c23 */ /* 0x001fe2000801001c */
[----:B--2---:R-:W-:-:S04]  /*05b0*/  @P2 FMUL.FTZ R7, R5, R6 ;  /* 0x0000000605072220 */ /* 0x004fc80000410000 */
[----:B---3--:R-:W-:-:S07]  /*05c0*/  @P2 FFMA.FTZ R28, R7, R8, R28 ;  /* 0x00000008071c2223 */ /* 0x008fce000001001c */
.L_x_94:
[----:B------:R-:W-:Y:S05]  /*05d0*/  BSYNC.RECONVERGENT B0 ;  /* 0x0000000000007941 */ /* 0x000fea0003800200 */
.L_x_93:
[----:B------:R-:W-:Y:S01]  /*05e0*/  FMNMX.FTZ R4, |R28|, -3.40282346638528859812e+38, !PT ;  /* 0xff7fffff1c047809 */ /* 0x000fe20007810200 */
[----:B------:R-:W-:Y:S01]  /*05f0*/  BSSY.RECONVERGENT B0, `(.L_x_95) ;  /* 0x000002d000007945 */ /* 0x000fe20003800200 */
[C---:B------:R-:W-:Y:S02]  /*0600*/  ISETP.GT.AND P1, PT, R22.reuse, 0x1e, PT ;  /* 0x0000001e1600780c */ /* 0x040fe40003f24270 */
[----:B------:R-:W-:Y:S01]  /*0610*/  ISETP.NE.AND P4, PT, R22, RZ, PT ;  /* 0x000000ff1600720c */ /* 0x000fe20003f85270 */
[----:B------:R-:W2:Y:S02]  /*0620*/  SHFL.DOWN PT, R5, R4, 0x1, 0x1f ;  /* 0x08201f0004057f89 */ /* 0x000ea400000e0000 */
[----:B--2---:R-:W-:-:S08]  /*0630*/  FSETP.GEU.FTZ.AND P2, PT, R4, R5, PT ;  /* 0x000000050400720b */ /* 0x004fd00003f5e000 */
[----:B------:R-:W-:Y:S02]  /*0640*/  @!P1 FSEL R4, R5, R4, !P2 ;  /* 0x0000000405049208 */ /* 0x000fe40005000000 */
[----:B------:R-:W-:-:S03]  /*0650*/  ISETP.GT.AND P1, PT, R22, 0x1d, PT ;  /* 0x0000001d1600780c */ /* 0x000fc60003f24270 */
        /* <DEDUP_REMOVED lines=11> */
[----:B------:R-:W-:Y:S02]  /*0710*/  ISETP.NE.AND P1, PT, R0, RZ, PT ;  /* 0x000000ff0000720c */ /* 0x000fe40003f25270 */
[----:B------:R-:W-:Y:S01]  /*0720*/  ISETP.GT.AND P2, PT, R22, 0xf, PT ;  /* 0x0000000f1600780c */ /* 0x000fe20003f44270 */
[----:B------:R-:W2:Y:S02]  /*0730*/  SHFL.DOWN PT, R5, R4, 0x10, 0x1f ;  /* 0x0a001f0004057f89 */ /* 0x000ea400000e0000 */
[----:B--2---:R-:W-:-:S04]  /*0740*/  FSETP.GEU.FTZ.AND P3, PT, R4, R5, PT ;  /* 0x000000050400720b */ /* 0x004fc80003f7e000 */
[----:B------:R-:W-:-:S04]  /*0750*/  FSEL R5, R5, R4, !P3 ;  /* 0x0000000405057208 */ /* 0x000fc80005800000 */
[----:B------:R-:W-:Y:S01]  /*0760*/  FSEL R34, R4, R5, P2 ;  /* 0x0000000504227208 */ /* 0x000fe20001000000 */
[----:B------:R2:W-:Y:S01]  /*0770*/  @!P4 STS [R26+UR5+0x8], R5 ;  /* 0x000008051a00c988 */ /* 0x0005e20008000805 */
[----:B------:R-:W-:Y:S06]  /*0780*/  BAR.SYNC.DEFER_BLOCKING 0x0 ;  /* 0x0000000000007b1d */ /* 0x000fec0000010000 */
[----:B------:R-:W-:Y:S05]  /*0790*/  @P1 BRA `(.L_x_96) ;  /* 0x0000000000481947 */ /* 0x000fea0003800000 */
[----:B------:R-:W-:-:S09]  /*07a0*/  ULEA UR6, UR8, UR7, 0x18 ;  /* 0x0000000708067291 */ /* 0x000fd2000f8ec0ff */
[----:B--2---:R-:W2:Y:S04]  /*07b0*/  LDS.128 R4, [UR6+0x810] ;  /* 0x00081006ff047984 */ /* 0x004ea80008000c00 */
[----:B-1----:R-:W1:Y:S01]  /*07c0*/  LDS.128 R8, [UR6+0x820] ;  /* 0x00082006ff087984 */ /* 0x002e620008000c00 */
[----:B--2---:R-:W-:-:S04]  /*07d0*/  FSETP.GEU.FTZ.AND P2, PT, R34, R5, PT ;  /* 0x000000052200720b */ /* 0x004fc80003f5e000 */
        /* <DEDUP_REMOVED lines=14> */
.L_x_96:
[----:B------:R-:W-:Y:S05]  /*08c0*/  BSYNC.RECONVERGENT B0 ;  /* 0x0000000000007941 */ /* 0x000fea0003800200 */
.L_x_95:
[----:B------:R-:W-:Y:S01]  /*08d0*/  BAR.SYNC.DEFER_BLOCKING 0x0 ;  /* 0x0000000000007b1d */ /* 0x000fe20000010000 */
[----:B------:R-:W-:Y:S01]  /*08e0*/  ULEA UR6, UR8, UR7, 0x18 ;  /* 0x0000000708067291 */ /* 0x000fe2000f8ec0ff */
[----:B------:R-:W-:Y:S02]  /*08f0*/  IMAD.MOV.U32 R4, RZ, RZ, 0x2 ;  /* 0x00000002ff047424 */ /* 0x000fe400078e00ff */
[----:B0-----:R-:W-:Y:S01]  /*0900*/  @P0 FFMA.FTZ R31, -R28, UR18, R31 ;  /* 0x000000121c1f0c23 */ /* 0x001fe2000801011f */
[----:B------:R-:W-:Y:S01]  /*0910*/  ULEA UR7, UR8, UR7, 0x18 ;  /* 0x0000000708077291 */ /* 0x000fe2000f8ec0ff */
[----:B------:R-:W-:Y:S01]  /*0920*/  BSSY.RECONVERGENT B0, `(.L_x_97) ;  /* 0x000006a000007945 */ /* 0x000fe20003800200 */
[----:B------:R-:W-:Y:S04]  /*0930*/  @!P1 STG.E desc[UR10][R16.64], R34 ;  /* 0x0000002210009986 */ /* 0x000fe8000c10190a */
[----:B---3--:R-:W2:Y:S01]  /*0940*/  @P1 LDS R34, [UR6+0x834] ;  /* 0x00083406ff221984 */ /* 0x008ea20008000800 */
[----:B------:R-:W-:Y:S06]  /*0950*/  BAR.SYNC.DEFER_BLOCKING 0x0 ;  /* 0x0000000000007b1d */ /* 0x000fec0000010000 */
[----:B------:R-:W-:Y:S01]  /*0960*/  STS [R32], R31 ;  /* 0x0000001f20007388 */ /* 0x000fe20000000800 */
[----:B------:R-:W-:-:S03]  /*0970*/  NOP ;  /* 0x0000000000007918 */ /* 0x000fc60000000000 */
[----:B------:R1:W-:Y:S04]  /*0980*/  LDS R7, [R32] ;  /* 0x0000000020077984 */ /* 0x0003e80000000800 */
[----:B------:R-:W-:Y:S01]  /*0990*/  @!P1 STS [UR6+0xc40], R29 ;  /* 0x000c401dff009988 */ /* 0x000fe20008000806 */
[----:B--2---:R-:W0:Y:S01]  /*09a0*/  MUFU.RCP R5, R34 ;  /* 0x0000002200057308 */ /* 0x004e220000001000 */
[----:B-1----:R-:W-:Y:S02]  /*09b0*/  IMAD.MOV.U32 R32, RZ, RZ, R20 ;  /* 0x000000ffff207224 */ /* 0x002fe400078e0014 */
        /* <DEDUP_REMOVED lines=11> */
[----:B------:R-:W-:Y:S02]  /*0a70*/  @P2 MOV R6, R19 ;  /* 0x0000001300062202 */ /* 0x000fe40000000f00 */
        /* <DEDUP_REMOVED lines=8> */
[----:B0-----:R-:W-:Y:S02]  /*0b00*/  HFMA2 R8, -RZ, RZ, 0, 7.569789886474609375e-06 ;  /* 0x0000007fff087431 */ /* 0x001fe400000001ff */
        /* <DEDUP_REMOVED lines=11> */
[----:B------:R-:W-:-:S05]  /*0bc0*/  @P2 IMAD.MOV.U32 R4, RZ, RZ, R10 ;  /* 0x000000ffff042224 */ /* 0x000fca00078e000a */
[----:B------:R-:W-:Y:S02]  /*0bd0*/  @P0 MOV R9, R4 ;  /* 0x0000000400090202 */ /* 0x000fe40000000f00 */
[----:B-1----:R-:W-:-:S13]  /*0be0*/  FSETP.GT.FTZ.AND P6, PT, R5, R38, PT ;  /* 0x000000260500720b */ /* 0x002fda0003fd4000 */
[C---:B------:R-:W-:Y:S01]  /*0bf0*/  @!P6 IADD3 R35, PT, PT, R33.reuse, -0x8, RZ ;  /* 0xfffffff82123e810 */ /* 0x040fe20007ffe0ff */
[----:B------:R-:W-:Y:S02]  /*0c00*/  @P6 VIADD R35, R33, 0x8 ;  /* 0x0000000821236836 */ /* 0x000fe40000000000 */
[----:B------:R-:W-:Y:S02]  /*0c10*/  @P6 IMAD.MOV.U32 R32, RZ, RZ, R38 ;  /* 0x000000ffff206224 */ /* 0x000fe400078e0026 */
[----:B------:R-:W-:Y:S02]  /*0c20*/  IMAD R16, R35, 0x4, R18 ;  /* 0x0000000423107824 */ /* 0x000fe400078e0212 */
[----:B------:R-:W-:Y:S02]  /*0c30*/  @P6 IMAD.MOV.U32 R8, RZ, RZ, R33 ;  /* 0x000000ffff086224 */ /* 0x000fe400078e0021 */
[----:B------:R-:W-:Y:S01]  /*0c40*/  @P6 IMAD.MOV.U32 R33, RZ, RZ, R9 ;  /* 0x000000ffff216224 */ /* 0x000fe200078e0009 */
[----:B------:R0:W1:Y:S04]  /*0c50*/  LDS R40, [R16] ;  /* 0x0000000010287984 */ /* 0x0000680000000800 */
[----:B------:R-:W-:Y:S01]  /*0c60*/  LDS R9, [UR7+0xc40] ;  /* 0x000c4007ff097984 */ /* 0x000fe20008000800 */
[----:B0-----:R-:W-:-:S02]  /*0c70*/  IMAD.MOV.U32 R16, RZ, RZ, 0x3f800000 ;  /* 0x3f800000ff107424 */ /* 0x001fc400078e00ff */
[----:B------:R-:W-:Y:S01]  /*0c80*/  @!P3 IMAD.MOV.U32 R16, RZ, RZ, R20 ;  /* 0x000000ffff10b224 */ /* 0x000fe200078e0014 */
[----:B------:R-:W-:Y:S01]  /*0c90*/  @!P2 MOV R16, R6 ;  /* 0x000000060010a202 */ /* 0x000fe20000000f00 */
        /* <DEDUP_REMOVED lines=50> */
.L_x_98:
[----:B------:R-:W-:Y:S05]  /*0fc0*/  BSYNC.RECONVERGENT B0 ;  /* 0x0000000000007941 */ /* 0x000fea0003800200 */
.L_x_97:
        /* <DEDUP_REMOVED lines=14> */
.L_x_100:
        /* <DEDUP_REMOVED lines=13> */
.L_x_1952:


//--------------------- .text._Z35kOptimizerStatic8bit2StateBlockwiseI13__nv_bfloat16Li6ELi256ELi1EEvPT_S2_PhS3_fffffifPfS4_S4_S4_ffbi --------------------------
	.section	.text._Z35kOptimizerStatic8bit2StateBlockwiseI13__nv_bfloat16Li6ELi256ELi1EEvPT_S2_PhS3_fffffifPfS4_S4_S4_ffbi,"ax",@progbits
	.align	128
        .global         _Z35kOptimizerStatic8bit2StateBlockwiseI13__nv_bfloat16Li6ELi256ELi1EEvPT_S2_PhS3_fffffifPfS4_S4_S4_ffbi
        .type           _Z35kOptimizerStatic8bit2StateBlockwiseI13__nv_bfloat16Li6ELi256ELi1EEvPT_S2_PhS3_fffffifPfS4_S4_S4_ffbi,@function
        .size           _Z35kOptimizerStatic8bit2StateBlockwiseI13__nv_bfloat16Li6ELi256ELi1EEvPT_S2_PhS3_fffffifPfS4_S4_S4_ffbi,(.L_x_1953 - _Z35kOptimizerStatic8bit2StateBlockwiseI13__nv_bfloat16Li6ELi256ELi1EEvPT_S2_PhS3_fffffifPfS4_S4_S4_ffbi)
        .other          _Z35kOptimizerStatic8bit2StateBlockwiseI13__nv_bfloat16Li6ELi256ELi1EEvPT_S2_PhS3_fffffifPfS4_S4_S4_ffbi,@"STO_CUDA_ENTRY STV_DEFAULT"
_Z35kOptimizerStatic8bit2StateBlockwiseI13__nv_bfloat16Li6ELi256ELi1EEvPT_S2_PhS3_fffffifPfS4_S4_S4_ffbi:
.text._Z35kOptimizerStatic8bit2StateBlockwiseI13__nv_bfloat16Li6ELi256ELi1EEvPT_S2_PhS3_fffffifPfS4_S4_S4_ffbi:
[----:B------:R-:W0:Y:S01]  /*0000*/  LDC R1, c[0x0][0x37c] ;  /* 0x0000df00ff017b82 */ /* 0x000e220000000800 */
[----:B------:R-:W1:Y:S07]  /*0010*/  S2R R49, SR_TID.X ;  /* 0x0000000000317919 */ /* 0x000e6e0000002100 */
[----:B------:R-:W1:Y:S01]  /*0020*/  LDC.64 R2, c[0x0][0x3c0] ;  /* 0x0000f000ff027b82 */ /* 0x000e620000000a00 */
[----:B------:R-:W2:Y:S01]  /*0030*/  LDCU.64 UR10, c[0x0][0x358] ;  /* 0x00006b00ff0a77ac */ /* 0x000ea20008000a00 */
[----:B0-----:R-:W-:-:S06]  /*0040*/  VIADD R1, R1, 0xffffffe8 ;  /* 0xffffffe801017836 */ /* 0x001fcc0000000000 */
[----:B------:R-:W0:Y:S01]  /*0050*/  LDC.64 R4, c[0x0][0x3c8] ;  /* 0x0000f200ff047b82 */ /* 0x000e220000000a00 */
[----:B-1----:R-:W-:-:S04]  /*0060*/  IMAD.WIDE.U32 R2, R49, 0x4, R2 ;  /* 0x0000000431027825 */ /* 0x002fc800078e0002 */
[C---:B0-----:R-:W-:Y:S02]  /*0070*/  IMAD.WIDE.U32 R4, R49.reuse, 0x4, R4 ;  /* 0x0000000431047825 */ /* 0x041fe400078e0004 */
[----:B--2---:R-:W2:Y:S04]  /*0080*/  LDG.E.CONSTANT R3, desc[UR10][R2.64] ;  /* 0x0000000a02037981 */ /* 0x004ea8000c1e9900 */
[----:B------:R-:W3:Y:S01]  /*0090*/  LDG.E.CONSTANT R5, desc[UR10][R4.64] ;  /* 0x0000000a04057981 */ /* 0x000ee2000c1e9900 */
[----:B------:R-:W0:Y:S01]  /*00a0*/  S2UR UR8, SR_CgaCtaId ;  /* 0x00000000000879c3 */ /* 0x000e220000008800 */
[----:B------:R-:W-:Y:S01]  /*00b0*/  UMOV UR5, 0x400 ;  /* 0x0000040000057882 */ /* 0x000fe20000000000 */
[----:B------:R-:W-:Y:S01]  /*00c0*/  LOP3.LUT R46, R49, 0x1, RZ, 0xc0, !PT ;  /* 0x00000001312e7812 */ /* 0x000fe200078ec0ff */
[----:B------:R-:W-:Y:S01]  /*00d0*/  UIADD3 UR4, UPT, UPT, UR5, 0x808, URZ ;  /* 0x0000080805047890 */ /* 0x000fe2000fffe0ff */
[----:B------:R-:W1:Y:S01]  /*00e0*/  S2R R26, SR_CTAID.X ;  /* 0x00000000001a7919 */ /* 0x000e620000002500 */
[----:B0-----:R-:W-:-:S02]  /*00f0*/  ULEA UR6, UR8, UR5, 0x18 ;  /* 0x0000000508067291 */ /* 0x001fc4000f8ec0ff */
[----:B------:R-:W-:-:S04]  /*0100*/  ULEA UR4, UR8, UR4, 0x18 ;  /* 0x0000000408047291 */ /* 0x000fc8000f8ec0ff */
[C---:B------:R-:W-:Y:S01]  /*0110*/  LEA R12, R49.reuse, UR6, 0x2 ;  /* 0x00000006310c7c11 */ /* 0x040fe2000f8e10ff */
[----:B------:R-:W-:Y:S01]  /*0120*/  IMAD.U32 R47, RZ, RZ, UR6 ;  /* 0x00000006ff2f7e24 */ /* 0x000fe2000f8e00ff */
[----:B------:R-:W-:Y:S01]  /*0130*/  LEA R14, R49, UR4, 0x2 ;  /* 0x00000004310e7c11 */ /* 0x000fe2000f8e10ff */
[----:B------:R-:W-:Y:S02]  /*0140*/  IMAD.U32 R7, RZ, RZ, UR4 ;  /* 0x00000004ff077e24 */ /* 0x000fe4000f8e00ff */
[C---:B------:R-:W-:Y:S02]  /*0150*/  IMAD R47, R46.reuse, 0x404, R47 ;  /* 0x000004042e2f7824 */ /* 0x040fe400078e022f */
[----:B------:R-:W-:Y:S01]  /*0160*/  IMAD R46, R46, 0x404, R7 ;  /* 0x000004042e2e7824 */ /* 0x000fe200078e0207 */
[----:B------:R-:W0:Y:S01]  /*0170*/  LDCU UR4, c[0x0][0x370] ;  /* 0x00006e00ff0477ac */ /* 0x000e220008000800 */
[----:B-1----:R-:W-:Y:S01]  /*0180*/  IMAD.SHL.U32 R26, R26, 0x100, RZ ;  /* 0x000001001a1a7824 */ /* 0x002fe200078e00ff */
[----:B0-----:R-:W-:-:S06]  /*0190*/  USHF.L.U32 UR4, UR4, 0x8, URZ ;  /* 0x0000000804047899 */ /* 0x001fcc00080006ff */
[----:B------:R-:W-:Y:S01]  /*01a0*/  ISETP.GE.U32.AND P0, PT, R26, UR4, PT ;  /* 0x000000041a007c0c */ /* 0x000fe2000bf06070 */
[----:B--2---:R-:W-:Y:S04]  /*01b0*/  STS [R12], R3 ;  /* 0x000000030c007388 */ /* 0x004fe80000000800 */
[----:B---3--:R-:W-:Y:S04]  /*01c0*/  STS [R14], R5 ;  /* 0x000000050e007388 */ /* 0x008fe80000000800 */
[----:B------:R-:W-:Y:S04]  /*01d0*/  STS [R12+0x404], R3 ;  /* 0x000404030c007388 */ /* 0x000fe80000000800 */
[----:B------:R-:W-:Y:S01]  /*01e0*/  STS [R14+0x404], R5 ;  /* 0x000404050e007388 */ /* 0x000fe20000000800 */
[----:B------:R-:W-:Y:S06]  /*01f0*/  BAR.SYNC.DEFER_BLOCKING 0x0 ;  /* 0x0000000000007b1d */ /* 0x000fec0000010000 */
[----:B------:R-:W0:Y:S04]  /*0200*/  LDS R4, [R47+0xfc] ;  /* 0x0000fc002f047984 */ /* 0x000e280000000800 */
[----:B------:R-:W1:Y:S04]  /*0210*/  LDS R6, [R46+0xfc] ;  /* 0x0000fc002e067984 */ /* 0x000e680000000800 */
[----:B------:R-:W2:Y:S04]  /*0220*/  LDS R8, [R47+0x2fc] ;  /* 0x0002fc002f087984 */ /* 0x000ea80000000800 */
[----:B------:R-:W3:Y:S04]  /*0230*/  LDS R10, [R46+0x2fc] ;  /* 0x0002fc002e0a7984 */ /* 0x000ee80000000800 */
[----:B------:R-:W4:Y:S04]  /*0240*/  LDS R2, [R47+0x1fc] ;  /* 0x0001fc002f027984 */ /* 0x000f280000000800 */
[----:B------:R-:W5:Y:S04]  /*0250*/  LDS R0, [R46+0x1fc] ;  /* 0x0001fc002e007984 */ /* 0x000f680000000800 */
[----:B0-----:R0:W-:Y:S04]  /*0260*/  STL [R1], R4 ;  /* 0x0000000401007387 */ /* 0x0011e80000100800 */
[----:B-1----:R0:W-:Y:S04]  /*0270*/  STL [R1+0xc], R6 ;  /* 0x00000c0601007387 */ /* 0x0021e80000100800 */
[----:B--2---:R0:W-:Y:S04]  /*0280*/  STL [R1+0x8], R8 ;  /* 0x0000080801007387 */ /* 0x0041e80000100800 */
[----:B---3--:R0:W-:Y:S04]  /*0290*/  STL [R1+0x14], R10 ;  /* 0x0000140a01007387 */ /* 0x0081e80000100800 */
[----:B----4-:R0:W-:Y:S04]  /*02a0*/  STL [R1+0x4], R2 ;  /* 0x0000040201007387 */ /* 0x0101e80000100800 */
[----:B-----5:R0:W-:Y:S01]  /*02b0*/  STL [R1+0x10], R0 ;  /* 0x0000100001007387 */ /* 0x0201e20000100800 */
[----:B------:R-:W-:Y:S05]  /*02c0*/  @P0 EXIT ;  /* 0x000000000000094d */ /* 0x000fea0003800000 */
[----:B0-----:R-:W0:Y:S01]  /*02d0*/  LDC.64 R8, c[0x0][0x3a0] ;  /* 0x0000e800ff087b82 */ /* 0x001e220000000a00 */
[----:B------:R-:W1:Y:S01]  /*02e0*/  LDCU UR6, c[0x0][0x3b4] ;  /* 0x00007680ff0677ac */ /* 0x000e620008000800 */
[----:B------:R-:W2:Y:S01]  /*02f0*/  S2R R45, SR_LANEID ;  /* 0x00000000002d7919 */ /* 0x000ea20000000000 */
[----:B------:R-:W-:Y:S02]  /*0300*/  LOP3.LUT R24, R49, 0x3e0, RZ, 0xc0, !PT ;  /* 0x000003e031187812 */ /* 0x000fe400078ec0ff */
[----:B------:R-:W-:Y:S01]  /*0310*/  SHF.R.U32.HI R25, RZ, 0x3, R49 ;  /* 0x00000003ff197819 */ /* 0x000fe20000011631 */
[----:B------:R-:W-:Y:S02]  /*0320*/  UIADD3 UR7, UPT, UPT, UR5, 0x103c, URZ ;  /* 0x0000103c05077890 */ /* 0x000fe4000fffe0ff */
[----:B------:R-:W3:Y:S01]  /*0330*/  LDC R40, c[0x0][0x3b8] ;  /* 0x0000ee00ff287b82 */ /* 0x000ee20000000800 */
[----:B------:R-:W-:Y:S01]  /*0340*/  LOP3.LUT R25, R25, 0x7c, RZ, 0xc0, !PT ;  /* 0x0000007c19197812 */ /* 0x000fe200078ec0ff */
[----:B------:R-:W4:Y:S01]  /*0350*/  LDCU UR22, c[0x0][0x3a8] ;  /* 0x00007500ff1677ac */ /* 0x000f220008000800 */
[----:B------:R-:W0:Y:S05]  /*0360*/  LDCU UR23, c[0x0][0x3e0] ;  /* 0x00007c00ff1777ac */ /* 0x000e2a0008000800 */
[----:B------:R-:W3:Y:S01]  /*0370*/  LDC R5, c[0x0][0x3e0] ;  /* 0x0000f800ff057b82 */ /* 0x000ee20000000800 */
[----:B------:R-:W0:Y:S01]  /*0380*/  LDCU UR24, c[0x0][0x3b8] ;  /* 0x00007700ff1877ac */ /* 0x000e220008000800 */
[----:B-1----:R-:W-:Y:S01]  /*0390*/  I2FP.F32.S32 R3, UR6 ;  /* 0x0000000600037c45 */ /* 0x002fe20008201400 */
[----:B------:R-:W-:Y:S01]  /*03a0*/  UIADD3 UR6, UPT, UPT, UR5, 0x1010, URZ ;  /* 0x0000101005067890 */ /* 0x000fe2000fffe0ff */
[----:B0-----:R-:W0:Y:S04]  /*03b0*/  MUFU.LG2 R4, R9 ;  /* 0x0000000900047308 */ /* 0x001e280000000c00 */
[----:B------:R-:W1:Y:S01]  /*03c0*/  LDC R11, c[0x0][0x3a8] ;  /* 0x0000ea00ff0b7b82 */ /* 0x000e620000000800 */
[----:B------:R-:W-:Y:S01]  /*03d0*/  UIADD3 UR5, UPT, UPT, UR5, 0x1068, URZ ;  /* 0x0000106805057890 */ /* 0x000fe2000fffe0ff */
[----:B------:R-:W-:Y:S01]  /*03e0*/  FADD.FTZ R38, -R9, 1 ;  /* 0x3f80000009267421 */ /* 0x000fe20000010100 */
[----:B------:R-:W-:Y:S01]  /*03f0*/  FADD.FTZ R27, -R8, 1 ;  /* 0x3f800000081b7421 */ /* 0x000fe20000010100 */
[----:B------:R-:W1:Y:S01]  /*0400*/  LDCU UR9, c[0x0][0x3e4] ;  /* 0x00007c80ff0977ac */ /* 0x000e620008000800 */
[----:B------:R-:W5:Y:S03]  /*0410*/  MUFU.LG2 R6, R8 ;  /* 0x0000000800067308 */ /* 0x000f660000000c00 */
[----:B------:R-:W4:Y:S01]  /*0420*/  LDC R41, c[0x0][0x3ec] ;  /* 0x0000fb00ff297b82 */ /* 0x000f220000000800 */
[----:B--2---:R-:W-:Y:S01]  /*0430*/  IMAD.IADD R24, R24, 0x1, R45 ;  /* 0x0000000118187824 */ /* 0x004fe200078e022d */
[----:B------:R-:W2:Y:S01]  /*0440*/  LDCU UR18, c[0x0][0x3ac] ;  /* 0x00007580ff1277ac */ /* 0x000ea20008000800 */
[----:B------:R-:W1:Y:S01]  /*0450*/  LDCU UR19, c[0x0][0x3b0] ;  /* 0x00007600ff1377ac */ /* 0x000e620008000800 */
[----:B---3--:R-:W-:Y:S01]  /*0460*/  FFMA.FTZ R40, -R40, R5, 1 ;  /* 0x3f80000028287423 */ /* 0x008fe20000010105 */
[----:B0-----:R-:W-:-:S03]  /*0470*/  FMUL.FTZ R4, R3, R4 ;  /* 0x0000000403047220 */ /* 0x001fc60000410000 */
[----:B------:R-:W0:Y:S01]  /*0480*/  LDC.64 R30, c[0x0][0x3d0] ;  /* 0x0000f400ff1e7b82 */ /* 0x000e220000000a00 */
[----:B------:R-:W3:Y:S02]  /*0490*/  LDCU.64 UR20, c[0x0][0x3a0] ;  /* 0x00007400ff1477ac */ /* 0x000ee40008000a00 */
[----:B------:R-:W2:Y:S01]  /*04a0*/  MUFU.EX2 R4, R4 ;  /* 0x0000000400047308 */ /* 0x000ea20000000800 */
[----:B------:R-:W0:Y:S01]  /*04b0*/  LDCU.64 UR12, c[0x0][0x390] ;  /* 0x00007200ff0c77ac */ /* 0x000e220008000a00 */
[----:B-----5:R-:W-:-:S03]  /*04c0*/  FMUL.FTZ R6, R3, R6 ;  /* 0x0000000603067220 */ /* 0x020fc60000410000 */
[----:B------:R-:W0:Y:S01]  /*04d0*/  LDC.64 R28, c[0x0][0x3d8] ;  /* 0x0000f600ff1c7b82 */ /* 0x000e220000000a00 */
[----:B-1----:R-:W-:Y:S01]  /*04e0*/  FADD.FTZ R11, -R11, 1 ;  /* 0x3f8000000b0b7421 */ /* 0x002fe20000010100 */
[----:B------:R-:W1:Y:S01]  /*04f0*/  LDCU.64 UR14, c[0x0][0x398] ;  /* 0x00007300ff0e77ac */ /* 0x000e620008000a00 */
[----:B------:R-:W5:Y:S01]  /*0500*/  MUFU.EX2 R6, R6 ;  /* 0x0000000600067308 */ /* 0x000f620000000800 */
[----:B------:R-:W0:Y:S01]  /*0510*/  LDCU.64 UR16, c[0x0][0x380] ;  /* 0x00007000ff1077ac */ /* 0x000e220008000a00 */
[----:B------:R-:W-:Y:S02]  /*0520*/  ULEA UR6, UR8, UR6, 0x18 ;  /* 0x0000000608067291 */ /* 0x000fe4000f8ec0ff */
[----:B------:R-:W-:Y:S01]  /*0530*/  ULEA UR7, UR8, UR7, 0x18 ;  /* 0x0000000708077291 */ /* 0x000fe2000f8ec0ff */
[----:B--2---:R-:W-:Y:S01]  /*0540*/  FADD.FTZ R3, -R4, 1 ;  /* 0x3f80000004037421 */ /* 0x004fe20000010100 */
[----:B------:R-:W-:-:S05]  /*0550*/  ULEA UR5, UR8, UR5, 0x18 ;  /* 0x0000000508057291 */ /* 0x000fca000f8ec0ff */
[----:B------:R-:W2:Y:S01]  /*0560*/  MUFU.SQRT R3, R3 ;  /* 0x0000000300037308 */ /* 0x000ea20000002000 */
[----:B-----5:R-:W-:-:S07]  /*0570*/  FADD.FTZ R6, -R6, 1 ;  /* 0x3f80000006067421 */ /* 0x020fce0000010100 */
[----:B------:R0:W0:Y:S08]  /*0580*/  MUFU.RCP R44, R6 ;  /* 0x00000006002c7308 */ /* 0x0000300000001000 */
[----:B-1234-:R2:W0:Y:S02]  /*0590*/  MUFU.RCP R39, R3 ;  /* 0x0000000300277308 */ /* 0x01e4240000001000 */
.L_x_113:
[----:B------:R-:W-:Y:S01]  /*05a0*/  IMAD.MOV R10, RZ, RZ, -R26 ;  /* 0x000000ffff0a7224 */ /* 0x000fe200078e0a1a */
[C---:B------:R-:W-:Y:S02]  /*05b0*/  IADD3 R16, P1, PT, R49.reuse, R26, RZ ;  /* 0x0000001a31107210 */ /* 0x040fe40007f3e0ff */
[----:B------:R-:W-:Y:S01]  /*05c0*/  PRMT R12, RZ, 0x7610, R12 ;  /* 0x00007610ff0c7816 */ /* 0x000fe2000000000c */
[----:B------:R-:W1:Y:S01]  /*05d0*/  S2R R9, SR_CgaCtaId ;  /* 0x0000000000097919 */ /* 0x000e620000008800 */
[----:B------:R-:W-:Y:S01]  /*05e0*/  VIADDMNMX.U32 R10, R10, R41, 0x100, PT ;  /* 0x000001000a0a7446 */ /* 0x000fe20003800029 */
        /* <DEDUP_REMOVED lines=9> */
[----:B0-----:R-:W-:Y:S02]  /*0680*/  IADD3 R32, P1, PT, R16, UR12, RZ ;  /* 0x0000000c10207c10 */ /* 0x001fe4000ff3e0ff */
[----:B------:R-:W-:Y:S02]  /*0690*/  IADD3 R6, PT, PT, R8, 0x10a0, RZ ;  /* 0x000010a008067810 */ /* 0x000fe40007ffe0ff */
[----:B------:R-:W-:Y:S02]  /*06a0*/  IADD3.X R33, PT, PT, R17, UR13, RZ, P1, !PT ;  /* 0x0000000d11217c10 */ /* 0x000fe40008ffe4ff */
[----:B-1----:R-:W-:-:S05]  /*06b0*/  LEA R7, R9, R6, 0x18 ;  /* 0x0000000609077211 */ /* 0x002fca00078ec0ff */
[----:B------:R-:W-:-:S05]  /*06c0*/  IMAD R7, R24, 0x2, R7 ;  /* 0x0000000218077824 */ /* 0x000fca00078e0207 */
[----:B---3--:R-:W-:Y:S01]  /*06d0*/  STS.U16 [R7], R12 ;  /* 0x0000000c07007388 */ /* 0x008fe20000000400 */
[----:B------:R-:W-:-:S03]  /*06e0*/  NOP ;  /* 0x0000000000007918 */ /* 0x000fc60000000000 */
[----:B--2---:R-:W0:Y:S01]  /*06f0*/  LDS.U16 R3, [R7] ;  /* 0x0000000007037984 */ /* 0x004e220000000400 */
[----:B------:R-:W-:Y:S06]  /*0700*/  BAR.SYNC.DEFER_BLOCKING 0x0 ;  /* 0x0000000000007b1d */ /* 0x000fec0000010000 */
[----:B------:R-:W2:Y:S01]  /*0710*/  @!P0 LDG.E.U8 R13, desc[UR10][R32.64] ;  /* 0x0000000a200d8981 */ /* 0x000ea2000c1e1100 */
[----:B------:R-:W-:Y:S01]  /*0720*/  IMAD.IADD R6, R7, 0x1, -R24 ;  /* 0x0000000107067824 */ /* 0x000fe200078e0a18 */
[----:B------:R-:W-:Y:S02]  /*0730*/  IADD3 R34, P1, PT, R16, UR14, RZ ;  /* 0x0000000e10227c10 */ /* 0x000fe4000ff3e0ff */
[----:B------:R-:W-:-:S02]  /*0740*/  PRMT R15, RZ, 0x7610, R15 ;  /* 0x00007610ff0f7816 */ /* 0x000fc4000000000f */
[----:B------:R-:W-:Y:S01]  /*0750*/  IADD3.X R35, PT, PT, R17, UR15, RZ, P1, !PT ;  /* 0x0000000f11237c10 */ /* 0x000fe20008ffe4ff */
[----:B--2---:R1:W-:Y:S01]  /*0760*/  STS.U8 [R6], R13 ;  /* 0x0000000d06007388 */ /* 0x0043e20000000000 */
[----:B------:R-:W-:-:S03]  /*0770*/  NOP ;  /* 0x0000000000007918 */ /* 0x000fc60000000000 */
[----:B------:R1:W2:Y:S01]  /*0780*/  LDS.U8 R14, [R6] ;  /* 0x00000000060e7984 */ /* 0x0002a20000000000 */
[----:B------:R-:W-:Y:S06]  /*0790*/  BAR.SYNC.DEFER_BLOCKING 0x0 ;  /* 0x0000000000007b1d */ /* 0x000fec0000010000 */
[----:B------:R-:W3:Y:S01]  /*07a0*/  @!P0 LDG.E.U8 R15, desc[UR10][R34.64] ;  /* 0x0000000a220f8981 */ /* 0x000ee2000c1e1100 */
[----:B------:R-:W-:Y:S02]  /*07b0*/  IMAD.IADD R4, R26, 0x1, R41 ;  /* 0x000000011a047824 */ /* 0x000fe400078e0229 */
[----:B------:R-:W-:-:S03]  /*07c0*/  IMAD.MOV.U32 R21, RZ, RZ, 0x80 ;  /* 0x00000080ff157424 */ /* 0x000fc600078e00ff */
[----:B------:R-:W-:-:S04]  /*07d0*/  IADD3 R36, P1, P2, R4, UR12, R49 ;  /* 0x0000000c04247c10 */ /* 0x000fc8000fa3e031 */
[----:B------:R-:W-:Y:S01]  /*07e0*/  IADD3.X R37, PT, PT, RZ, UR13, RZ, P1, P2 ;  /* 0x0000000dff257c10 */ /* 0x000fe20008fe44ff */
[----:B---3--:R1:W-:Y:S01]  /*07f0*/  STS.U8 [R6], R15 ;  /* 0x0000000f06007388 */ /* 0x0083e20000000000 */
[----:B------:R-:W-:-:S03]  /*0800*/  NOP ;  /* 0x0000000000007918 */ /* 0x000fc60000000000 */
[----:B------:R1:W3:Y:S01]  /*0810*/  LDS.U8 R19, [R6] ;  /* 0x0000000006137984 */ /* 0x0002e20000000000 */
[----:B------:R-:W-:Y:S06]  /*0820*/  BAR.SYNC.DEFER_BLOCKING 0x0 ;  /* 0x0000000000007b1d */ /* 0x000fec0000010000 */
[----:B------:R-:W4:Y:S01]  /*0830*/  @!P0 LDG.E.U8 R21, desc[UR10][R36.64] ;  /* 0x0000000a24158981 */ /* 0x000f22000c1e1100 */
[----:B0-----:R-:W-:Y:S01]  /*0840*/  IMAD.U32 R20, R3, 0x10000, RZ ;  /* 0x0001000003147824 */ /* 0x001fe200078e00ff */
[----:B------:R-:W-:Y:S01]  /*0850*/  SHF.R.U32.HI R51, RZ, 0x8, R4 ;  /* 0x00000008ff337819 */ /* 0x000fe20000011604 */
[----:B------:R-:W-:Y:S01]  /*0860*/  BSSY.RECONVERGENT B0, `(.L_x_101) ;  /* 0x0000020000007945 */ /* 0x000fe20003800200 */
[----:B------:R-:W-:Y:S01]  /*0870*/  CS2R R4, SRZ ;  /* 0x0000000000047805 */ /* 0x000fe2000001ff00 */
[----:B------:R-:W-:Y:S01]  /*0880*/  IMAD.MOV.U32 R3, RZ, RZ, RZ ;  /* 0x000000ffff037224 */ /* 0x000fe200078e00ff */
[----:B------:R-:W-:Y:S01]  /*0890*/  FSETP.NE.FTZ.AND P1, PT, |R20|, +INF , PT ;  /* 0x7f8000001400780b */ /* 0x000fe20003f35200 */
[----:B------:R-:W-:Y:S01]  /*08a0*/  IMAD.WIDE.U32 R50, R51, 0x4, R30 ;  /* 0x0000000433327825 */ /* 0x000fe200078e001e */
[----:B----4-:R1:W-:Y:S01]  /*08b0*/  STS.U8 [R6], R21 ;  /* 0x0000001506007388 */ /* 0x0103e20000000000 */
[----:B------:R-:W-:-:S10]  /*08c0*/  NOP ;  /* 0x0000000000007918 */ /* 0x000fd40000000000 */
[----:B--23--:R-:W-:Y:S05]  /*08d0*/  @!P1 BRA `(.L_x_102) ;  /* 0x0000000000609947 */ /* 0x00cfea0003800000 */
[----:B-1----:R-:W-:Y:S01]  /*08e0*/  SHF.R.U32.HI R13, RZ, 0x8, R26 ;  /* 0x00000008ff0d7819 */ /* 0x002fe2000001161a */
[----:B------:R-:W2:Y:S04]  /*08f0*/  LDG.E R22, desc[UR10][R50.64] ;  /* 0x0000000a32167981 */ /* 0x000ea8000c1e1900 */
[C---:B------:R-:W-:Y:S01]  /*0900*/  IMAD.WIDE.U32 R4, R13.reuse, 0x4, R30 ;  /* 0x000000040d047825 */ /* 0x040fe200078e001e */
[----:B------:R-:W0:Y:S03]  /*0910*/  LDS.U8 R18, [R6] ;  /* 0x0000000006127984 */ /* 0x000e260000000000 */
[----:B------:R-:W-:Y:S02]  /*0920*/  IMAD.WIDE.U32 R12, R13, 0x4, R28 ;  /* 0x000000040d0c7825 */ /* 0x000fe400078e001c */
[----:B------:R-:W3:Y:S04]  /*0930*/  LDG.E R5, desc[UR10][R4.64] ;  /* 0x0000000a04057981 */ /* 0x000ee8000c1e1900 */
[----:B------:R-:W4:Y:S01]  /*0940*/  LDG.E R12, desc[UR10][R12.64] ;  /* 0x0000000a0c0c7981 */ /* 0x000f22000c1e1900 */
[----:B------:R-:W-:-:S02]  /*0950*/  IMAD R14, R14, 0x4, R47 ;  /* 0x000000040e0e7824 */ /* 0x000fc400078e022f */
[----:B------:R-:W-:-:S04]  /*0960*/  IMAD R19, R19, 0x4, R46 ;  /* 0x0000000413137824 */ /* 0x000fc800078e022e */
[----:B------:R-:W-:Y:S04]  /*0970*/  LDS R14, [R14] ;  /* 0x000000000e0e7984 */ /* 0x000fe80000000800 */
[----:B------:R-:W-:Y:S01]  /*0980*/  LDS R19, [R19] ;  /* 0x0000000013137984 */ /* 0x000fe20000000800 */
[----:B0-----:R-:W-:-:S06]  /*0990*/  LEA R15, R18, R47, 0x2 ;  /* 0x0000002f120f7211 */ /* 0x001fcc00078e10ff */
[----:B------:R-:W2:Y:S01]  /*09a0*/  LDS R15, [R15] ;  /* 0x000000000f0f7984 */ /* 0x000ea20000000800 */
[----:B------:R-:W-:-:S04]  /*09b0*/  FMUL.FTZ R20, R20, UR9 ;  /* 0x0000000914147c20 */ /* 0x000fc80008410000 */
[----:B------:R-:W-:-:S04]  /*09c0*/  FMUL.FTZ R3, R38, R20 ;  /* 0x0000001426037220 */ /* 0x000fc80000410000 */
[----:B------:R-:W-:Y:S01]  /*09d0*/  FMUL.FTZ R3, R20, R3 ;  /* 0x0000000314037220 */ /* 0x000fe20000410000 */
[----:B--2---:R-:W-:-:S04]  /*09e0*/  FMUL.FTZ R22, R15, R22 ;  /* 0x000000160f167220 */ /* 0x004fc80000410000 */
[----:B------:R-:W-:Y:S01]  /*09f0*/  FMUL.FTZ R22, R22, UR22 ;  /* 0x0000001616167c20 */ /* 0x000fe20008410000 */
[----:B---3--:R-:W-:Y:S01]  /*0a00*/  FMUL.FTZ R5, R14, R5 ;  /* 0x000000050e057220 */ /* 0x008fe20000410000 */
[----:B----4-:R-:W-:-:S03]  /*0a10*/  FMUL.FTZ R12, R19, R12 ;  /* 0x0000000c130c7220 */ /* 0x010fc60000410000 */
[----:B------:R-:W-:Y:S01]  /*0a20*/  FMUL.FTZ R18, R5, UR20 ;  /* 0x0000001405127c20 */ /* 0x000fe20008410000 */
[----:B------:R-:W-:Y:S01]  /*0a30*/  FFMA.FTZ R4, R12, UR21, R3 ;  /* 0x000000150c047c23 */ /* 0x000fe20008010003 */
[-C--:B------:R-:W-:Y:S02]  /*0a40*/  FFMA.FTZ R3, R11, R20.reuse, R22 ;  /* 0x000000140b037223 */ /* 0x080fe40000010016 */
[----:B------:R-:W-:-:S07]  /*0a50*/  FFMA.FTZ R5, R27, R20, R18 ;  /* 0x000000141b057223 */ /* 0x000fce0000010012 */
.L_x_102:
[----:B------:R-:W-:Y:S05]  /*0a60*/  BSYNC.RECONVERGENT B0 ;  /* 0x0000000000007941 */ /* 0x000fea0003800200 */
.L_x_101:
[----:B------:R-:W-:Y:S01]  /*0a70*/  FMNMX.FTZ R12, |R5|, -3.40282346638528859812e+38, !PT ;  /* 0xff7fffff050c7809 */ /* 0x000fe20007810200 */
[----:B------:R-:W-:Y:S01]  /*0a80*/  BSSY.RECONVERGENT B0, `(.L_x_103) ;  /* 0x0000030000007945 */ /* 0x000fe20003800200 */
[----:B------:R-:W-:Y:S02]  /*0a90*/  ISETP.GT.AND P3, PT, R45, 0x1e, PT ;  /* 0x0000001e2d00780c */ /* 0x000fe40003f64270 */
[----:B------:R-:W-:Y:S01]  /*0aa0*/  ISETP.NE.AND P5, PT, R49, RZ, PT ;  /* 0x000000ff3100720c */ /* 0x000fe20003fa5270 */
[----:B-1----:R-:W0:Y:S01]  /*0ab0*/  SHFL.DOWN PT, R13, R12, 0x1, 0x1f ;  /* 0x08201f000c0d7f89 */ /* 0x002e2200000e0000 */
[----:B------:R-:W-:Y:S02]  /*0ac0*/  P2R R14, PR, RZ, 0x8 ;  /* 0x00000008ff0e7803 */ /* 0x000fe40000000000 */
[----:B------:R-:W-:Y:S02]  /*0ad0*/  ISETP.GT.AND P4, PT, R45, 0xf, PT ;  /* 0x0000000f2d00780c */ /* 0x000fe40003f84270 */
[----:B0-----:R-:W-:-:S05]  /*0ae0*/  FSETP.GEU.FTZ.AND P2, PT, R12, R13, PT ;  /* 0x0000000d0c00720b */ /* 0x001fca0003f5e000 */
[----:B------:R-:W-:Y:S02]  /*0af0*/  @!P3 FSEL R12, R13, R12, !P2 ;  /* 0x0000000c0d0cb208 */ /* 0x000fe40005000000 */
[----:B------:R-:W-:-:S03]  /*0b00*/  ISETP.GT.AND P3, PT, R45, 0x1d, PT ;  /* 0x0000001d2d00780c */ /* 0x000fc60003f64270 */
[----:B------:R-:W0:Y:S01]  /*0b10*/  SHFL.DOWN PT, R13, R12, 0x2, 0x1f ;  /* 0x08401f000c0d7f89 */ /* 0x000e2200000e0000 */
[----:B------:R-:W-:Y:S02]  /*0b20*/  P2R R14, PR, RZ, 0x8 ;  /* 0x00000008ff0e7803 */ /* 0x000fe40000000000 */
[----:B0-----:R-:W-:-:S07]  /*0b30*/  FSETP.GEU.FTZ.AND P2, PT, R12, R13, PT ;  /* 0x0000000d0c00720b */ /* 0x001fce0003f5e000 */
[----:B------:R-:W-:Y:S02]  /*0b40*/  @!P3 FSEL R12, R13, R12, !P2 ;  /* 0x0000000c0d0cb208 */ /* 0x000fe40005000000 */
[----:B------:R-:W-:-:S03]  /*0b50*/  ISETP.GT.AND P3, PT, R45, 0x1b, PT ;  /* 0x0000001b2d00780c */ /* 0x000fc60003f64270 */
[----:B------:R-:W0:Y:S01]  /*0b60*/  SHFL.DOWN PT, R13, R12, 0x4, 0x1f ;  /* 0x08801f000c0d7f89 */ /* 0x000e2200000e0000 */
[----:B------:R-:W-:Y:S02]  /*0b70*/  P2R R14, PR, RZ, 0x8 ;  /* 0x00000008ff0e7803 */ /* 0x000fe40000000000 */
[----:B0-----:R-:W-:-:S07]  /*0b80*/  FSETP.GEU.FTZ.AND P2, PT, R12, R13, PT ;  /* 0x0000000d0c00720b */ /* 0x001fce0003f5e000 */
[----:B------:R-:W-:Y:S02]  /*0b90*/  @!P3 FSEL R12, R13, R12, !P2 ;  /* 0x0000000c0d0cb208 */ /* 0x000fe40005000000 */
[----:B------:R-:W-:-:S03]  /*0ba0*/  ISETP.GT.AND P2, PT, R45, 0x17, PT ;  /* 0x000000172d00780c */ /* 0x000fc60003f44270 */
[----:B------:R-:W0:Y:S02]  /*0bb0*/  SHFL.DOWN PT, R13, R12, 0x8, 0x1f ;  /* 0x09001f000c0d7f89 */ /* 0x000e2400000e0000 */
[----:B0-----:R-:W-:-:S08]  /*0bc0*/  FSETP.GEU.FTZ.AND P3, PT, R12, R13, PT ;  /* 0x0000000d0c00720b */ /* 0x001fd00003f7e000 */
[----:B------:R-:W-:-:S05]  /*0bd0*/  @!P2 FSEL R12, R13, R12, !P3 ;  /* 0x0000000c0d0ca208 */ /* 0x000fca0005800000 */
[----:B------:R-:W0:Y:S02]  /*0be0*/  SHFL.DOWN PT, R13, R12, 0x10, 0x1f ;  /* 0x0a001f000c0d7f89 */ /* 0x000e2400000e0000 */
[----:B0-----:R-:W-:-:S04]  /*0bf0*/  FSETP.GEU.FTZ.AND P3, PT, R12, R13, PT ;  /* 0x0000000d0c00720b */ /* 0x001fc80003f7e000 */
[----:B------:R-:W-:Y:S02]  /*0c00*/  FSEL R13, R13, R12, !P3 ;  /* 0x0000000c0d0d7208 */ /* 0x000fe40005800000 */
[----:B------:R-:W-:Y:S02]  /*0c10*/  ISETP.NE.AND P3, PT, R45, RZ, PT ;  /* 0x000000ff2d00720c */ /* 0x000fe40003f65270 */
[----:B------:R-:W-:-:S11]  /*0c20*/  FSEL R21, R12, R13, P4 ;  /* 0x0000000d0c157208 */ /* 0x000fd60002000000 */
[----:B------:R0:W-:Y:S01]  /*0c30*/  @!P3 STS [R25+UR6+0x8], R13 ;  /* 0x0000080d1900b988 */ /* 0x0001e20008000806 */
[----:B------:R-:W-:Y:S06]  /*0c40*/  BAR.SYNC.DEFER_BLOCKING 0x0 ;  /* 0x0000000000007b1d */ /* 0x000fec0000010000 */
[----:B------:R-:W-:Y:S05]  /*0c50*/  @P5 BRA `(.L_x_104) ;  /* 0x0000000000485947 */ /* 0x000fea0003800000 */
[----:B------:R-:W-:-:S05]  /*0c60*/  LEA R18, R9, R8, 0x18 ;  /* 0x0000000809127211 */ /* 0x000fca00078ec0ff */
[----:B------:R-:W1:Y:S02]  /*0c70*/  LDS R12, [R18+0x101c] ;  /* 0x00101c00120c7984 */ /* 0x000e640000000800 */
[----:B-1----:R-:W-:-:S04]  /*0c80*/  FSETP.GEU.FTZ.AND P6, PT, R21, R12, PT ;  /* 0x0000000c1500720b */ /* 0x002fc80003fde000 */
[----:B------:R-:W-:Y:S02]  /*0c90*/  FSEL R21, R12, R21, !P6 ;  /* 0x000000150c157208 */ /* 0x000fe40007000000 */
[----:B0-----:R-:W0:Y:S02]  /*0ca0*/  LDS.128 R12, [R18+0x1020] ;  /* 0x00102000120c7984 */ /* 0x001e240000000c00 */
[----:B0-----:R-:W-:-:S04]  /*0cb0*/  FSETP.GEU.FTZ.AND P6, PT, R21, R12, PT ;  /* 0x0000000c1500720b */ /* 0x001fc80003fde000 */
[----:B------:R-:W-:Y:S02]  /*0cc0*/  FSEL R12, R12, R21, !P6 ;  /* 0x000000150c0c7208 */ /* 0x000fe40007000000 */
[----:B------:R-:W0:Y:S02]  /*0cd0*/  LDS.64 R20, [R18+0x1030] ;  /* 0x0010300012147984 */ /* 0x000e240000000a00 */
[----:B------:R-:W-:-:S04]  /*0ce0*/  FSETP.GEU.FTZ.AND P6, PT, R12, R13, PT ;  /* 0x0000000d0c00720b */ /* 0x000fc80003fde000 */
[----:B------:R-:W-:-:S04]  /*0cf0*/  FSEL R13, R13, R12, !P6 ;  /* 0x0000000c0d0d7208 */ /* 0x000fc80007000000 */
[----:B------:R-:W-:-:S04]  /*0d00*/  FSETP.GEU.FTZ.AND P6, PT, R13, R14, PT ;  /* 0x0000000e0d00720b */ /* 0x000fc80003fde000 */
[----:B------:R-:W-:-:S04]  /*0d10*/  FSEL R14, R14, R13, !P6 ;  /* 0x0000000d0e0e7208 */ /* 0x000fc80007000000 */
[----:B------:R-:W-:-:S04]  /*0d20*/  FSETP.GEU.FTZ.AND P6, PT, R14, R15, PT ;  /* 0x0000000f0e00720b */ /* 0x000fc80003fde000 */
[----:B------:R-:W-:-:S04]  /*0d30*/  FSEL R15, R15, R14, !P6 ;  /* 0x0000000e0f0f7208 */ /* 0x000fc80007000000 */
[----:B0-----:R-:W-:-:S04]  /*0d40*/  FSETP.GEU.FTZ.AND P6, PT, R15, R20, PT ;  /* 0x000000140f00720b */ /* 0x001fc80003fde000 */
[----:B------:R-:W-:-:S04]  /*0d50*/  FSEL R20, R20, R15, !P6 ;  /* 0x0000000f14147208 */ /* 0x000fc80007000000 */
[----:B------:R-:W-:-:S04]  /*0d60*/  FSETP.GEU.FTZ.AND P6, PT, R20, R21, PT ;  /* 0x000000151400720b */ /* 0x000fc80003fde000 */
[----:B------:R-:W-:-:S09]  /*0d70*/  FSEL R21, R21, R20, !P6 ;  /* 0x0000001415157208 */ /* 0x000fd20007000000 */
.L_x_104:
[----:B------:R-:W-:Y:S05]  /*0d80*/  BSYNC.RECONVERGENT B0 ;  /* 0x0000000000007941 */ /* 0x000fea0003800200 */
.L_x_103:
[----:B------:R-:W-:Y:S01]  /*0d90*/  FMNMX.FTZ R12, |R4|, -3.40282346638528859812e+38, !PT ;  /* 0xff7fffff040c7809 */ /* 0x000fe20007810200 */
[----:B------:R-:W-:Y:S01]  /*0da0*/  BSSY.RECONVERGENT B0, `(.L_x_105) ;  /* 0x000002d000007945 */ /* 0x000fe20003800200 */
[----:B------:R-:W-:Y:S02]  /*0db0*/  P2R R14, PR, RZ, 0x2 ;  /* 0x00000002ff0e7803 */ /* 0x000fe40000000000 */
[C---:B------:R-:W-:Y:S01]  /*0dc0*/  ISETP.GT.AND P1, PT, R45.reuse, 0x1e, PT ;  /* 0x0000001e2d00780c */ /* 0x040fe20003f24270 */
[----:B0-----:R-:W0:Y:S01]  /*0dd0*/  SHFL.DOWN PT, R13, R12, 0x1, 0x1f ;  /* 0x08201f000c0d7f89 */ /* 0x001e2200000e0000 */
[----:B------:R-:W-:Y:S02]  /*0de0*/  P2R R15, PR, RZ, 0x1 ;  /* 0x00000001ff0f7803 */ /* 0x000fe40000000000 */
[----:B------:R-:W-:Y:S02]  /*0df0*/  ISETP.GT.AND P0, PT, R45, 0x1b, PT ;  /* 0x0000001b2d00780c */ /* 0x000fe40003f04270 */
[----:B0-----:R-:W-:-:S07]  /*0e00*/  FSETP.GEU.FTZ.AND P6, PT, R12, R13, PT ;  /* 0x0000000d0c00720b */ /* 0x001fce0003fde000 */
[----:B------:R-:W-:Y:S02]  /*0e10*/  @!P1 FSEL R12, R13, R12, !P6 ;  /* 0x0000000c0d0c9208 */ /* 0x000fe40007000000 */
[----:B------:R-:W-:-:S03]  /*0e20*/  ISETP.GT.AND P1, PT, R45, 0x1d, PT ;  /* 0x0000001d2d00780c */ /* 0x000fc60003f24270 */
[----:B------:R-:W0:Y:S02]  /*0e30*/  SHFL.DOWN PT, R13, R12, 0x2, 0x1f ;  /* 0x08401f000c0d7f89 */ /* 0x000e2400000e0000 */
[----:B0-----:R-:W-:-:S08]  /*0e40*/  FSETP.GEU.FTZ.AND P6, PT, R12, R13, PT ;  /* 0x0000000d0c00720b */ /* 0x001fd00003fde000 */
[----:B------:R-:W-:Y:S02]  /*0e50*/  @!P1 FSEL R12, R13, R12, !P6 ;  /* 0x0000000c0d0c9208 */ /* 0x000fe40007000000 */
[----:B------:R-:W-:-:S03]  /*0e60*/  ISETP.NE.AND P1, PT, R14, RZ, PT ;  /* 0x000000ff0e00720c */ /* 0x000fc60003f25270 */
[----:B------:R-:W0:Y:S02]  /*0e70*/  SHFL.DOWN PT, R13, R12, 0x4, 0x1f ;  /* 0x08801f000c0d7f89 */ /* 0x000e2400000e0000 */
[----:B0-----:R-:W-:-:S04]  /*0e80*/  FSETP.GEU.FTZ.AND P6, PT, R12, R13, PT ;  /* 0x0000000d0c00720b */ /* 0x001fc80003fde000 */
[----:B------:R-:W-:Y:S02]  /*0e90*/  @!P0 FSEL R12, R13, R12, !P6 ;  /* 0x0000000c0d0c8208 */ /* 0x000fe40007000000 */
[----:B------:R-:W-:-:S03]  /*0ea0*/  ISETP.NE.AND P0, PT, R15, RZ, PT ;  /* 0x000000ff0f00720c */ /* 0x000fc60003f05270 */
[----:B------:R-:W0:Y:S02]  /*0eb0*/  SHFL.DOWN PT, R13, R12, 0x8, 0x1f ;  /* 0x09001f000c0d7f89 */ /* 0x000e2400000e0000 */
[----:B0-----:R-:W-:-:S04]  /*0ec0*/  FSETP.GEU.FTZ.AND P6, PT, R12, R13, PT ;  /* 0x0000000d0c00720b */ /* 0x001fc80003fde000 */
[----:B------:R-:W-:-:S05]  /*0ed0*/  @!P2 FSEL R12, R13, R12, !P6 ;  /* 0x0000000c0d0ca208 */ /* 0x000fca0007000000 */
[----:B------:R-:W0:Y:S02]  /*0ee0*/  SHFL.DOWN PT, R13, R12, 0x10, 0x1f ;  /* 0x0a001f000c0d7f89 */ /* 0x000e2400000e0000 */
[----:B0-----:R-:W-:-:S04]  /*0ef0*/  FSETP.GEU.FTZ.AND P6, PT, R12, R13, PT ;  /* 0x0000000d0c00720b */ /* 0x001fc80003fde000 */
[----:B------:R-:W-:-:S04]  /*0f00*/  FSEL R13, R13, R12, !P6 ;  /* 0x0000000c0d0d7208 */ /* 0x000fc80007000000 */
[----:B------:R-:W-:Y:S01]  /*0f10*/  FSEL R42, R12, R13, P4 ;  /* 0x0000000d0c2a7208 */ /* 0x000fe20002000000 */
[----:B------:R0:W-:Y:S01]  /*0f20*/  @!P3 STS [R25+UR7+0x8], R13 ;  /* 0x0000080d1900b988 */ /* 0x0001e20008000807 */
[----:B------:R-:W-:Y:S06]  /*0f30*/  BAR.SYNC.DEFER_BLOCKING 0x0 ;  /* 0x0000000000007b1d */ /* 0x000fec0000010000 */
[----:B------:R-:W-:Y:S05]  /*0f40*/  @P5 BRA `(.L_x_106) ;  /* 0x0000000000485947 */ /* 0x000fea0003800000 */
[----:B------:R-:W-:-:S05]  /*0f50*/  LEA R18, R9, R8, 0x18 ;  /* 0x0000000809127211 */ /* 0x000fca00078ec0ff */
[----:B0-----:R-:W0:Y:S02]  /*0f60*/  LDS.64 R12, [R18+0x1048] ;  /* 0x00104800120c7984 */ /* 0x001e240000000a00 */
[----:B0-----:R-:W-:-:S04]  /*0f70*/  FSETP.GEU.FTZ.AND P6, PT, R42, R12, PT ;  /* 0x0000000c2a00720b */ /* 0x001fc80003fde000 */
[----:B------:R-:W-:-:S04]  /*0f80*/  FSEL R12, R12, R42, !P6 ;  /* 0x0000002a0c0c7208 */ /* 0x000fc80007000000 */
[----:B------:R-:W-:-:S04]  /*0f90*/  FSETP.GEU.FTZ.AND P6, PT, R12, R13, PT ;  /* 0x0000000d0c00720b */ /* 0x000fc80003fde000 */
[----:B------:R-:W-:Y:S02]  /*0fa0*/  FSEL R19, R13, R12, !P6 ;  /* 0x0000000c0d137208 */ /* 0x000fe40007000000 */
[----:B------:R-:W0:Y:S02]  /*0fb0*/  LDS.128 R12, [R18+0x1050] ;  /* 0x00105000120c7984 */ /* 0x000e240000000c00 */
[----:B0-----:R-:W-:-:S04]  /*0fc0*/  FSETP.GEU.FTZ.AND P6, PT, R19, R12, PT ;  /* 0x0000000c1300720b */ /* 0x001fc80003fde000 */
[----:B------:R-:W-:-:S04]  /*0fd0*/  FSEL R12, R12, R19, !P6 ;  /* 0x000000130c0c7208 */ /* 0x000fc80007000000 */
[----:B------:R-:W-:-:S04]  /*0fe0*/  FSETP.GEU.FTZ.AND P6, PT, R12, R13, PT ;  /* 0x0000000d0c00720b */ /* 0x000fc80003fde000 */
[----:B------:R-:W-:-:S04]  /*0ff0*/  FSEL R13, R13, R12, !P6 ;  /* 0x0000000c0d0d7208 */ /* 0x000fc80007000000 */
[----:B------:R-:W-:-:S04]  /*1000*/  FSETP.GEU.FTZ.AND P6, PT, R13, R14, PT ;  /* 0x0000000e0d00720b */ /* 0x000fc80003fde000 */
[----:B------:R-:W-:Y:S02]  /*1010*/  FSEL R14, R14, R13, !P6 ;  /* 0x0000000d0e0e7208 */ /* 0x000fe40007000000 */
[----:B------:R-:W0:Y:S02]  /*1020*/  LDS R13, [R18+0x1060] ;  /* 0x00106000120d7984 */ /* 0x000e240000000800 */
[----:B------:R-:W-:-:S04]  /*1030*/  FSETP.GEU.FTZ.AND P6, PT, R14, R15, PT ;  /* 0x0000000f0e00720b */ /* 0x000fc80003fde000 */
[----:B------:R-:W-:-:S04]  /*1040*/  FSEL R14, R15, R14, !P6 ;  /* 0x0000000e0f0e7208 */ /* 0x000fc80007000000 */
[----:B0-----:R-:W-:-:S04]  /*1050*/  FSETP.GEU.FTZ.AND P6, PT, R14, R13, PT ;  /* 0x0000000d0e00720b */ /* 0x001fc80003fde000 */
[----:B------:R-:W-:-:S09]  /*1060*/  FSEL R42, R13, R14, !P6 ;  /* 0x0000000e0d2a7208 */ /* 0x000fd20007000000 */
.L_x_106:
[----:B------:R-:W-:Y:S05]  /*1070*/  BSYNC.RECONVERGENT B0 ;  /* 0x0000000000007941 */ /* 0x000fea0003800200 */
.L_x_105:
[----:B------:R-:W-:Y:S01]  /*1080*/  FMNMX.FTZ R12, |R3|, -3.40282346638528859812e+38, !PT ;  /* 0xff7fffff030c7809 */ /* 0x000fe20007810200 */
[----:B------:R-:W1:Y:S01]  /*1090*/  @!P5 LDC.64 R54, c[0x0][0x3d8] ;  /* 0x0000f600ff36db82 */ /* 0x000e620000000a00 */
[----:B------:R-:W-:Y:S01]  /*10a0*/  P2R R14, PR, RZ, 0x2 ;  /* 0x00000002ff0e7803 */ /* 0x000fe20000000000 */
[----:B------:R-:W-:Y:S01]  /*10b0*/  BSSY.RECONVERGENT B0, `(.L_x_107) ;  /* 0x0000033000007945 */ /* 0x000fe20003800200 */
[C---:B------:R-:W-:Y:S01]  /*10c0*/  ISETP.GT.AND P1, PT, R45.reuse, 0x1e, PT ;  /* 0x0000001e2d00780c */ /* 0x040fe20003f24270 */
[----:B0-----:R-:W0:Y:S01]  /*10d0*/  SHFL.DOWN PT, R13, R12, 0x1, 0x1f ;  /* 0x08201f000c0d7f89 */ /* 0x001e2200000e0000 */
[----:B------:R-:W-:Y:S02]  /*10e0*/  P2R R15, PR, RZ, 0x1 ;  /* 0x00000001ff0f7803 */ /* 0x000fe40000000000 */
[----:B------:R-:W-:Y:S02]  /*10f0*/  ISETP.GT.AND P0, PT, R45, 0x1b, PT ;  /* 0x0000001b2d00780c */ /* 0x000fe40003f04270 */
[----:B------:R-:W-:-:S02]  /*1100*/  @!P5 SHF.R.U32.HI R57, RZ, 0x8, R26 ;  /* 0x00000008ff39d819 */ /* 0x000fc4000001161a */
[----:B------:R-:W-:-:S03]  /*1110*/  @P5 LEA R20, R9, R8, 0x18 ;  /* 0x0000000809145211 */ /* 0x000fc600078ec0ff */
[----:B-1----:R-:W-:Y:S01]  /*1120*/  @!P5 IMAD.WIDE.U32 R54, R57, 0x4, R54 ;  /* 0x000000043936d825 */ /* 0x002fe200078e0036 */
[----:B0-----:R-:W-:-:S03]  /*1130*/  FSETP.GEU.FTZ.AND P6, PT, R12, R13, PT ;  /* 0x0000000d0c00720b */ /* 0x001fc60003fde000 */
[----:B------:R-:W-:Y:S01]  /*1140*/  @!P5 IMAD.WIDE.U32 R56, R57, 0x4, R30 ;  /* 0x000000043938d825 */ /* 0x000fe200078e001e */
        /* <DEDUP_REMOVED lines=12> */
[----:B------:R-:W-:Y:S02]  /*1210*/  @!P2 FSEL R12, R13, R12, !P6 ;  /* 0x0000000c0d0ca208 */ /* 0x000fe40007000000 */
[----:B------:R-:W-:-:S03]  /*1220*/  LEA R52, P6, R16, UR16, 0x1 ;  /* 0x0000001010347c11 */ /* 0x000fc6000f8c08ff */
[----:B------:R-:W0:Y:S01]  /*1230*/  SHFL.DOWN PT, R13, R12, 0x10, 0x1f ;  /* 0x0a001f000c0d7f89 */ /* 0x000e2200000e0000 */
[----:B------:R-:W-:Y:S02]  /*1240*/  LEA.HI.X R53, R16, UR17, R17, 0x1, P6 ;  /* 0x0000001110357c11 */ /* 0x000fe4000b0f0c11 */
[----:B0-----:R-:W-:-:S04]  /*1250*/  FSETP.GEU.FTZ.AND P2, PT, R12, R13, PT ;  /* 0x0000000d0c00720b */ /* 0x001fc80003f5e000 */
[----:B------:R-:W-:-:S04]  /*1260*/  FSEL R13, R13, R12, !P2 ;  /* 0x0000000c0d0d7208 */ /* 0x000fc80005000000 */
[----:B------:R-:W-:Y:S01]  /*1270*/  FSEL R43, R12, R13, P4 ;  /* 0x0000000d0c2b7208 */ /* 0x000fe20002000000 */
[----:B------:R0:W-:Y:S01]  /*1280*/  @!P3 STS [R25+UR5+0x8], R13 ;  /* 0x0000080d1900b988 */ /* 0x0001e20008000805 */
[----:B------:R-:W-:Y:S06]  /*1290*/  BAR.SYNC.DEFER_BLOCKING 0x0 ;  /* 0x0000000000007b1d */ /* 0x000fec0000010000 */
[----:B------:R-:W-:Y:S05]  /*12a0*/  @P5 BRA `(.L_x_108) ;  /* 0x00000000004c5947 */ /* 0x000fea0003800000 */
[----:B------:R-:W-:-:S05]  /*12b0*/  LEA R22, R9, R8, 0x18 ;  /* 0x0000000809167211 */ /* 0x000fca00078ec0ff */
[----:B0-----:R-:W0:Y:S04]  /*12c0*/  LDS.128 R12, [R22+0x1070] ;  /* 0x00107000160c7984 */ /* 0x001e280000000c00 */
[----:B------:R-:W1:Y:S04]  /*12d0*/  LDS.128 R16, [R22+0x1080] ;  /* 0x0010800016107984 */ /* 0x000e680000000c00 */
[----:B------:R2:W-:Y:S01]  /*12e0*/  STS [R22+0x1094], R21 ;  /* 0x0010941516007388 */ /* 0x0005e20000000800 */
        /* <DEDUP_REMOVED lines=14> */
[----:B------:R2:W-:Y:S04]  /*13d0*/  STS.64 [R22+0x1098], R42 ;  /* 0x0010982a16007388 */ /* 0x0005e80000000a00 */
.L_x_108:
[----:B------:R-:W-:Y:S05]  /*13e0*/  BSYNC.RECONVERGENT B0 ;  /* 0x0000000000007941 */ /* 0x000fea0003800200 */
.L_x_107:
[----:B------:R-:W-:Y:S01]  /*13f0*/  BAR.SYNC.DEFER_BLOCKING 0x0 ;  /* 0x0000000000007b1d */ /* 0x000fe20000010000 */
[----:B------:R-:W-:-:S05]  /*1400*/  PRMT R12, RZ, 0x7610, R12 ;  /* 0x00007610ff0c7816 */ /* 0x000fca000000000c */
[----:B------:R-:W-:Y:S04]  /*1410*/  @!P5 STG.E desc[UR10][R56.64], R21 ;  /* 0x000000153800d986 */ /* 0x000fe8000c10190a */
[----:B------:R-:W-:Y:S04]  /*1420*/  @!P5 STG.E desc[UR10][R54.64], R42 ;  /* 0x0000002a3600d986 */ /* 0x000fe8000c10190a */
[----:B------:R-:W-:Y:S04]  /*1430*/  @!P5 STG.E desc[UR10][R50.64], R43 ;  /* 0x0000002b3200d986 */ /* 0x000fe8000c10190a */
[----:B--2---:R-:W1:Y:S01]  /*1440*/  @P5 LDS.128 R20, [R20+0x1090] ;  /* 0x0010900014145984 */ /* 0x004e620000000c00 */
[----:B------:R-:W-:Y:S06]  /*1450*/  BAR.SYNC.DEFER_BLOCKING 0x0 ;  /* 0x0000000000007b1d */ /* 0x000fec0000010000 */
[----:B------:R-:W2:Y:S01]  /*1460*/  @!P0 LDG.E.U16 R12, desc[UR10][R52.64] ;  /* 0x0000000a340c8981 */ /* 0x000ea2000c1e1500 */
[----:B------:R-:W-:Y:S01]  /*1470*/  BSSY.RECONVERGENT B0, `(.L_x_109) ;  /* 0x0000015000007945 */ /* 0x000fe20003800200 */
[----:B-1----:R1:W3:Y:S02]  /*1480*/  MUFU.RCP R16, R21 ;  /* 0x0000001500107308 */ /* 0x0022e40000001000 */
[----:B--2---:R-:W-:Y:S01]  /*1490*/  STS.U16 [R7], R12 ;  /* 0x0000000c07007388 */ /* 0x004fe20000000400 */
[----:B------:R-:W-:-:S03]  /*14a0*/  NOP ;  /* 0x0000000000007918 */ /* 0x000fc60000000000 */
[----:B0-----:R-:W0:Y:S02]  /*14b0*/  LDS.U16 R13, [R7] ;  /* 0x00000000070d7984 */ /* 0x001e240000000400 */
[----:B0-----:R-:W-:Y:S01]  /*14c0*/  PRMT R14, R13, 0x7610, R14 ;  /* 0x000076100d0e7816 */ /* 0x001fe2000000000e */
[----:B-1-3--:R-:W-:Y:S06]  /*14d0*/  @!P1 BRA `(.L_x_110) ;  /* 0x0000000000389947 */ /* 0x00afec0003800000 */
[----:B------:R-:W0:Y:S01]  /*14e0*/  MUFU.SQRT R12, R4 ;  /* 0x00000004000c7308 */ /* 0x000e220000002000 */
[----:B------:R-:W-:Y:S01]  /*14f0*/  IMAD.U32 R14, R14, 0x10000, RZ ;  /* 0x000100000e0e7824 */ /* 0x000fe200078e00ff */
[----:B------:R-:W-:Y:S01]  /*1500*/  FSETP.LT.FTZ.AND P0, PT, RZ, UR23, PT ;  /* 0x00000017ff007c0b */ /* 0x000fe2000bf11000 */
[----:B0-----:R-:W-:Y:S01]  /*1510*/  FFMA.FTZ R13, R12, R39, UR19 ;  /* 0x000000130c0d7e23 */ /* 0x001fe20008010027 */
[----:B------:R-:W-:-:S04]  /*1520*/  FMUL.FTZ R12, R44, R5 ;  /* 0x000000052c0c7220 */ /* 0x000fc80000410000 */
[----:B------:R-:W-:Y:S01]  /*1530*/  FFMA.FTZ R12, R3, UR18, R12 ;  /* 0x00000012030c7c23 */ /* 0x000fe2000801000c */
[----:B------:R-:W0:Y:S03]  /*1540*/  MUFU.RCP R13, R13 ;  /* 0x0000000d000d7308 */ /* 0x000e260000001000 */
[----:B0-----:R-:W-:-:S04]  /*1550*/  FMUL.FTZ R15, R12, R13 ;  /* 0x0000000d0c0f7220 */ /* 0x001fc80000410000 */
[----:B------:R-:W-:-:S05]  /*1560*/  FFMA.FTZ R14, -R15, UR24, R14 ;  /* 0x000000180f0e7c23 */ /* 0x000fca000801010e */
[----:B------:R-:W-:-:S05]  /*1570*/  F2FP.BF16.F32.PACK_AB R14, RZ, R14 ;  /* 0x0000000eff0e723e */ /* 0x000fca00000010ff */
[----:B------:R-:W-:-:S04]  /*1580*/  @P0 IMAD.U32 R15, R14, 0x10000, RZ ;  /* 0x000100000e0f0824 */ /* 0x000fc800078e00ff */
[----:B------:R-:W-:-:S05]  /*1590*/  @P0 FMUL.FTZ R12, R40, R15 ;  /* 0x0000000f280c0220 */ /* 0x000fca0000410000 */
[----:B------:R-:W-:-:S04]  /*15a0*/  @P0 F2FP.BF16.F32.PACK_AB R12, RZ, R12 ;  /* 0x0000000cff0c023e */ /* 0x000fc800000010ff */
[----:B------:R-:W-:-:S07]  /*15b0*/  @P0 PRMT R14, R12, 0x7610, R14 ;  /* 0x000076100c0e0816 */ /* 0x000fce000000000e */
.L_x_110:
[----:B------:R-:W-:Y:S05]  /*15c0*/  BSYNC.RECONVERGENT B0 ;  /* 0x0000000000007941 */ /* 0x000fea0003800200 */
.L_x_109:
[----:B------:R-:W-:Y:S01]  /*15d0*/  FMUL.FTZ R13, R16, R5 ;  /* 0x00000005100d7220 */ /* 0x000fe20000410000 */
[----:B------:R-:W-:Y:S01]  /*15e0*/  BAR.SYNC.DEFER_BLOCKING 0x0 ;  /* 0x0000000000007b1d */ /* 0x000fe20000010000 */
[----:B------:R-:W-:-:S03]  /*15f0*/  IMAD.MOV.U32 R12, RZ, RZ, 0x2 ;  /* 0x00000002ff0c7424 */ /* 0x000fc600078e00ff */
[----:B------:R-:W-:-:S13]  /*1600*/  FSETP.GT.FTZ.AND P1, PT, R13, R2, PT ;  /* 0x000000020d00720b */ /* 0x000fda0003f34000 */
[----:B------:R-:W-:-:S04]  /*1610*/  @!P1 IMAD.MOV.U32 R12, RZ, RZ, RZ ;  /* 0x000000ffff0c9224 */ /* 0x000fc800078e00ff */
[----:B------:R-:W-:Y:S01]  /*1620*/  IMAD.U32 R12, R12, 0x4, R1 ;  /* 0x000000040c0c7824 */ /* 0x000fe200078e0001 */
[----:B------:R-:W-:Y:S01]  /*1630*/  STS.U16 [R7], R14 ;  /* 0x0000000e07007388 */ /* 0x000fe20000000400 */
[----:B------:R-:W-:-:S04]  /*1640*/  NOP ;  /* 0x0000000000007918 */ /* 0x000fc80000000000 */
[----:B------:R-:W2:Y:S01]  /*1650*/  LDL R12, [R12] ;  /* 0x000000000c0c7983 */ /* 0x000ea20000100800 */
[----:B------:R-:W-:Y:S02]  /*1660*/  @P5 MOV R42, R22 ;  /* 0x00000016002a5202 */ /* 0x000fe40000000f00 */
[----:B------:R-:W-:Y:S01]  /*1670*/  LEA R9, R9, R8, 0x18 ;  /* 0x0000000809097211 */ /* 0x000fe200078ec0ff */
[----:B------:R0:W-:Y:S01]  /*1680*/  LDS.U16 R19, [R7] ;  /* 0x0000000007137984 */ /* 0x0001e20000000400 */
[----:B------:R-:W1:Y:S02]  /*1690*/  MUFU.RCP R15, R42 ;  /* 0x0000002a000f7308 */ /* 0x000e640000001000 */
[----:B-1----:R-:W-:Y:S01]  /*16a0*/  FMUL.FTZ R15, R15, R4 ;  /* 0x000000040f0f7220 */ /* 0x002fe20000410000 */
[----:B------:R-:W-:-:S04]  /*16b0*/  IMAD.MOV.U32 R4, RZ, RZ, 0x2 ;  /* 0x00000002ff047424 */ /* 0x000fc800078e00ff */
[----:B------:R-:W-:-:S13]  /*16c0*/  FSETP.GT.FTZ.AND P0, PT, R15, R0, PT ;  /* 0x000000000f00720b */ /* 0x000fda0003f14000 */
[----:B------:R-:W-:-:S04]  /*16d0*/  @!P0 IMAD.MOV.U32 R4, RZ, RZ, RZ ;  /* 0x000000ffff048224 */ /* 0x000fc800078e00ff */
[----:B------:R-:W-:-:S06]  /*16e0*/  IMAD.U32 R4, R4, 0x4, R1 ;  /* 0x0000000404047824 */ /* 0x000fcc00078e0001 */
[----:B------:R-:W3:Y:S01]  /*16f0*/  LDL R4, [R4+0xc] ;  /* 0x00000c0004047983 */ /* 0x000ee20000100800 */
[----:B------:R-:W-:Y:S01]  /*1700*/  IMAD.MOV.U32 R48, RZ, RZ, 0xbf ;  /* 0x000000bfff307424 */ /* 0x000fe200078e00ff */
[----:B------:R-:W-:Y:S01]  /*1710*/  BSSY.RECONVERGENT B0, `(.L_x_111) ;  /* 0x00000a3000007945 */ /* 0x000fe20003800200 */
[----:B------:R-:W-:Y:S01]  /*1720*/  @!P1 IMAD.MOV.U32 R48, RZ, RZ, 0x3f ;  /* 0x0000003fff309424 */ /* 0x000fe200078e00ff */
[----:B------:R-:W-:Y:S01]  /*1730*/  @!P5 STS [R9+0x12a0], R10 ;  /* 0x0012a00a0900d388 */ /* 0x000fe20000000800 */
[----:B------:R-:W-:Y:S02]  /*1740*/  IMAD.MOV.U32 R51, RZ, RZ, 0xff ;  /* 0x000000ffff337424 */ /* 0x000fe400078e00ff */
[----:B0-----:R-:W-:Y:S02]  /*1750*/  IMAD.MOV.U32 R7, RZ, RZ, 0x7f ;  /* 0x0000007fff077424 */ /* 0x001fe400078e00ff */
[----:B------:R-:W-:Y:S01]  /*1760*/  IMAD.MOV.U32 R8, RZ, RZ, R2 ;  /* 0x000000ffff087224 */ /* 0x000fe200078e0002 */
[----:B------:R-:W-:Y:S01]  /*1770*/  @!P1 MOV R8, 0xbf800000 ;  /* 0xbf80000000089802 */ /* 0x000fe20000000f00 */
[----:B------:R-:W-:-:S02]  /*1780*/  IMAD.MOV.U32 R16, RZ, RZ, 0x3f800000 ;  /* 0x3f800000ff107424 */ /* 0x000fc400078e00ff */
[----:B------:R-:W-:Y:S02]  /*1790*/  @!P1 IMAD.MOV.U32 R51, RZ, RZ, 0x7f ;  /* 0x0000007fff339424 */ /* 0x000fe400078e00ff */
[----:B------:R-:W-:Y:S02]  /*17a0*/  @!P1 IMAD.MOV.U32 R7, RZ, RZ, RZ ;  /* 0x000000ffff079224 */ /* 0x000fe400078e00ff */
[----:B------:R-:W-:Y:S02]  /*17b0*/  @!P1 IMAD.MOV.U32 R16, RZ, RZ, R2 ;  /* 0x000000ffff109224 */ /* 0x000fe400078e0002 */
[----:B------:R-:W-:Y:S02]  /*17c0*/  IMAD.MOV.U32 R21, RZ, RZ, 0xbf ;  /* 0x000000bfff157424 */ /* 0x000fe400078e00ff */
[----:B------:R-:W-:Y:S02]  /*17d0*/  @!P0 IMAD.MOV.U32 R21, RZ, RZ, 0x3f ;  /* 0x0000003fff158424 */ /* 0x000fe400078e00ff */
[----:B------:R-:W-:Y:S01]  /*17e0*/  @P5 IMAD.MOV.U32 R43, RZ, RZ, R23 ;  /* 0x000000ffff2b5224 */ /* 0x000fe200078e0017 */
[----:B------:R-:W-:Y:S01]  /*17f0*/  BAR.SYNC.DEFER_BLOCKING 0x0 ;  /* 0x0000000000007b1d */ /* 0x000fe20000010000 */
[----:B--2---:R-:W-:-:S13]  /*1800*/  FSETP.GT.FTZ.AND P2, PT, R13, R12, PT ;  /* 0x0000000c0d00720b */ /* 0x004fda0003f54000 */
[C---:B------:R-:W-:Y:S01]  /*1810*/  @!P2 VIADD R14, R48.reuse, 0xffffffe0 ;  /* 0xffffffe0300ea836 */ /* 0x040fe20000000000 */
[----:B------:R-:W-:Y:S01]  /*1820*/  @P2 MOV R8, R12 ;  /* 0x0000000c00082202 */ /* 0x000fe20000000f00 */
[----:B------:R-:W-:Y:S02]  /*1830*/  @P2 VIADD R14, R48, 0x20 ;  /* 0x00000020300e2836 */ /* 0x000fe40000000000 */
[----:B------:R-:W-:Y:S02]  /*1840*/  @P2 IMAD.MOV.U32 R7, RZ, RZ, R48 ;  /* 0x000000ffff072224 */ /* 0x000fe400078e0030 */
[----:B------:R-:W-:Y:S01]  /*1850*/  @!P2 IMAD.MOV.U32 R16, RZ, RZ, R12 ;  /* 0x000000ffff10a224 */ /* 0x000fe200078e000c */
[----:B------:R-:W-:Y:S01]  /*1860*/  LEA R60, R14, R47, 0x2 ;  /* 0x0000002f0e3c7211 */ /* 0x000fe200078e10ff */
[----:B------:R-:W-:-:S05]  /*1870*/  @P2 IMAD.MOV.U32 R48, RZ, RZ, R51 ;  /* 0x000000ffff302224 */ /* 0x000fca00078e0033 */
[----:B------:R-:W0:Y:S01]  /*1880*/  LDS R60, [R60] ;  /* 0x000000003c3c7984 */ /* 0x000e220000000800 */
[----:B---3--:R-:W-:-:S13]  /*1890*/  FSETP.GT.FTZ.AND P1, PT, R15, R4, PT ;  /* 0x000000040f00720b */ /* 0x008fda0003f34000 */
[C---:B------:R-:W-:Y:S02]  /*18a0*/  @!P1 VIADD R17, R21.reuse, 0xffffffe0 ;  /* 0xffffffe015119836 */ /* 0x040fe40000000000 */
[----:B------:R-:W-:Y:S01]  /*18b0*/  @P1 VIADD R17, R21, 0x20 ;  /* 0x0000002015111836 */ /* 0x000fe20000000000 */
[----:B0-----:R-:W-:-:S03]  /*18c0*/  FSETP.GT.FTZ.AND P3, PT, R13, R60, PT ;  /* 0x0000003c0d00720b */ /* 0x001fc60003f74000 */
[----:B------:R-:W-:-:S06]  /*18d0*/  IMAD R42, R17, 0x4, R46 ;  /* 0x00000004112a7824 */ /* 0x000fcc00078e022e */
[----:B------:R-:W0:Y:S04]  /*18e0*/  LDS R42, [R42] ;  /* 0x000000002a2a7984 */ /* 0x000e280000000800 */
[C---:B------:R-:W-:Y:S01]  /*18f0*/  @!P3 VIADD R50, R14.reuse, 0xfffffff0 ;  /* 0xfffffff00e32b836 */ /* 0x040fe20000000000 */
[----:B------:R-:W-:Y:S01]  /*1900*/  @P3 MOV R7, R14 ;  /* 0x0000000e00073202 */ /* 0x000fe20000000f00 */
[----:B------:R-:W-:Y:S02]  /*1910*/  @P3 VIADD R50, R14, 0x10 ;  /* 0x000000100e323836 */ /* 0x000fe40000000000 */
[----:B------:R-:W-:Y:S02]  /*1920*/  @!P3 IMAD.MOV.U32 R16, RZ, RZ, R60 ;  /* 0x000000ffff10b224 */ /* 0x000fe400078e003c */
[----:B------:R-:W-:-:S02]  /*1930*/  IMAD R56, R50, 0x4, R47 ;  /* 0x0000000432387824 */ /* 0x000fc400078e022f */
[----:B------:R-:W-:Y:S02]  /*1940*/  @P3 IMAD.MOV.U32 R8, RZ, RZ, R60 ;  /* 0x000000ffff083224 */ /* 0x000fe400078e003c */
[----:B------:R-:W-:Y:S02]  /*1950*/  @P3 IMAD.MOV.U32 R14, RZ, RZ, R48 ;  /* 0x000000ffff0e3224 */ /* 0x000fe400078e0030 */
[----:B------:R-:W1:Y:S01]  /*1960*/  LDS R56, [R56] ;  /* 0x0000000038387984 */ /* 0x000e620000000800 */
[----:B0-----:R-:W-:-:S13]  /*1970*/  FSETP.GT.FTZ.AND P3, PT, R15, R42, PT ;  /* 0x0000002a0f00720b */ /* 0x001fda0003f74000 */
[C---:B------:R-:W-:Y:S02]  /*1980*/  @!P3 VIADD R51, R17.reuse, 0xfffffff0 ;  /* 0xfffffff01133b836 */ /* 0x040fe40000000000 */
[----:B------:R-:W-:Y:S01]  /*1990*/  @P3 VIADD R51, R17, 0x10 ;  /* 0x0000001011333836 */ /* 0x000fe20000000000 */
[----:B-1----:R-:W-:-:S03]  /*19a0*/  FSETP.GT.FTZ.AND P4, PT, R13, R56, PT ;  /* 0x000000380d00720b */ /* 0x002fc60003f94000 */
[----:B------:R-:W-:-:S06]  /*19b0*/  IMAD R12, R51, 0x4, R46 ;  /* 0x00000004330c7824 */ /* 0x000fcc00078e022e */
[----:B------:R-:W-:Y:S04]  /*19c0*/  LDS R12, [R12] ;  /* 0x000000000c0c7984 */ /* 0x000fe80000000800 */
[C---:B------:R-:W-:Y:S01]  /*19d0*/  @!P4 VIADD R20, R50.reuse, 0xfffffff8 ;  /* 0xfffffff83214c836 */ /* 0x040fe20000000000 */
[----:B------:R-:W-:Y:S01]  /*19e0*/  @P4 MOV R7, R50 ;  /* 0x0000003200074202 */ /* 0x000fe20000000f00 */
[----:B------:R-:W-:Y:S02]  /*19f0*/  @P4 VIADD R20, R50, 0x8 ;  /* 0x0000000832144836 */ /* 0x000fe40000000000 */
[----:B------:R-:W-:Y:S02]  /*1a00*/  @!P4 IMAD.MOV.U32 R16, RZ, RZ, R56 ;  /* 0x000000ffff10c224 */ /* 0x000fe400078e0038 */
[----:B------:R-:W-:-:S02]  /*1a10*/  IMAD R54, R20, 0x4, R47 ;  /* 0x0000000414367824 */ /* 0x000fc400078e022f */
[----:B------:R-:W-:Y:S02]  /*1a20*/  @P4 IMAD.MOV.U32 R8, RZ, RZ, R56 ;  /* 0x000000ffff084224 */ /* 0x000fe400078e0038 */
[----:B------:R-:W-:Y:S02]  /*1a30*/  @P4 IMAD.MOV.U32 R50, RZ, RZ, R14 ;  /* 0x000000ffff324224 */ /* 0x000fe400078e000e */
[----:B------:R-:W0:Y:S02]  /*1a40*/  LDS R54, [R54] ;  /* 0x0000000036367984 */ /* 0x000e240000000800 */
[----:B0-----:R-:W-:-:S13]  /*1a50*/  FSETP.GT.FTZ.AND P6, PT, R13, R54, PT ;  /* 0x000000360d00720b */ /* 0x001fda0003fd4000 */
[C---:B------:R-:W-:Y:S01]  /*1a60*/  @!P6 VIADD R18, R20.reuse, 0xfffffffc ;  /* 0xfffffffc1412e836 */ /* 0x040fe20000000000 */
[----:B------:R-:W-:Y:S01]  /*1a70*/  @P6 IADD3 R18, PT, PT, R20, 0x4, RZ ;  /* 0x0000000414126810 */ /* 0x000fe20007ffe0ff */
[--C-:B------:R-:W-:Y:S01]  /*1a80*/  @!P6 IMAD.MOV.U32 R16, RZ, RZ, R54.reuse ;  /* 0x000000ffff10e224 */ /* 0x100fe200078e0036 */
[----:B------:R-:W-:Y:S01]  /*1a90*/  @P6 MOV R7, R20 ;  /* 0x0000001400076202 */ /* 0x000fe20000000f00 */
[----:B------:R-:W-:Y:S02]  /*1aa0*/  @P6 IMAD.MOV.U32 R8, RZ, RZ, R54 ;  /* 0x000000ffff086224 */ /* 0x000fe400078e0036 */
[----:B------:R-:W-:Y:S02]  /*1ab0*/  IMAD R22, R18, 0x4, R47 ;  /* 0x0000000412167824 */ /* 0x000fe400078e022f */
[----:B------:R-:W-:Y:S01]  /*1ac0*/  @P6 IMAD.MOV.U32 R20, RZ, RZ, R50 ;  /* 0x000000ffff146224 */ /* 0x000fe200078e0032 */
[----:B------:R-:W-:Y:S02]  /*1ad0*/  FSETP.GT.FTZ.AND P6, PT, R15, R12, PT ;  /* 0x0000000c0f00720b */ /* 0x000fe40003fd4000 */
[----:B------:R-:W-:Y:S01]  /*1ae0*/  MOV R50, R0 ;  /* 0x0000000000327202 */ /* 0x000fe20000000f00 */
[----:B------:R-:W0:Y:S01]  /*1af0*/  LDS R22, [R22] ;  /* 0x0000000016167984 */ /* 0x000e220000000800 */
[----:B------:R-:W-:-:S02]  /*1b00*/  @!P0 IMAD.MOV.U32 R50, RZ, RZ, RZ ;  /* 0x000000ffff328224 */ /* 0x000fc400078e00ff */
[----:B------:R-:W-:Y:S02]  /*1b10*/  @P1 IMAD.MOV.U32 R50, RZ, RZ, R4 ;  /* 0x000000ffff321224 */ /* 0x000fe400078e0004 */
[----:B------:R-:W-:-:S05]  /*1b20*/  @P3 IMAD.MOV.U32 R50, RZ, RZ, R42 ;  /* 0x000000ffff323224 */ /* 0x000fca00078e002a */
[C---:B------:R-:W-:Y:S02]  /*1b30*/  @!P6 VIADD R55, R51.reuse, 0xfffffff8 ;  /* 0xfffffff83337e836 */ /* 0x040fe40000000000 */
[----:B------:R-:W-:Y:S02]  /*1b40*/  @P6 VIADD R55, R51, 0x8 ;  /* 0x0000000833376836 */ /* 0x000fe40000000000 */
[----:B------:R-:W-:Y:S02]  /*1b50*/  @P6 IMAD.MOV.U32 R50, RZ, RZ, R12 ;  /* 0x000000ffff326224 */ /* 0x000fe400078e000c */
[----:B------:R-:W-:-:S06]  /*1b60*/  IMAD R14, R55, 0x4, R46 ;  /* 0x00000004370e7824 */ /* 0x000fcc00078e022e */
[----:B------:R-:W-:Y:S01]  /*1b70*/  LDS R14, [R14] ;  /* 0x000000000e0e7984 */ /* 0x000fe20000000800 */
[----:B0-----:R-:W-:-:S13]  /*1b80*/  FSETP.GT.FTZ.AND P2, PT, R13, R22, PT ;  /* 0x000000160d00720b */ /* 0x001fda0003f54000 */
[C---:B------:R-:W-:Y:S01]  /*1b90*/  @!P2 VIADD R58, R18.reuse, 0xfffffffe ;  /* 0xfffffffe123aa836 */ /* 0x040fe20000000000 */
[----:B------:R-:W-:Y:S01]  /*1ba0*/  @P2 MOV R7, R18 ;  /* 0x0000001200072202 */ /* 0x000fe20000000f00 */
[----:B------:R-:W-:Y:S02]  /*1bb0*/  @P2 VIADD R58, R18, 0x2 ;  /* 0x00000002123a2836 */ /* 0x000fe40000000000 */
[--C-:B------:R-:W-:Y:S02]  /*1bc0*/  @!P2 IMAD.MOV.U32 R16, RZ, RZ, R22.reuse ;  /* 0x000000ffff10a224 */ /* 0x100fe400078e0016 */
[----:B------:R-:W-:Y:S02]  /*1bd0*/  IMAD R57, R58, 0x4, R47 ;  /* 0x000000043a397824 */ /* 0x000fe400078e022f */
[----:B------:R-:W-:Y:S02]  /*1be0*/  @P2 IMAD.MOV.U32 R8, RZ, RZ, R22 ;  /* 0x000000ffff082224 */ /* 0x000fe400078e0016 */
[----:B------:R-:W-:-:S02]  /*1bf0*/  @P2 IMAD.MOV.U32 R18, RZ, RZ, R20 ;  /* 0x000000ffff122224 */ /* 0x000fc400078e0014 */
[----:B------:R-:W0:Y:S01]  /*1c00*/  LDS R57, [R57] ;  /* 0x0000000039397984 */ /* 0x000e220000000800 */
[----:B------:R-:W-:Y:S02]  /*1c10*/  IMAD.MOV.U32 R22, RZ, RZ, 0xff ;  /* 0x000000ffff167424 */ /* 0x000fe400078e00ff */
[----:B------:R-:W-:Y:S01]  /*1c20*/  @!P0 IMAD.MOV.U32 R22, RZ, RZ, 0x7f ;  /* 0x0000007fff168424 */ /* 0x000fe200078e00ff */
[----:B------:R-:W-:Y:S01]  /*1c30*/  LDS R20, [R9+0x12a0] ;  /* 0x0012a00009147984 */ /* 0x000fe20000000800 */
        /* <DEDUP_REMOVED lines=14> */
[----:B------:R-:W-:-:S04]  /*1d20*/  @P2 FSETP.GEU.FTZ.AND P4, PT, R16, R13, PT ;  /* 0x0000000d1000220b */ /* 0x000fc80003f9e000 */
[----:B------:R-:W-:Y:S02]  /*1d30*/  @P2 SEL R58, R58, R48, !P4 ;  /* 0x000000303a3a2207 */ /* 0x000fe40006000000 */
[----:B------:R-:W-:Y:S01]  /*1d40*/  @!P2 FSETP.GEU.FTZ.AND P4, PT, R13, R8, PT ;  /* 0x000000080d00a20b */ /* 0x000fe20003f9e000 */
[----:B------:R-:W-:Y:S02]  /*1d50*/  IMAD.MOV.U32 R8, RZ, RZ, 0x7f ;  /* 0x0000007fff087424 */ /* 0x000fe400078e00ff */
[----:B------:R-:W-:Y:S01]  /*1d60*/  @!P0 IMAD.MOV.U32 R8, RZ, RZ, RZ ;  /* 0x000000ffff088224 */ /* 0x000fe200078e00ff */
[----:B------:R-:W-:Y:S01]  /*1d70*/  @!P2 SEL R58, R7, R48, !P4 ;  /* 0x00000030073aa207 */ /* 0x000fe20006000000 */
[----:B------:R-:W-:Y:S01]  /*1d80*/  IMAD.MOV.U32 R48, RZ, RZ, 0x3f800000 ;  /* 0x3f800000ff307424 */ /* 0x000fe200078e00ff */
[----:B------:R-:W-:Y:S01]  /*1d90*/  FSETP.GT.FTZ.AND P4, PT, R15, R14, PT ;  /* 0x0000000e0f00720b */ /* 0x000fe20003f94000 */
[----:B------:R-:W-:Y:S01]  /*1da0*/  @!P0 IMAD.MOV.U32 R48, RZ, RZ, R0 ;  /* 0x000000ffff308224 */ /* 0x000fe200078e0000 */
[----:B------:R-:W-:Y:S01]  /*1db0*/  @P1 MOV R8, R21 ;  /* 0x0000001500081202 */ /* 0x000fe20000000f00 */
[----:B------:R-:W-:-:S02]  /*1dc0*/  @P1 IMAD.MOV.U32 R21, RZ, RZ, R22 ;  /* 0x000000ffff151224 */ /* 0x000fc400078e0016 */
[----:B------:R-:W-:Y:S01]  /*1dd0*/  @!P1 IMAD.MOV.U32 R48, RZ, RZ, R4 ;  /* 0x000000ffff309224 */ /* 0x000fe200078e0004 */
[----:B------:R-:W-:Y:S01]  /*1de0*/  ISETP.GE.AND P1, PT, R49, R20, PT ;  /* 0x000000143100720c */ /* 0x000fe20003f26270 */
[----:B------:R-:W-:Y:S02]  /*1df0*/  @P3 IMAD.MOV.U32 R8, RZ, RZ, R17 ;  /* 0x000000ffff083224 */ /* 0x000fe400078e0011 */
[----:B------:R-:W-:Y:S02]  /*1e00*/  @!P3 IMAD.MOV.U32 R48, RZ, RZ, R42 ;  /* 0x000000ffff30b224 */ /* 0x000fe400078e002a */
[----:B------:R-:W-:Y:S02]  /*1e10*/  @P3 IMAD.MOV.U32 R17, RZ, RZ, R21 ;  /* 0x000000ffff113224 */ /* 0x000fe400078e0015 */
[C---:B------:R-:W-:Y:S01]  /*1e20*/  @!P4 VIADD R7, R55.reuse, 0xfffffffc ;  /* 0xfffffffc3707c836 */ /* 0x040fe20000000000 */
[----:B------:R-:W-:Y:S01]  /*1e30*/  @P4 IADD3 R7, PT, PT, R55, 0x4, RZ ;  /* 0x0000000437074810 */ /* 0x000fe20007ffe0ff */
[----:B------:R-:W-:Y:S01]  /*1e40*/  @P6 IMAD.MOV.U32 R8, RZ, RZ, R51 ;  /* 0x000000ffff086224 */ /* 0x000fe200078e0033 */
[----:B------:R-:W-:Y:S01]  /*1e50*/  @P4 MOV R8, R55 ;  /* 0x0000003700084202 */ /* 0x000fe20000000f00 */
[----:B------:R-:W-:Y:S01]  /*1e60*/  @P6 IMAD.MOV.U32 R51, RZ, RZ, R17 ;  /* 0x000000ffff336224 */ /* 0x000fe200078e0011 */
[----:B------:R-:W-:Y:S01]  /*1e70*/  @P4 MOV R50, R14 ;  /* 0x0000000e00324202 */ /* 0x000fe20000000f00 */
[----:B------:R-:W-:Y:S01]  /*1e80*/  IMAD R13, R7, 0x4, R46 ;  /* 0x00000004070d7824 */ /* 0x000fe200078e022e */
[----:B------:R-:W-:Y:S01]  /*1e90*/  @!P1 STG.E.U16 desc[UR10][R52.64], R19 ;  /* 0x0000001334009986 */ /* 0x000fe2000c10150a */
[----:B------:R-:W-:-:S02]  /*1ea0*/  @!P6 IMAD.MOV.U32 R48, RZ, RZ, R12 ;  /* 0x000000ffff30e224 */ /* 0x000fc400078e000c */
[----:B------:R-:W-:Y:S01]  /*1eb0*/  @!P4 IMAD.MOV.U32 R48, RZ, RZ, R14 ;  /* 0x000000ffff30c224 */ /* 0x000fe200078e000e */
        /* <DEDUP_REMOVED lines=9> */
[----:B------:R0:W1:Y:S01]  /*1f50*/  LDS R60, [R18] ;  /* 0x00000000123c7984 */ /* 0x0000620000000800 */
[----:B------:R-:W-:-:S02]  /*1f60*/  @P2 IMAD.MOV.U32 R7, RZ, RZ, R55 ;  /* 0x000000ffff072224 */ /* 0x000fc400078e0037 */
[----:B0-----:R-:W-:-:S06]  /*1f70*/  IMAD R18, R58, 0x4, R47 ;  /* 0x000000043a127824 */ /* 0x001fcc00078e022f */
[----:B------:R-:W0:Y:S01]  /*1f80*/  LDS R18, [R18] ;  /* 0x0000000012127984 */ /* 0x000e220000000800 */
[----:B-1----:R-:W-:-:S13]  /*1f90*/  FSETP.GT.FTZ.AND P0, PT, R15, R60, PT ;  /* 0x0000003c0f00720b */ /* 0x002fda0003f14000 */
[C---:B------:R-:W-:Y:S01]  /*1fa0*/  @!P0 VIADD R13, R16.reuse, 0xffffffff ;  /* 0xffffffff100d8836 */ /* 0x040fe20000000000 */
[----:B------:R-:W-:Y:S01]  /*1fb0*/  @P0 IADD3 R13, PT, PT, R16, 0x1, RZ ;  /* 0x00000001100d0810 */ /* 0x000fe20007ffe0ff */
[--C-:B------:R-:W-:Y:S01]  /*1fc0*/  @!P0 IMAD.MOV.U32 R48, RZ, RZ, R60.reuse ;  /* 0x000000ffff308224 */ /* 0x100fe200078e003c */
[----:B0-----:R-:W-:Y:S01]  /*1fd0*/  LOP3.LUT R18, R18, R5, RZ, 0x3c, !PT ;  /* 0x0000000512127212 */ /* 0x001fe200078e3cff */
[----:B------:R-:W-:Y:S02]  /*1fe0*/  @P0 IMAD.MOV.U32 R50, RZ, RZ, R60 ;  /* 0x000000ffff320224 */ /* 0x000fe400078e003c */
[----:B------:R-:W-:Y:S01]  /*1ff0*/  IMAD R54, R13, 0x4, R46 ;  /* 0x000000040d367824 */ /* 0x000fe200078e022e */
[----:B------:R-:W-:Y:S01]  /*2000*/  ISETP.GT.AND P2, PT, R18, -0x1, PT ;  /* 0xffffffff1200780c */ /* 0x000fe20003f44270 */
        /* <DEDUP_REMOVED lines=12> */
[----:B------:R-:W-:Y:S01]  /*20d0*/  PRMT R13, R58, 0x7610, R13 ;  /* 0x000076103a0d7816 */ /* 0x000fe2000000000d */
[----:B------:R-:W-:Y:S06]  /*20e0*/  @P2 BRA `(.L_x_112) ;  /* 0x0000000000142947 */ /* 0x000fec0003800000 */
[----:B------:R-:W-:-:S13]  /*20f0*/  FSETP.GT.FTZ.AND P0, PT, R5, RZ, PT ;  /* 0x000000ff0500720b */ /* 0x000fda0003f14000 */
[----:B------:R-:W-:-:S04]  /*2100*/  @P0 IADD3 R4, PT, PT, R13, 0x1, RZ ;  /* 0x000000010d040810 */ /* 0x000fc80007ffe0ff */
[----:B------:R-:W-:-:S05]  /*2110*/  @P0 PRMT R13, R4, 0x7610, R13 ;  /* 0x00007610040d0816 */ /* 0x000fca000000000d */
[----:B------:R-:W-:-:S05]  /*2120*/  @!P0 VIADD R4, R13, 0xffffffff ;  /* 0xffffffff0d048836 */ /* 0x000fca0000000000 */
[----:B------:R-:W-:-:S07]  /*2130*/  @!P0 PRMT R13, R4, 0x7610, R13 ;  /* 0x00007610040d8816 */ /* 0x000fce000000000d */
.L_x_112:
[----:B------:R-:W-:Y:S05]  /*2140*/  BSYNC.RECONVERGENT B0 ;  /* 0x0000000000007941 */ /* 0x000fea0003800200 */
.L_x_111:
[----:B------:R-:W0:Y:S02]  /*2150*/  MUFU.RCP R4, R43 ;  /* 0x0000002b00047308 */ /* 0x000e240000001000 */
[----:B0-----:R-:W-:Y:S01]  /*2160*/  FMUL.FTZ R5, R4, R3 ;  /* 0x0000000304057220 */ /* 0x001fe20000410000 */
[----:B------:R-:W-:-:S04]  /*2170*/  IMAD.MOV.U32 R4, RZ, RZ, 0x2 ;  /* 0x00000002ff047424 */ /* 0x000fc800078e00ff */
[----:B------:R-:W-:-:S13]  /*2180*/  FSETP.GT.FTZ.AND P0, PT, R5, R2, PT ;  /* 0x000000020500720b */ /* 0x000fda0003f14000 */
[----:B------:R-:W-:-:S04]  /*2190*/  @!P0 IMAD.MOV.U32 R4, RZ, RZ, RZ ;  /* 0x000000ffff048224 */ /* 0x000fc800078e00ff */
[----:B------:R-:W-:-:S05]  /*21a0*/  IMAD.U32 R12, R4, 0x4, R1 ;  /* 0x00000004040c7824 */ /* 0x000fca00078e0001 */
[----:B------:R-:W2:Y:S01]  /*21b0*/  LDL R48, [R12] ;  /* 0x000000000c307983 */ /* 0x000ea20000100800 */
[----:B------:R-:W-:Y:S02]  /*21c0*/  IMAD.MOV.U32 R4, RZ, RZ, 0xbf ;  /* 0x000000bfff047424 */ /* 0x000fe400078e00ff */
[----:B------:R-:W-:Y:S02]  /*21d0*/  @!P0 IMAD.MOV.U32 R4, RZ, RZ, 0x3f ;  /* 0x0000003fff048424 */ /* 0x000fe400078e00ff */
[----:B------:R-:W-:Y:S01]  /*21e0*/  IMAD.MOV.U32 R15, RZ, RZ, R2 ;  /* 0x000000ffff0f7224 */ /* 0x000fe200078e0002 */
[----:B------:R-:W-:Y:S02]  /*21f0*/  @!P0 MOV R15, 0xbf800000 ;  /* 0xbf800000000f8802 */ /* 0x000fe40000000f00 */
[----:B--2---:R-:W-:-:S13]  /*2200*/  FSETP.GT.FTZ.AND P6, PT, R5, R48, PT ;  /* 0x000000300500720b */ /* 0x004fda0003fd4000 */
[C---:B------:R-:W-:Y:S01]  /*2210*/  @!P6 IADD3 R16, PT, PT, R4.reuse, -0x20, RZ ;  /* 0xffffffe00410e810 */ /* 0x040fe20007ffe0ff */
[----:B------:R-:W-:Y:S02]  /*2220*/  @P6 VIADD R16, R4, 0x20 ;  /* 0x0000002004106836 */ /* 0x000fe40000000000 */
[----:B------:R-:W-:Y:S02]  /*2230*/  @P6 IMAD.MOV.U32 R15, RZ, RZ, R48 ;  /* 0x000000ffff0f6224 */ /* 0x000fe400078e0030 */
[----:B------:R-:W-:-:S05]  /*2240*/  IMAD R8, R16, 0x4, R47 ;  /* 0x0000000410087824 */ /* 0x000fca00078e022f */
[----:B------:R0:W1:Y:S02]  /*2250*/  LDS R50, [R8] ;  /* 0x0000000008327984 */ /* 0x0000640000000800 */
[----:B0-----:R-:W-:Y:S02]  /*2260*/  IMAD.MOV.U32 R8, RZ, RZ, 0xff ;  /* 0x000000ffff087424 */ /* 0x001fe400078e00ff */
[----:B------:R-:W-:Y:S01]  /*2270*/  @!P0 IMAD.MOV.U32 R8, RZ, RZ, 0x7f ;  /* 0x0000007fff088424 */ /* 0x000fe200078e00ff */
[----:B-1----:R-:W-:-:S13]  /*2280*/  FSETP.GT.FTZ.AND P4, PT, R5, R50, PT ;  /* 0x000000320500720b */ /* 0x002fda0003f94000 */
        /* <DEDUP_REMOVED lines=8> */
[----:B------:R-:W-:Y:S01]  /*2310*/  @P4 MOV R12, R16 ;  /* 0x00000010000c4202 */ /* 0x000fe20000000f00 */
        /* <DEDUP_REMOVED lines=40> */
[----:B------:R-:W-:Y:S02]  /*25a0*/  @P0 MOV R42, R22 ;  /* 0x00000016002a0202 */ /* 0x000fe40000000f00 */
        /* <DEDUP_REMOVED lines=9> */
[----:B------:R-:W-:Y:S01]  /*2640*/  @!P6 SEL R42, R12, R17, !P1 ;  /* 0x000000110c2ae207 */ /* 0x000fe20004800000 */
[----:B------:R-:W-:-:S04]  /*2650*/  IMAD.MOV.U32 R12, RZ, RZ, 0x1 ;  /* 0x00000001ff0c7424 */ /* 0x000fc800078e00ff */
[----:B------:R-:W-:-:S06]  /*2660*/  IMAD R4, R42, 0x4, R47 ;  /* 0x000000042a047824 */ /* 0x000fcc00078e022f */
[----:B------:R-:W0:Y:S01]  /*2670*/  LDS R4, [R4] ;  /* 0x0000000004047984 */ /* 0x000e220000000800 */
[----:B------:R-:W-:Y:S06]  /*2680*/  BAR.SYNC.DEFER_BLOCKING 0x0 ;  /* 0x0000000000007b1d */ /* 0x000fec0000010000 */
[----:B------:R-:W-:Y:S01]  /*2690*/  STS.U8 [R6], R13 ;  /* 0x0000000d06007388 */ /* 0x000fe20000000000 */
[----:B------:R-:W-:-:S03]  /*26a0*/  NOP ;  /* 0x0000000000007918 */ /* 0x000fc60000000000 */
[----:B------:R-:W-:Y:S04]  /*26b0*/  LDS.U8 R5, [R6] ;  /* 0x0000000006057984 */ /* 0x000fe80000000000 */
[----:B------:R-:W-:Y:S01]  /*26c0*/  @!P5 STS [R9+0x11a0], R10 ;  /* 0x0011a00a0900d388 */ /* 0x000fe20000000800 */
[----:B0-----:R-:W-:Y:S01]  /*26d0*/  LOP3.LUT R4, R4, R3, RZ, 0x3c, !PT ;  /* 0x0000000304047212 */ /* 0x001fe200078e3cff */
[----:B------:R-:W-:Y:S03]  /*26e0*/  BAR.SYNC.DEFER_BLOCKING 0x0 ;  /* 0x0000000000007b1d */ /* 0x000fe60000010000 */
[----:B------:R-:W-:-:S03]  /*26f0*/  SHF.R.S32.HI R4, RZ, 0x1f, R4 ;  /* 0x0000001fff047819 */ /* 0x000fc60000011404 */
[----:B------:R-:W0:Y:S02]  /*2700*/  LDS R8, [R9+0x11a0] ;  /* 0x0011a00009087984 */ /* 0x000e240000000800 */
[----:B0-----:R-:W-:-:S13]  /*2710*/  ISETP.GE.AND P0, PT, R49, R8, PT ;  /* 0x000000083100720c */ /* 0x001fda0003f06270 */
[----:B------:R0:W-:Y:S01]  /*2720*/  @!P0 STG.E.U8 desc[UR10][R32.64], R5 ;  /* 0x0000000520008986 */ /* 0x0001e2000c10110a */
[----:B------:R-:W-:Y:S01]  /*2730*/  BAR.SYNC.DEFER_BLOCKING 0x0 ;  /* 0x0000000000007b1d */ /* 0x000fe20000010000 */
[----:B------:R-:W-:-:S04]  /*2740*/  FSETP.GT.FTZ.AND P0, PT, R3, RZ, PT ;  /* 0x000000ff0300720b */ /* 0x000fc80003f14000 */
[----:B------:R-:W-:Y:S01]  /*2750*/  SEL R3, R12, 0xffff, P0 ;  /* 0x0000ffff0c037807 */ /* 0x000fe20000000000 */
[----:B0-----:R-:W-:-:S03]  /*2760*/  VIADD R5, R26, UR4 ;  /* 0x000000041a057c36 */ /* 0x001fc60008000000 */
[----:B------:R-:W-:Y:S01]  /*2770*/  LOP3.LUT R3, R4, R3, RZ, 0xc0, !PT ;  /* 0x0000000304037212 */ /* 0x000fe200078ec0ff */
[----:B------:R0:W-:Y:S01]  /*2780*/  STS.U8 [R6], R7 ;  /* 0x0000000706007388 */ /* 0x0001e20000000000 */
[----:B------:R-:W-:-:S03]  /*2790*/  NOP ;  /* 0x0000000000007918 */ /* 0x000fc60000000000 */
[----:B------:R-:W-:Y:S01]  /*27a0*/  LDS.U8 R13, [R6] ;  /* 0x00000000060d7984 */ /* 0x000fe20000000000 */
[----:B0-----:R-:W-:-:S03]  /*27b0*/  IMAD.IADD R7, R3, 0x1, R42 ;  /* 0x0000000103077824 */ /* 0x001fc600078e022a */
[----:B------:R-:W-:Y:S01]  /*27c0*/  @!P5 STS [R9+0x11a0], R10 ;  /* 0x0011a00a0900d388 */ /* 0x000fe20000000800 */
[----:B------:R-:W-:Y:S06]  /*27d0*/  BAR.SYNC.DEFER_BLOCKING 0x0 ;  /* 0x0000000000007b1d */ /* 0x000fec0000010000 */
[----:B------:R-:W0:Y:S02]  /*27e0*/  LDS R8, [R9+0x11a0] ;  /* 0x0011a00009087984 */ /* 0x000e240000000800 */
[----:B0-----:R-:W-:-:S13]  /*27f0*/  ISETP.GE.AND P1, PT, R49, R8, PT ;  /* 0x000000083100720c */ /* 0x001fda0003f26270 */
[----:B------:R-:W-:Y:S01]  /*2800*/  @!P1 STG.E.U8 desc[UR10][R34.64], R13 ;  /* 0x0000000d22009986 */ /* 0x000fe2000c10110a */
[----:B------:R-:W-:Y:S06]  /*2810*/  BAR.SYNC.DEFER_BLOCKING 0x0 ;  /* 0x0000000000007b1d */ /* 0x000fec0000010000 */
        /* <DEDUP_REMOVED lines=10> */
[----:B-1----:R-:W-:Y:S05]  /*28c0*/  @!P0 BRA `(.L_x_113) ;  /* 0xffffffdc00348947 */ /* 0x002fea000383ffff */
[----:B------:R-:W-:Y:S05]  /*28d0*/  EXIT ;  /* 0x000000000000794d */ /* 0x000fea0003800000 */
.L_x_114:
        /* <DEDUP_REMOVED lines=10> */
.L_x_1953:


//--------------------- .text._Z35kOptimizerStatic8bit2StateBlockwiseI6__halfLi6ELi256ELi1EEvPT_S2_PhS3_fffffifPfS4_S4_S4_ffbi --------------------------
	.section	.text._Z35kOptimizerStatic8bit2StateBlockwiseI6__halfLi6ELi256ELi1EEvPT_S2_PhS3_fffffifPfS4_S4_S4_ffbi,"ax",@progbits
	.align	128
        .global         _Z35kOptimizerStatic8bit2StateBlockwiseI6__halfLi6ELi256ELi1EEvPT_S2_PhS3_fffffifPfS4_S4_S4_ffbi
        .type           _Z35kOptimizerStatic8bit2StateBlockwiseI6__halfLi6ELi256ELi1EEvPT_S2_PhS3_fffffifPfS4_S4_S4_ffbi,@function
        .size           _Z35kOptimizerStatic8bit2StateBlockwiseI6__halfLi6ELi256ELi1EEvPT_S2_PhS3_fffffifPfS4_S4_S4_ffbi,(.L_x_1954 - _Z35kOptimizerStatic8bit2StateBlockwiseI6__halfLi6ELi256ELi1EEvPT_S2_PhS3_fffffifPfS4_S4_S4_ffbi)
        .other          _Z35kOptimizerStatic8bit2StateBlockwiseI6__halfLi6ELi256ELi1EEvPT_S2_PhS3_fffffifPfS4_S4_S4_ffbi,@"STO_CUDA_ENTRY STV_DEFAULT"
_Z35kOptimizerStatic8bit2StateBlockwiseI6__halfLi6ELi256ELi1EEvPT_S2_PhS3_fffffifPfS4_S4_S4_ffbi:
.text._Z35kOptimizerStatic8bit2StateBlockwiseI6__halfLi6ELi256ELi1EEvPT_S2_PhS3_fffffifPfS4_S4_S4_ffbi:
        /* <DEDUP_REMOVED lines=90> */
.L_x_127:
        /* <DEDUP_REMOVED lines=42> */
[----:B0-----:R-:W-:Y:S01]  /*0840*/  HADD2.F32 R20, -RZ, R3.H0_H0 ;  /* 0x20000003ff147230 */ /* 0x001fe20000004100 */
        /* <DEDUP_REMOVED lines=16> */
[----:B------:R-:W-:Y:S01]  /*0950*/  LEA R14, R14, R47, 0x2 ;  /* 0x0000002f0e0e7211 */ /* 0x000fe200078e10ff */
[----:B------:R-:W-:-:S05]  /*0960*/  IMAD R19, R19, 0x4, R46 ;  /* 0x0000000413137824 */ /* 0x000fca00078e022e */
[----:B------:R-:W-:Y:S04]  /*0970*/  LDS R14, [R14] ;  /* 0x000000000e0e7984 */ /* 0x000fe80000000800 */
[----:B------:R-:W-:Y:S01]  /*0980*/  LDS R19, [R19] ;  /* 0x0000000013137984 */ /* 0x000fe20000000800 */
[----:B0-----:R-:W-:-:S06]  /*0990*/  IMAD R15, R18, 0x4, R47 ;  /* 0x00000004120f7824 */ /* 0x001fcc00078e022f */
        /* <DEDUP_REMOVED lines=12> */
.L_x_116:
[----:B------:R-:W-:Y:S05]  /*0a60*/  BSYNC.RECONVERGENT B0 ;  /* 0x0000000000007941 */ /* 0x000fea0003800200 */
.L_x_115:
        /* <DEDUP_REMOVED lines=49> */
.L_x_118:
[----:B------:R-:W-:Y:S05]  /*0d80*/  BSYNC.RECONVERGENT B0 ;  /* 0x0000000000007941 */ /* 0x000fea0003800200 */
.L_x_117:
        /* <DEDUP_REMOVED lines=46> */
.L_x_120:
[----:B------:R-:W-:Y:S05]  /*1070*/  BSYNC.RECONVERGENT B0 ;  /* 0x0000000000007941 */ /* 0x000fea0003800200 */
.L_x_119:
        /* <DEDUP_REMOVED lines=54> */
.L_x_122:
[----:B------:R-:W-:Y:S05]  /*13e0*/  BSYNC.RECONVERGENT B0 ;  /* 0x0000000000007941 */ /* 0x000fea0003800200 */
.L_x_121:
        /* <DEDUP_REMOVED lines=16> */
[----:B------:R-:W-:Y:S01]  /*14f0*/  HADD2.F32 R14, -RZ, R14.H0_H0 ;  /* 0x2000000eff0e7230 */ /* 0x000fe20000004100 */
[----:B------:R-:W-:Y:S01]  /*1500*/  FSETP.LT.FTZ.AND P0, PT, RZ, UR23, PT ;  /* 0x00000017ff007c0b */ /* 0x000fe2000bf11000 */
[----:B0-----:R-:W-:Y:S01]  /*1510*/  FFMA.FTZ R13, R12, R39, UR19 ;  /* 0x000000130c0d7e23 */ /* 0x001fe20008010027 */
[----:B------:R-:W-:-:S04]  /*1520*/  FMUL.FTZ R12, R44, R5 ;  /* 0x000000052c0c7220 */ /* 0x000fc80000410000 */
[----:B------:R-:W-:Y:S01]  /*1530*/  FFMA.FTZ R12, R3, UR18, R12 ;  /* 0x00000012030c7c23 */ /* 0x000fe2000801000c */
[----:B------:R-:W0:Y:S03]  /*1540*/  MUFU.RCP R13, R13 ;  /* 0x0000000d000d7308 */ /* 0x000e260000001000 */
[----:B0-----:R-:W-:-:S04]  /*1550*/  FMUL.FTZ R15, R12, R13 ;  /* 0x0000000d0c0f7220 */ /* 0x001fc80000410000 */
[----:B------:R-:W-:-:S05]  /*1560*/  FFMA.FTZ R14, -R15, UR24, R14 ;  /* 0x000000180f0e7c23 */ /* 0x000fca000801010e */
[----:B------:R-:W-:-:S05]  /*1570*/  F2FP.F16.F32.PACK_AB R14, RZ, R14 ;  /* 0x0000000eff0e723e */ /* 0x000fca00000000ff */
[----:B------:R-:W-:-:S05]  /*1580*/  @P0 HADD2.F32 R15, -RZ, R14.H0_H0 ;  /* 0x2000000eff0f0230 */ /* 0x000fca0000004100 */
[----:B------:R-:W-:-:S05]  /*1590*/  @P0 FMUL.FTZ R12, R40, R15 ;  /* 0x0000000f280c0220 */ /* 0x000fca0000410000 */
[----:B------:R-:W-:-:S07]  /*15a0*/  @P0 F2FP.F16.F32.PACK_AB R14, RZ, R12 ;  /* 0x0000000cff0e023e */ /* 0x000fce00000000ff */
.L_x_124:
[----:B------:R-:W-:Y:S05]  /*15b0*/  BSYNC.RECONVERGENT B0 ;  /* 0x0000000000007941 */ /* 0x000fea0003800200 */
.L_x_123:
        /* <DEDUP_REMOVED lines=9> */
[----:B------:R-:W-:Y:S01]  /*1650*/  @P5 IMAD.MOV.U32 R42, RZ, RZ, R22 ;  /* 0x000000ffff2a5224 */ /* 0x000fe200078e0016 */
[----:B------:R-:W-:Y:S02]  /*1660*/  LEA R9, R9, R8, 0x18 ;  /* 0x0000000809097211 */ /* 0x000fe400078ec0ff */
[----:B------:R0:W-:Y:S01]  /*1670*/  LDS.U16 R19, [R7] ;  /* 0x0000000007137984 */ /* 0x0001e20000000400 */
[----:B------:R-:W1:Y:S02]  /*1680*/  MUFU.RCP R15, R42 ;  /* 0x0000002a000f7308 */ /* 0x000e640000001000 */
[----:B-1----:R-:W-:Y:S01]  /*1690*/  FMUL.FTZ R15, R15, R4 ;  /* 0x000000040f0f7220 */ /* 0x002fe20000410000 */
[----:B------:R-:W-:-:S04]  /*16a0*/  IMAD.MOV.U32 R4, RZ, RZ, 0x2 ;  /* 0x00000002ff047424 */ /* 0x000fc800078e00ff */
[----:B------:R-:W-:-:S13]  /*16b0*/  FSETP.GT.FTZ.AND P0, PT, R15, R0, PT ;  /* 0x000000000f00720b */ /* 0x000fda0003f14000 */
[----:B------:R-:W-:-:S05]  /*16c0*/  @!P0 IMAD.MOV.U32 R4, RZ, RZ, RZ ;  /* 0x000000ffff048224 */ /* 0x000fca00078e00ff */
[----:B------:R-:W-:-:S06]  /*16d0*/  LEA R4, R4, R1, 0x2 ;  /* 0x0000000104047211 */ /* 0x000fcc00078e10ff */
[----:B------:R-:W3:Y:S01]  /*16e0*/  LDL R4, [R4+0xc] ;  /* 0x00000c0004047983 */ /* 0x000ee20000100800 */
[----:B------:R-:W-:Y:S02]  /*16f0*/  IMAD.MOV.U32 R48, RZ, RZ, 0xbf ;  /* 0x000000bfff307424 */ /* 0x000fe400078e00ff */
[----:B0-----:R-:W-:Y:S02]  /*1700*/  HFMA2 R7, -RZ, RZ, 0, 7.569789886474609375e-06 ;  /* 0x0000007fff077431 */ /* 0x001fe400000001ff */
[----:B------:R-:W-:Y:S01]  /*1710*/  @!P1 IMAD.MOV.U32 R48, RZ, RZ, 0x3f ;  /* 0x0000003fff309424 */ /* 0x000fe200078e00ff */
[----:B------:R-:W-:Y:S01]  /*1720*/  @!P5 STS [R9+0x12a0], R10 ;  /* 0x0012a00a0900d388 */ /* 0x000fe20000000800 */
[----:B------:R-:W-:Y:S01]  /*1730*/  IMAD.MOV.U32 R51, RZ, RZ, 0xff ;  /* 0x000000ffff337424 */ /* 0x000fe200078e00ff */
[----:B------:R-:W-:Y:S01]  /*1740*/  MOV R21, 0xbf ;  /* 0x000000bf00157802 */ /* 0x000fe20000000f00 */
[----:B------:R-:W-:Y:S01]  /*1750*/  IMAD.MOV.U32 R8, RZ, RZ, R2 ;  /* 0x000000ffff087224 */ /* 0x000fe200078e0002 */
[----:B------:R-:W-:Y:S01]  /*1760*/  BSSY.RECONVERGENT B0, `(.L_x_125) ;  /* 0x000009d000007945 */ /* 0x000fe20003800200 */
[----:B------:R-:W-:-:S02]  /*1770*/  IMAD.MOV.U32 R16, RZ, RZ, 0x3f800000 ;  /* 0x3f800000ff107424 */ /* 0x000fc400078e00ff */
[----:B------:R-:W-:Y:S02]  /*1780*/  @!P1 IMAD.MOV.U32 R51, RZ, RZ, 0x7f ;  /* 0x0000007fff339424 */ /* 0x000fe400078e00ff */
[----:B------:R-:W-:Y:S02]  /*1790*/  @!P1 IMAD.MOV.U32 R7, RZ, RZ, RZ ;  /* 0x000000ffff079224 */ /* 0x000fe400078e00ff */
[----:B------:R-:W-:Y:S02]  /*17a0*/  @!P1 IMAD.MOV.U32 R8, RZ, RZ, -0x40800000 ;  /* 0xbf800000ff089424 */ /* 0x000fe400078e00ff */
[----:B------:R-:W-:Y:S02]  /*17b0*/  @!P1 IMAD.MOV.U32 R16, RZ, RZ, R2 ;  /* 0x000000ffff109224 */ /* 0x000fe400078e0002 */
[----:B------:R-:W-:Y:S02]  /*17c0*/  @!P0 IMAD.MOV.U32 R21, RZ, RZ, 0x3f ;  /* 0x0000003fff158424 */ /* 0x000fe400078e00ff */
[----:B------:R-:W-:Y:S01]  /*17d0*/  @P5 IMAD.MOV.U32 R43, RZ, RZ, R23 ;  /* 0x000000ffff2b5224 */ /* 0x000fe200078e0017 */
[----:B------:R-:W-:Y:S01]  /*17e0*/  BAR.SYNC.DEFER_BLOCKING 0x0 ;  /* 0x0000000000007b1d */ /* 0x000fe20000010000 */
[----:B--2---:R-:W-:-:S13]  /*17f0*/  FSETP.GT.FTZ.AND P2, PT, R13, R12, PT ;  /* 0x0000000c0d00720b */ /* 0x004fda0003f54000 */
        /* <DEDUP_REMOVED lines=8> */
[----:B---3--:R-:W-:-:S13]  /*1880*/  FSETP.GT.FTZ.AND P1, PT, R15, R4, PT ;  /* 0x000000040f00720b */ /* 0x008fda0003f34000 */
[----:B------:R-:W-:Y:S01]  /*1890*/  @!P1 VIADD R17, R21, 0xffffffe0 ;  /* 0xffffffe015119836 */ /* 0x000fe20000000000 */
[----:B0-----:R-:W-:Y:S01]  /*18a0*/  FSETP.GT.FTZ.AND P3, PT, R13, R60, PT ;  /* 0x0000003c0d00720b */ /* 0x001fe20003f74000 */
[----:B------:R-:W-:-:S04]  /*18b0*/  @P1 VIADD R17, R21, 0x20 ;  /* 0x0000002015111836 */ /* 0x000fc80000000000 */
[----:B------:R-:W-:-:S06]  /*18c0*/  IMAD R42, R17, 0x4, R46 ;  /* 0x00000004112a7824 */ /* 0x000fcc00078e022e */
[----:B------:R-:W0:Y:S02]  /*18d0*/  LDS R42, [R42] ;  /* 0x000000002a2a7984 */ /* 0x000e240000000800 */
[C---:B------:R-:W-:Y:S01]  /*18e0*/  @!P3 VIADD R50, R14.reuse, 0xfffffff0 ;  /* 0xfffffff00e32b836 */ /* 0x040fe20000000000 */
[----:B------:R-:W-:Y:S01]  /*18f0*/  @P3 MOV R7, R14 ;  /* 0x0000000e00073202 */ /* 0x000fe20000000f00 */
[----:B------:R-:W-:Y:S02]  /*1900*/  @P3 VIADD R50, R14, 0x10 ;  /* 0x000000100e323836 */ /* 0x000fe40000000000 */
[--C-:B------:R-:W-:Y:S02]  /*1910*/  @!P3 IMAD.MOV.U32 R16, RZ, RZ, R60.reuse ;  /* 0x000000ffff10b224 */ /* 0x100fe400078e003c */
[----:B------:R-:W-:Y:S01]  /*1920*/  @P3 IMAD.MOV.U32 R8, RZ, RZ, R60 ;  /* 0x000000ffff083224 */ /* 0x000fe200078e003c */
[----:B------:R-:W-:Y:S01]  /*1930*/  LEA R56, R50, R47, 0x2 ;  /* 0x0000002f32387211 */ /* 0x000fe200078e10ff */
[----:B------:R-:W-:-:S05]  /*1940*/  @P3 IMAD.MOV.U32 R14, RZ, RZ, R48 ;  /* 0x000000ffff0e3224 */ /* 0x000fca00078e0030 */
[----:B------:R-:W1:Y:S01]  /*1950*/  LDS R56, [R56] ;  /* 0x0000000038387984 */ /* 0x000e620000000800 */
[----:B0-----:R-:W-:-:S13]  /*1960*/  FSETP.GT.FTZ.AND P3, PT, R15, R42, PT ;  /* 0x0000002a0f00720b */ /* 0x001fda0003f74000 */
[----:B------:R-:W-:Y:S01]  /*1970*/  @!P3 VIADD R51, R17, 0xfffffff0 ;  /* 0xfffffff01133b836 */ /* 0x000fe20000000000 */
[----:B-1----:R-:W-:Y:S01]  /*1980*/  FSETP.GT.FTZ.AND P4, PT, R13, R56, PT ;  /* 0x000000380d00720b */ /* 0x002fe20003f94000 */
[----:B------:R-:W-:-:S04]  /*1990*/  @P3 VIADD R51, R17, 0x10 ;  /* 0x0000001011333836 */ /* 0x000fc80000000000 */
[----:B------:R-:W-:-:S06]  /*19a0*/  IMAD R12, R51, 0x4, R46 ;  /* 0x00000004330c7824 */ /* 0x000fcc00078e022e */
[----:B------:R-:W-:Y:S02]  /*19b0*/  LDS R12, [R12] ;  /* 0x000000000c0c7984 */ /* 0x000fe40000000800 */
[C---:B------:R-:W-:Y:S01]  /*19c0*/  @!P4 VIADD R20, R50.reuse, 0xfffffff8 ;  /* 0xfffffff83214c836 */ /* 0x040fe20000000000 */
[----:B------:R-:W-:Y:S01]  /*19d0*/  @P4 MOV R7, R50 ;  /* 0x0000003200074202 */ /* 0x000fe20000000f00 */
[----:B------:R-:W-:Y:S02]  /*19e0*/  @P4 VIADD R20, R50, 0x8 ;  /* 0x0000000832144836 */ /* 0x000fe40000000000 */
[--C-:B------:R-:W-:Y:S02]  /*19f0*/  @!P4 IMAD.MOV.U32 R16, RZ, RZ, R56.reuse ;  /* 0x000000ffff10c224 */ /* 0x100fe400078e0038 */
[----:B------:R-:W-:Y:S02]  /*1a00*/  IMAD R54, R20, 0x4, R47 ;  /* 0x0000000414367824 */ /* 0x000fe400078e022f */
[----:B------:R-:W-:-:S02]  /*1a10*/  @P4 IMAD.MOV.U32 R8, RZ, RZ, R56 ;  /* 0x000000ffff084224 */ /* 0x000fc400078e0038 */
[----:B------:R-:W-:Y:S02]  /*1a20*/  @P4 IMAD.MOV.U32 R50, RZ, RZ, R14 ;  /* 0x000000ffff324224 */ /* 0x000fe400078e000e */
[----:B------:R-:W0:Y:S02]  /*1a30*/  LDS R54, [R54] ;  /* 0x0000000036367984 */ /* 0x000e240000000800 */
[----:B0-----:R-:W-:-:S13]  /*1a40*/  FSETP.GT.FTZ.AND P6, PT, R13, R54, PT ;  /* 0x000000360d00720b */ /* 0x001fda0003fd4000 */
[C---:B------:R-:W-:Y:S01]  /*1a50*/  @!P6 VIADD R18, R20.reuse, 0xfffffffc ;  /* 0xfffffffc1412e836 */ /* 0x040fe20000000000 */
[----:B------:R-:W-:Y:S01]  /*1a60*/  @P6 MOV R7, R20 ;  /* 0x0000001400076202 */ /* 0x000fe20000000f00 */
[----:B------:R-:W-:Y:S02]  /*1a70*/  @P6 VIADD R18, R20, 0x4 ;  /* 0x0000000414126836 */ /* 0x000fe40000000000 */
[--C-:B------:R-:W-:Y:S02]  /*1a80*/  @!P6 IMAD.MOV.U32 R16, RZ, RZ, R54.reuse ;  /* 0x000000ffff10e224 */ /* 0x100fe400078e0036 */
[----:B------:R-:W-:Y:S02]  /*1a90*/  IMAD R22, R18, 0x4, R47 ;  /* 0x0000000412167824 */ /* 0x000fe400078e022f */
[----:B------:R-:W-:Y:S02]  /*1aa0*/  @P6 IMAD.MOV.U32 R8, RZ, RZ, R54 ;  /* 0x000000ffff086224 */ /* 0x000fe400078e0036 */
[----:B------:R-:W-:Y:S01]  /*1ab0*/  @P6 IMAD.MOV.U32 R20, RZ, RZ, R50 ;  /* 0x000000ffff146224 */ /* 0x000fe200078e0032 */
[----:B------:R-:W-:Y:S01]  /*1ac0*/  FSETP.GT.FTZ.AND P6, PT, R15, R12, PT ;  /* 0x0000000c0f00720b */ /* 0x000fe20003fd4000 */
[----:B------:R-:W0:Y:S01]  /*1ad0*/  LDS R22, [R22] ;  /* 0x0000000016167984 */ /* 0x000e220000000800 */
[----:B------:R-:W-:Y:S01]  /*1ae0*/  MOV R50, R0 ;  /* 0x0000000000327202 */ /* 0x000fe20000000f00 */
[----:B------:R-:W-:-:S02]  /*1af0*/  @!P0 IMAD.MOV.U32 R50, RZ, RZ, RZ ;  /* 0x000000ffff328224 */ /* 0x000fc400078e00ff */
[----:B------:R-:W-:Y:S02]  /*1b00*/  @P1 IMAD.MOV.U32 R50, RZ, RZ, R4 ;  /* 0x000000ffff321224 */ /* 0x000fe400078e0004 */
[----:B------:R-:W-:-:S06]  /*1b10*/  @P3 IMAD.MOV.U32 R50, RZ, RZ, R42 ;  /* 0x000000ffff323224 */ /* 0x000fcc00078e002a */
        /* <DEDUP_REMOVED lines=97> */
.L_x_126:
[----:B------:R-:W-:Y:S05]  /*2130*/  BSYNC.RECONVERGENT B0 ;  /* 0x0000000000007941 */ /* 0x000fea0003800200 */
.L_x_125:
        /* <DEDUP_REMOVED lines=121> */
.L_x_128:
        /* <DEDUP_REMOVED lines=11> */
.L_x_1954:


//--------------------- .text._Z35kOptimizerStatic8bit2StateBlockwiseIfLi6ELi256ELi1EEvPT_S1_PhS2_fffffifPfS3_S3_S3_ffbi --------------------------
	.section	.text._Z35kOptimizerStatic8bit2StateBlockwiseIfLi6ELi256ELi1EEvPT_S1_PhS2_fffffifPfS3_S3_S3_ffbi,"ax",@progbits
	.align	128
        .global         _Z35kOptimizerStatic8bit2StateBlockwiseIfLi6ELi256ELi1EEvPT_S1_PhS2_fffffifPfS3_S3_S3_ffbi
        .type           _Z35kOptimizerStatic8bit2StateBlockwiseIfLi6ELi256ELi1EEvPT_S1_PhS2_fffffifPfS3_S3_S3_ffbi,@function
        .size           _Z35kOptimizerStatic8bit2StateBlockwiseIfLi6ELi256ELi1EEvPT_S1_PhS2_fffffifPfS3_S3_S3_ffbi,(.L_x_1955 - _Z35kOptimizerStatic8bit2StateBlockwiseIfLi6ELi256ELi1EEvPT_S1_PhS2_fffffifPfS3_S3_S3_ffbi)
        .other          _Z35kOptimizerStatic8bit2StateBlockwiseIfLi6ELi256ELi1EEvPT_S1_PhS2_fffffifPfS3_S3_S3_ffbi,@"STO_CUDA_ENTRY STV_DEFAULT"
_Z35kOptimizerStatic8bit2StateBlockwiseIfLi6ELi256ELi1EEvPT_S1_PhS2_fffffifPfS3_S3_S3_ffbi:
.text._Z35kOptimizerStatic8bit2StateBlockwiseIfLi6ELi256ELi1EEvPT_S1_PhS2_fffffifPfS3_S3_S3_ffbi:
        /* <DEDUP_REMOVED lines=90> */
.L_x_141:
[----:B------:R-:W-:Y:S01]  /*05a0*/  IMAD.MOV R10, RZ, RZ, -R26 ;  /* 0x000000ffff0a7224 */ /* 0x000fe200078e0a1a */
[C---:B------:R-:W-:Y:S01]  /*05b0*/  IADD3 R16, P1, PT, R49.reuse, R26, RZ ;  /* 0x0000001a31107210 */ /* 0x040fe20007f3e0ff */
[----:B------:R-:W-:Y:S01]  /*05c0*/  IMAD.MOV.U32 R12, RZ, RZ, RZ ;  /* 0x000000ffff0c7224 */ /* 0x000fe200078e00ff */
[----:B------:R-:W1:Y:S02]  /*05d0*/  S2R R9, SR_CgaCtaId ;  /* 0x0000000000097919 */ /* 0x000e640000008800 */
[----:B------:R-:W-:Y:S02]  /*05e0*/  VIADDMNMX.U32 R10, R10, R41, 0x100, PT ;  /* 0x000001000a0a7446 */ /* 0x000fe40003800029 */
[----:B------:R-:W-:Y:S01]  /*05f0*/  IADD3.X R17, PT, PT, RZ, RZ, RZ, P1, !PT ;  /* 0x000000ffff117210 */ /* 0x000fe20000ffe4ff */
[----:B------:R-:W-:Y:S01]  /*0600*/  BAR.SYNC.DEFER_BLOCKING 0x0 ;  /* 0x0000000000007b1d */ /* 0x000fe20000010000 */
[----:B------:R-:W-:-:S13]  /*0610*/  ISETP.GE.U32.AND P0, PT, R49, R10, PT ;  /* 0x0000000a3100720c */ /* 0x000fda0003f06070 */
[----:B------:R-:W3:Y:S02]  /*0620*/  @!P0 LDC.64 R4, c[0x0][0x388] ;  /* 0x0000e200ff048b82 */ /* 0x000ee40000000a00 */
[----:B---3--:R-:W-:-:S04]  /*0630*/  @!P0 LEA R4, P1, R16, R4, 0x2 ;  /* 0x0000000410048211 */ /* 0x008fc800078210ff */
[----:B------:R-:W-:-:S05]  /*0640*/  @!P0 LEA.HI.X R5, R16, R5, R17, 0x2, P1 ;  /* 0x0000000510058211 */ /* 0x000fca00008f1411 */
[----:B------:R-:W3:Y:S01]  /*0650*/  @!P0 LDG.E.CONSTANT R12, desc[UR10][R4.64] ;  /* 0x0000000a040c8981 */ /* 0x000ee2000c1e9900 */
[----:B------:R-:W-:Y:S01]  /*0660*/  MOV R8, 0x400 ;  /* 0x0000040000087802 */ /* 0x000fe20000000f00 */
[----:B--2---:R-:W-:Y:S01]  /*0670*/  IMAD.MOV.U32 R3, RZ, RZ, 0x80 ;  /* 0x00000080ff037424 */ /* 0x004fe200078e00ff */
[----:B0-----:R-:W-:-:S03]  /*0680*/  IADD3 R32, P1, PT, R16, UR12, RZ ;  /* 0x0000000c10207c10 */ /* 0x001fc6000ff3e0ff */
[----:B------:R-:W-:Y:S01]  /*0690*/  VIADD R6, R8, 0x10a0 ;  /* 0x000010a008067836 */ /* 0x000fe20000000000 */
[----:B------:R-:W-:-:S04]  /*06a0*/  IADD3.X R33, PT, PT, R17, UR13, RZ, P1, !PT ;  /* 0x0000000d11217c10 */ /* 0x000fc80008ffe4ff */
[----:B-1----:R-:W-:-:S05]  /*06b0*/  LEA R7, R9, R6, 0x18 ;  /* 0x0000000609077211 */ /* 0x002fca00078ec0ff */
[----:B------:R-:W-:-:S05]  /*06c0*/  IMAD R7, R24, 0x4, R7 ;  /* 0x0000000418077824 */ /* 0x000fca00078e0207 */
[----:B---3--:R-:W-:Y:S01]  /*06d0*/  STS [R7], R12 ;  /* 0x0000000c07007388 */ /* 0x008fe20000000800 */
[----:B------:R-:W-:-:S03]  /*06e0*/  NOP ;  /* 0x0000000000007918 */ /* 0x000fc60000000000 */
[----:B------:R-:W0:Y:S01]  /*06f0*/  LDS R14, [R7] ;  /* 0x00000000070e7984 */ /* 0x000e220000000800 */
[----:B------:R-:W-:Y:S06]  /*0700*/  BAR.SYNC.DEFER_BLOCKING 0x0 ;  /* 0x0000000000007b1d */ /* 0x000fec0000010000 */
[----:B------:R-:W2:Y:S01]  /*0710*/  @!P0 LDG.E.U8 R3, desc[UR10][R32.64] ;  /* 0x0000000a20038981 */ /* 0x000ea2000c1e1100 */
[----:B------:R-:W-:Y:S01]  /*0720*/  IMAD R6, R24, -0x3, R7 ;  /* 0xfffffffd18067824 */ /* 0x000fe200078e0207 */
[----:B------:R-:W-:Y:S02]  /*0730*/  IADD3 R34, P1, PT, R16, UR14, RZ ;  /* 0x0000000e10227c10 */ /* 0x000fe4000ff3e0ff */
[----:B------:R-:W-:-:S02]  /*0740*/  PRMT R13, RZ, 0x7610, R13 ;  /* 0x00007610ff0d7816 */ /* 0x000fc4000000000d */
[----:B------:R-:W-:Y:S01]  /*0750*/  IADD3.X R35, PT, PT, R17, UR15, RZ, P1, !PT ;  /* 0x0000000f11237c10 */ /* 0x000fe20008ffe4ff */
[----:B--2---:R1:W-:Y:S01]  /*0760*/  STS.U8 [R6], R3 ;  /* 0x0000000306007388 */ /* 0x0043e20000000000 */
[----:B------:R-:W-:-:S03]  /*0770*/  NOP ;  /* 0x0000000000007918 */ /* 0x000fc60000000000 */
[----:B------:R2:W3:Y:S01]  /*0780*/  LDS.U8 R18, [R6] ;  /* 0x0000000006127984 */ /* 0x0004e20000000000 */
[----:B------:R-:W-:Y:S06]  /*0790*/  BAR.SYNC.DEFER_BLOCKING 0x0 ;  /* 0x0000000000007b1d */ /* 0x000fec0000010000 */
[----:B------:R-:W4:Y:S01]  /*07a0*/  @!P0 LDG.E.U8 R13, desc[UR10][R34.64] ;  /* 0x0000000a220d8981 */ /* 0x000f22000c1e1100 */
[----:B------:R-:W-:Y:S02]  /*07b0*/  IMAD.IADD R4, R26, 0x1, R41 ;  /* 0x000000011a047824 */ /* 0x000fe400078e0229 */
[----:B------:R-:W-:-:S03]  /*07c0*/  IMAD.MOV.U32 R19, RZ, RZ, 0x80 ;  /* 0x00000080ff137424 */ /* 0x000fc600078e00ff */
[----:B------:R-:W-:-:S04]  /*07d0*/  IADD3 R36, P1, P2, R4, UR12, R49 ;  /* 0x0000000c04247c10 */ /* 0x000fc8000fa3e031 */
[----:B------:R-:W-:Y:S01]  /*07e0*/  IADD3.X R37, PT, PT, RZ, UR13, RZ, P1, P2 ;  /* 0x0000000dff257c10 */ /* 0x000fe20008fe44ff */
[----:B----4-:R2:W-:Y:S01]  /*07f0*/  STS.U8 [R6], R13 ;  /* 0x0000000d06007388 */ /* 0x0105e20000000000 */
[----:B------:R-:W-:-:S03]  /*0800*/  NOP ;  /* 0x0000000000007918 */ /* 0x000fc60000000000 */
[----:B------:R2:W4:Y:S01]  /*0810*/  LDS.U8 R15, [R6] ;  /* 0x00000000060f7984 */ /* 0x0005220000000000 */
[----:B------:R-:W-:Y:S06]  /*0820*/  BAR.SYNC.DEFER_BLOCKING 0x0 ;  /* 0x0000000000007b1d */ /* 0x000fec0000010000 */
[----:B------:R-:W5:Y:S01]  /*0830*/  @!P0 LDG.E.U8 R19, desc[UR10][R36.64] ;  /* 0x0000000a24138981 */ /* 0x000f62000c1e1100 */
[----:B0-----:R-:W-:Y:S01]  /*0840*/  FSETP.NE.FTZ.AND P1, PT, |R14|, +INF , PT ;  /* 0x7f8000000e00780b */ /* 0x001fe20003f35200 */
[----:B------:R-:W-:Y:S01]  /*0850*/  BSSY.RECONVERGENT B0, `(.L_x_129) ;  /* 0x0000020000007945 */ /* 0x000fe20003800200 */
[----:B------:R-:W-:Y:S01]  /*0860*/  SHF.R.U32.HI R51, RZ, 0x8, R4 ;  /* 0x00000008ff337819 */ /* 0x000fe20000011604 */
[----:B-1----:R-:W-:Y:S01]  /*0870*/  HFMA2 R3, -RZ, RZ, 0, 0 ;  /* 0x00000000ff037431 */ /* 0x002fe200000001ff */
[----:B------:R-:W-:-:S03]  /*0880*/  CS2R R4, SRZ ;  /* 0x0000000000047805 */ /* 0x000fc6000001ff00 */
[----:B------:R-:W-:Y:S01]  /*0890*/  IMAD.WIDE.U32 R50, R51, 0x4, R30 ;  /* 0x0000000433327825 */ /* 0x000fe200078e001e */
[----:B-----5:R2:W-:Y:S01]  /*08a0*/  STS.U8 [R6], R19 ;  /* 0x0000001306007388 */ /* 0x0205e20000000000 */
[----:B------:R-:W-:-:S04]  /*08b0*/  NOP ;  /* 0x0000000000007918 */ /* 0x000fc80000000000 */
[----:B---34-:R-:W-:Y:S05]  /*08c0*/  @!P1 BRA `(.L_x_130) ;  /* 0x0000000000609947 */ /* 0x018fea0003800000 */
[----:B--2---:R-:W-:Y:S01]  /*08d0*/  SHF.R.U32.HI R13, RZ, 0x8, R26 ;  /* 0x00000008ff0d7819 */ /* 0x004fe2000001161a */
[----:B------:R-:W2:Y:S04]  /*08e0*/  LDG.E R3, desc[UR10][R50.64] ;  /* 0x0000000a32037981 */ /* 0x000ea8000c1e1900 */
[C---:B------:R-:W-:Y:S01]  /*08f0*/  IMAD.WIDE.U32 R4, R13.reuse, 0x4, R28 ;  /* 0x000000040d047825 */ /* 0x040fe200078e001c */
[----:B------:R-:W0:Y:S03]  /*0900*/  LDS.U8 R20, [R6] ;  /* 0x0000000006147984 */ /* 0x000e260000000000 */
[----:B------:R-:W-:Y:S02]  /*0910*/  IMAD.WIDE.U32 R12, R13, 0x4, R30 ;  /* 0x000000040d0c7825 */ /* 0x000fe400078e001e */
[----:B------:R1:W3:Y:S04]  /*0920*/  LDG.E R4, desc[UR10][R4.64] ;  /* 0x0000000a04047981 */ /* 0x0002e8000c1e1900 */
[----:B------:R-:W4:Y:S01]  /*0930*/  LDG.E R13, desc[UR10][R12.64] ;  /* 0x0000000a0c0d7981 */ /* 0x000f22000c1e1900 */
[----:B------:R-:W-:-:S02]  /*0940*/  IMAD R15, R15, 0x4, R46 ;  /* 0x000000040f0f7824 */ /* 0x000fc400078e022e */
[----:B------:R-:W-:-:S04]  /*0950*/  IMAD R18, R18, 0x4, R47 ;  /* 0x0000000412127824 */ /* 0x000fc800078e022f */
[----:B------:R-:W-:Y:S04]  /*0960*/  LDS R15, [R15] ;  /* 0x000000000f0f7984 */ /* 0x000fe80000000800 */
[----:B------:R-:W-:Y:S01]  /*0970*/  LDS R18, [R18] ;  /* 0x0000000012127984 */ /* 0x000fe20000000800 */
[----:B0-----:R-:W-:-:S06]  /*0980*/  IMAD R20, R20, 0x4, R47 ;  /* 0x0000000414147824 */ /* 0x001fcc00078e022f */
[----:B------:R-:W2:Y:S01]  /*0990*/  LDS R20, [R20] ;  /* 0x0000000014147984 */ /* 0x000ea20000000800 */
[----:B------:R-:W-:-:S04]  /*09a0*/  FMUL.FTZ R14, R14, UR9 ;  /* 0x000000090e0e7c20 */ /* 0x000fc80008410000 */
[----:B-1----:R-:W-:Y:S01]  /*09b0*/  FMUL.FTZ R5, R38, R14 ;  /* 0x0000000e26057220 */ /* 0x002fe20000410000 */
[----:B--2---:R-:W-:-:S04]  /*09c0*/  FMUL.FTZ R19, R20, R3 ;  /* 0x0000000314137220 */ /* 0x004fc80000410000 */
[----:B------:R-:W-:Y:S01]  /*09d0*/  FMUL.FTZ R22, R19, UR22 ;  /* 0x0000001613167c20 */ /* 0x000fe20008410000 */
[----:B---3--:R-:W-:Y:S01]  /*09e0*/  FMUL.FTZ R4, R15, R4 ;  /* 0x000000040f047220 */ /* 0x008fe20000410000 */
[----:B----4-:R-:W-:-:S03]  /*09f0*/  FMUL.FTZ R13, R18, R13 ;  /* 0x0000000d120d7220 */ /* 0x010fc60000410000 */
[----:B------:R-:W-:Y:S01]  /*0a00*/  FMUL.FTZ R3, R4, UR21 ;  /* 0x0000001504037c20 */ /* 0x000fe20008410000 */
[----:B------:R-:W-:-:S03]  /*0a10*/  FMUL.FTZ R12, R13, UR20 ;  /* 0x000000140d0c7c20 */ /* 0x000fc60008410000 */
[----:B------:R-:W-:Y:S01]  /*0a20*/  FFMA.FTZ R4, R14, R5, R3 ;  /* 0x000000050e047223 */ /* 0x000fe20000010003 */
[-C--:B------:R-:W-:Y:S01]  /*0a30*/  FFMA.FTZ R3, R11, R14.reuse, R22 ;  /* 0x0000000e0b037223 */ /* 0x080fe20000010016 */
[----:B------:R-:W-:-:S07]  /*0a40*/  FFMA.FTZ R5, R27, R14, R12 ;  /* 0x0000000e1b057223 */ /* 0x000fce000001000c */
.L_x_130:
[----:B------:R-:W-:Y:S05]  /*0a50*/  BSYNC.RECONVERGENT B0 ;  /* 0x0000000000007941 */ /* 0x000fea0003800200 */
.L_x_129:
[----:B------:R-:W-:Y:S01]  /*0a60*/  FMNMX.FTZ R12, |R5|, -3.40282346638528859812e+38, !PT ;  /* 0xff7fffff050c7809 */ /* 0x000fe20007810200 */
[----:B------:R-:W-:Y:S01]  /*0a70*/  BSSY.RECONVERGENT B0, `(.L_x_131) ;  /* 0x0000030000007945 */ /* 0x000fe20003800200 */
[----:B------:R-:W-:Y:S02]  /*0a80*/  ISETP.GT.AND P3, PT, R45, 0x1e, PT ;  /* 0x0000001e2d00780c */ /* 0x000fe40003f64270 */
[----:B------:R-:W-:Y:S01]  /*0a90*/  ISETP.NE.AND P5, PT, R49, RZ, PT ;  /* 0x000000ff3100720c */ /* 0x000fe20003fa5270 */
[----:B--2---:R-:W0:Y:S01]  /*0aa0*/  SHFL.DOWN PT, R13, R12, 0x1, 0x1f ;  /* 0x08201f000c0d7f89 */ /* 0x004e2200000e0000 */
        /* <DEDUP_REMOVED lines=44> */
.L_x_132:
[----:B------:R-:W-:Y:S05]  /*0d70*/  BSYNC.RECONVERGENT B0 ;  /* 0x0000000000007941 */ /* 0x000fea0003800200 */
.L_x_131:
        /* <DEDUP_REMOVED lines=46> */
.L_x_134:
[----:B------:R-:W-:Y:S05]  /*1060*/  BSYNC.RECONVERGENT B0 ;  /* 0x0000000000007941 */ /* 0x000fea0003800200 */
.L_x_133:
        /* <DEDUP_REMOVED lines=54> */
.L_x_136:
[----:B------:R-:W-:Y:S05]  /*13d0*/  BSYNC.RECONVERGENT B0 ;  /* 0x0000000000007941 */ /* 0x000fea0003800200 */
.L_x_135:
[----:B------:R-:W-:Y:S01]  /*13e0*/  BAR.SYNC.DEFER_BLOCKING 0x0 ;  /* 0x0000000000007b1d */ /* 0x000fe20000010000 */
[----:B------:R-:W-:-:S05]  /*13f0*/  IMAD.MOV.U32 R12, RZ, RZ, RZ ;  /* 0x000000ffff0c7224 */ /* 0x000fca00078e00ff */
[----:B------:R-:W-:Y:S04]  /*1400*/  @!P5 STG.E desc[UR10][R56.64], R21 ;  /* 0x000000153800d986 */ /* 0x000fe8000c10190a */
[----:B------:R-:W-:Y:S04]  /*1410*/  @!P5 STG.E desc[UR10][R54.64], R42 ;  /* 0x0000002a3600d986 */ /* 0x000fe8000c10190a */
[----:B------:R-:W-:Y:S04]  /*1420*/  @!P5 STG.E desc[UR10][R50.64], R43 ;  /* 0x0000002b3200d986 */ /* 0x000fe8000c10190a */
[----:B--2---:R-:W1:Y:S01]  /*1430*/  @P5 LDS.128 R20, [R20+0x1090] ;  /* 0x0010900014145984 */ /* 0x004e620000000c00 */
[----:B------:R-:W-:Y:S06]  /*1440*/  BAR.SYNC.DEFER_BLOCKING 0x0 ;  /* 0x0000000000007b1d */ /* 0x000fec0000010000 */
[----:B------:R-:W2:Y:S01]  /*1450*/  @!P0 LDG.E R12, desc[UR10][R52.64] ;  /* 0x0000000a340c8981 */ /* 0x000ea2000c1e1900 */
[----:B------:R-:W-:Y:S01]  /*1460*/  BSSY.RECONVERGENT B0, `(.L_x_137) ;  /* 0x000000f000007945 */ /* 0x000fe20003800200 */
[----:B-1----:R1:W3:Y:S02]  /*1470*/  MUFU.RCP R16, R21 ;  /* 0x0000001500107308 */ /* 0x0022e40000001000 */
[----:B--2---:R1:W-:Y:S01]  /*1480*/  STS [R7], R12 ;  /* 0x0000000c07007388 */ /* 0x0043e20000000800 */
[----:B------:R-:W-:-:S03]  /*1490*/  NOP ;  /* 0x0000000000007918 */ /* 0x000fc60000000000 */
[----:B------:R1:W2:Y:S01]  /*14a0*/  LDS R14, [R7] ;  /* 0x00000000070e7984 */ /* 0x0002a20000000800 */
[----:B---3--:R-:W-:Y:S05]  /*14b0*/  @!P1 BRA `(.L_x_138) ;  /* 0x0000000000249947 */ /* 0x008fea0003800000 */
[----:B-1----:R-:W0:Y:S01]  /*14c0*/  MUFU.SQRT R12, R4 ;  /* 0x00000004000c7308 */ /* 0x002e220000002000 */
[----:B------:R-:W-:Y:S01]  /*14d0*/  FSETP.LT.FTZ.AND P0, PT, RZ, UR23, PT ;  /* 0x00000017ff007c0b */ /* 0x000fe2000bf11000 */
[----:B0-----:R-:W-:Y:S01]  /*14e0*/  FFMA.FTZ R13, R12, R39, UR19 ;  /* 0x000000130c0d7e23 */ /* 0x001fe20008010027 */
[----:B------:R-:W-:-:S04]  /*14f0*/  FMUL.FTZ R12, R44, R5 ;  /* 0x000000052c0c7220 */ /* 0x000fc80000410000 */
[----:B------:R-:W-:Y:S01]  /*1500*/  FFMA.FTZ R12, R3, UR18, R12 ;  /* 0x00000012030c7c23 */ /* 0x000fe2000801000c */
[----:B------:R-:W0:Y:S03]  /*1510*/  MUFU.RCP R13, R13 ;  /* 0x0000000d000d7308 */ /* 0x000e260000001000 */
[----:B0-----:R-:W-:-:S04]  /*1520*/  FMUL.FTZ R15, R12, R13 ;  /* 0x0000000d0c0f7220 */ /* 0x001fc80000410000 */
[----:B--2---:R-:W-:-:S04]  /*1530*/  FFMA.FTZ R14, -R15, UR24, R14 ;  /* 0x000000180f0e7c23 */ /* 0x004fc8000801010e */
[----:B------:R-:W-:-:S07]  /*1540*/  @P0 FMUL.FTZ R14, R40, R14 ;  /* 0x0000000e280e0220 */ /* 0x000fce0000410000 */
.L_x_138:
[----:B------:R-:W-:Y:S05]  /*1550*/  BSYNC.RECONVERGENT B0 ;  /* 0x0000000000007941 */ /* 0x000fea0003800200 */
.L_x_137:
[----:B0-----:R-:W-:Y:S01]  /*1560*/  FMUL.FTZ R13, R16, R5 ;  /* 0x00000005100d7220 */ /* 0x001fe20000410000 */
[----:B------:R-:W-:Y:S01]  /*1570*/  BAR.SYNC.DEFER_BLOCKING 0x0 ;  /* 0x0000000000007b1d */ /* 0x000fe20000010000 */
[----:B-1----:R-:W-:-:S03]  /*1580*/  IMAD.MOV.U32 R12, RZ, RZ, 0x2 ;  /* 0x00000002ff0c7424 */ /* 0x002fc600078e00ff */
[----:B------:R-:W-:-:S13]  /*1590*/  FSETP.GT.FTZ.AND P1, PT, R13, R2, PT ;  /* 0x000000020d00720b */ /* 0x000fda0003f34000 */
[----:B------:R-:W-:-:S05]  /*15a0*/  @!P1 IMAD.MOV.U32 R12, RZ, RZ, RZ ;  /* 0x000000ffff0c9224 */ /* 0x000fca00078e00ff */
[----:B------:R-:W-:Y:S01]  /*15b0*/  LEA R12, R12, R1, 0x2 ;  /* 0x000000010c0c7211 */ /* 0x000fe200078e10ff */
[----:B--2---:R-:W-:Y:S01]  /*15c0*/  STS [R7], R14 ;  /* 0x0000000e07007388 */ /* 0x004fe20000000800 */
[----:B------:R-:W-:-:S04]  /*15d0*/  NOP ;  /* 0x0000000000007918 */ /* 0x000fc80000000000 */
[----:B------:R-:W2:Y:S01]  /*15e0*/  LDL R12, [R12] ;  /* 0x000000000c0c7983 */ /* 0x000ea20000100800 */
[----:B------:R-:W-:Y:S01]  /*15f0*/  @P5 IMAD.MOV.U32 R42, RZ, RZ, R22 ;  /* 0x000000ffff2a5224 */ /* 0x000fe200078e0016 */
[----:B------:R-:W-:Y:S02]  /*1600*/  LEA R9, R9, R8, 0x18 ;  /* 0x0000000809097211 */ /* 0x000fe400078ec0ff */
[----:B------:R0:W-:Y:S01]  /*1610*/  LDS R19, [R7] ;  /* 0x0000000007137984 */ /* 0x0001e20000000800 */
        /* <DEDUP_REMOVED lines=8> */
[----:B------:R-:W-:Y:S01]  /*16a0*/  MOV R8, R2 ;  /* 0x0000000200087202 */ /* 0x000fe20000000f00 */
[----:B------:R-:W-:Y:S01]  /*16b0*/  @!P1 IMAD.MOV.U32 R48, RZ, RZ, 0x3f ;  /* 0x0000003fff309424 */ /* 0x000fe200078e00ff */
[----:B------:R-:W-:Y:S01]  /*16c0*/  @!P5 STS [R9+0x14a0], R10 ;  /* 0x0014a00a0900d388 */ /* 0x000fe20000000800 */
[----:B------:R-:W-:Y:S01]  /*16d0*/  IMAD.MOV.U32 R51, RZ, RZ, 0xff ;  /* 0x000000ffff337424 */ /* 0x000fe200078e00ff */
[----:B------:R-:W-:Y:S01]  /*16e0*/  BSSY.RECONVERGENT B0, `(.L_x_139) ;  /* 0x000009f000007945 */ /* 0x000fe20003800200 */
[----:B0-----:R-:W-:Y:S02]  /*16f0*/  IMAD.MOV.U32 R7, RZ, RZ, 0x7f ;  /* 0x0000007fff077424 */ /* 0x001fe400078e00ff */
[----:B------:R-:W-:Y:S02]  /*1700*/  IMAD.MOV.U32 R16, RZ, RZ, 0x3f800000 ;  /* 0x3f800000ff107424 */ /* 0x000fe400078e00ff */
[----:B------:R-:W-:-:S02]  /*1710*/  @!P1 IMAD.MOV.U32 R51, RZ, RZ, 0x7f ;  /* 0x0000007fff339424 */ /* 0x000fc400078e00ff */
[----:B------:R-:W-:Y:S02]  /*1720*/  @!P1 IMAD.MOV.U32 R7, RZ, RZ, RZ ;  /* 0x000000ffff079224 */ /* 0x000fe400078e00ff */
[----:B------:R-:W-:Y:S02]  /*1730*/  @!P1 IMAD.MOV.U32 R8, RZ, RZ, -0x40800000 ;  /* 0xbf800000ff089424 */ /* 0x000fe400078e00ff */
[----:B------:R-:W-:Y:S02]  /*1740*/  @!P1 IMAD.MOV.U32 R16, RZ, RZ, R2 ;  /* 0x000000ffff109224 */ /* 0x000fe400078e0002 */
[----:B------:R-:W-:Y:S01]  /*1750*/  IMAD.MOV.U32 R21, RZ, RZ, 0xbf ;  /* 0x000000bfff157424 */ /* 0x000fe200078e00ff */
[----:B------:R-:W-:Y:S01]  /*1760*/  @!P0 MOV R21, 0x3f ;  /* 0x0000003f00158802 */ /* 0x000fe20000000f00 */
[----:B------:R-:W-:Y:S01]  /*1770*/  @P5 IMAD.MOV.U32 R43, RZ, RZ, R23 ;  /* 0x000000ffff2b5224 */ /* 0x000fe200078e0017 */
[----:B------:R-:W-:Y:S01]  /*1780*/  BAR.SYNC.DEFER_BLOCKING 0x0 ;  /* 0x0000000000007b1d */ /* 0x000fe20000010000 */
[----:B--2---:R-:W-:-:S13]  /*1790*/  FSETP.GT.FTZ.AND P2, PT, R13, R12, PT ;  /* 0x0000000c0d00720b */ /* 0x004fda0003f54000 */
[C---:B------:R-:W-:Y:S01]  /*17a0*/  @!P2 IADD3 R14, PT, PT, R48.reuse, -0x20, RZ ;  /* 0xffffffe0300ea810 */ /* 0x040fe20007ffe0ff */
[----:B------:R-:W-:Y:S02]  /*17b0*/  @P2 VIADD R14, R48, 0x20 ;  /* 0x00000020300e2836 */ /* 0x000fe40000000000 */
[----:B------:R-:W-:Y:S01]  /*17c0*/  @P2 IMAD.MOV.U32 R7, RZ, RZ, R48 ;  /* 0x000000ffff072224 */ /* 0x000fe200078e0030 */
[----:B------:R-:W-:Y:S01]  /*17d0*/  @P2 MOV R48, R51 ;  /* 0x0000003300302202 */ /* 0x000fe20000000f00 */
[----:B------:R-:W-:Y:S02]  /*17e0*/  IMAD R60, R14, 0x4, R47 ;  /* 0x000000040e3c7824 */ /* 0x000fe400078e022f */
[--C-:B------:R-:W-:Y:S02]  /*17f0*/  @!P2 IMAD.MOV.U32 R16, RZ, RZ, R12.reuse ;  /* 0x000000ffff10a224 */ /* 0x100fe400078e000c */
[----:B------:R-:W-:Y:S02]  /*1800*/  @P2 IMAD.MOV.U32 R8, RZ, RZ, R12 ;  /* 0x000000ffff082224 */ /* 0x000fe400078e000c */
[----:B------:R-:W0:Y:S01]  /*1810*/  LDS R60, [R60] ;  /* 0x000000003c3c7984 */ /* 0x000e220000000800 */
[----:B---3--:R-:W-:-:S13]  /*1820*/  FSETP.GT.FTZ.AND P1, PT, R15, R4, PT ;  /* 0x000000040f00720b */ /* 0x008fda0003f34000 */
[----:B------:R-:W-:Y:S01]  /*1830*/  @!P1 VIADD R17, R21, 0xffffffe0 ;  /* 0xffffffe015119836 */ /* 0x000fe20000000000 */
[----:B0-----:R-:W-:Y:S01]  /*1840*/  FSETP.GT.FTZ.AND P3, PT, R13, R60, PT ;  /* 0x0000003c0d00720b */ /* 0x001fe20003f74000 */
[----:B------:R-:W-:-:S04]  /*1850*/  @P1 VIADD R17, R21, 0x20 ;  /* 0x0000002015111836 */ /* 0x000fc80000000000 */
[----:B------:R-:W-:-:S06]  /*1860*/  IMAD R42, R17, 0x4, R46 ;  /* 0x00000004112a7824 */ /* 0x000fcc00078e022e */
[----:B------:R-:W0:Y:S02]  /*1870*/  LDS R42, [R42] ;  /* 0x000000002a2a7984 */ /* 0x000e240000000800 */
[C---:B------:R-:W-:Y:S02]  /*1880*/  @!P3 VIADD R50, R14.reuse, 0xfffffff0 ;  /* 0xfffffff00e32b836 */ /* 0x040fe40000000000 */
[----:B------:R-:W-:Y:S02]  /*1890*/  @P3 VIADD R50, R14, 0x10 ;  /* 0x000000100e323836 */ /* 0x000fe40000000000 */
[----:B------:R-:W-:Y:S01]  /*18a0*/  @P3 IMAD.MOV.U32 R7, RZ, RZ, R14 ;  /* 0x000000ffff073224 */ /* 0x000fe200078e000e */
[----:B------:R-:W-:Y:S01]  /*18b0*/  @P3 MOV R14, R48 ;  /* 0x00000030000e3202 */ /* 0x000fe20000000f00 */
[----:B------:R-:W-:Y:S02]  /*18c0*/  IMAD R56, R50, 0x4, R47 ;  /* 0x0000000432387824 */ /* 0x000fe400078e022f */
[----:B------:R-:W-:-:S02]  /*18d0*/  @!P3 IMAD.MOV.U32 R16, RZ, RZ, R60 ;  /* 0x000000ffff10b224 */ /* 0x000fc400078e003c */
[----:B------:R-:W-:Y:S02]  /*18e0*/  @P3 IMAD.MOV.U32 R8, RZ, RZ, R60 ;  /* 0x000000ffff083224 */ /* 0x000fe400078e003c */
        /* <DEDUP_REMOVED lines=8> */
[----:B------:R-:W-:Y:S01]  /*1970*/  @P4 IADD3 R20, PT, PT, R50, 0x8, RZ ;  /* 0x0000000832144810 */ /* 0x000fe20007ffe0ff */
[----:B------:R-:W-:Y:S01]  /*1980*/  @P4 IMAD.MOV.U32 R7, RZ, RZ, R50 ;  /* 0x000000ffff074224 */ /* 0x000fe200078e0032 */
[----:B------:R-:W-:Y:S01]  /*1990*/  @P4 MOV R50, R14 ;  /* 0x0000000e00324202 */ /* 0x000fe20000000f00 */
[--C-:B------:R-:W-:Y:S02]  /*19a0*/  @!P4 IMAD.MOV.U32 R16, RZ, RZ, R56.reuse ;  /* 0x000000ffff10c224 */ /* 0x100fe400078e0038 */
[----:B------:R-:W-:Y:S02]  /*19b0*/  IMAD R54, R20, 0x4, R47 ;  /* 0x0000000414367824 */ /* 0x000fe400078e022f */
[----:B------:R-:W-:-:S04]  /*19c0*/  @P4 IMAD.MOV.U32 R8, RZ, RZ, R56 ;  /* 0x000000ffff084224 */ /* 0x000fc800078e0038 */
[----:B------:R-:W0:Y:S02]  /*19d0*/  LDS R54, [R54] ;  /* 0x0000000036367984 */ /* 0x000e240000000800 */
[----:B0-----:R-:W-:-:S13]  /*19e0*/  FSETP.GT.FTZ.AND P6, PT, R13, R54, PT ;  /* 0x000000360d00720b */ /* 0x001fda0003fd4000 */
[C---:B------:R-:W-:Y:S02]  /*19f0*/  @!P6 VIADD R18, R20.reuse, 0xfffffffc ;  /* 0xfffffffc1412e836 */ /* 0x040fe40000000000 */
[----:B------:R-:W-:Y:S02]  /*1a00*/  @P6 VIADD R18, R20, 0x4 ;  /* 0x0000000414126836 */ /* 0x000fe40000000000 */
[----:B------:R-:W-:Y:S01]  /*1a10*/  @P6 IMAD.MOV.U32 R7, RZ, RZ, R20 ;  /* 0x000000ffff076224 */ /* 0x000fe200078e0014 */
[----:B------:R-:W-:Y:S01]  /*1a20*/  @P6 MOV R20, R50 ;  /* 0x0000003200146202 */ /* 0x000fe20000000f00 */
[----:B------:R-:W-:Y:S02]  /*1a30*/  IMAD R22, R18, 0x4, R47 ;  /* 0x0000000412167824 */ /* 0x000fe400078e022f */
[--C-:B------:R-:W-:Y:S02]  /*1a40*/  @!P6 IMAD.MOV.U32 R16, RZ, RZ, R54.reuse ;  /* 0x000000ffff10e224 */ /* 0x100fe400078e0036 */
[----:B------:R-:W-:Y:S01]  /*1a50*/  @P6 IMAD.MOV.U32 R8, RZ, RZ, R54 ;  /* 0x000000ffff086224 */ /* 0x000fe200078e0036 */
[----:B------:R-:W-:Y:S01]  /*1a60*/  FSETP.GT.FTZ.AND P6, PT, R15, R12, PT ;  /* 0x0000000c0f00720b */ /* 0x000fe20003fd4000 */
[----:B------:R-:W0:Y:S01]  /*1a70*/  LDS R22, [R22] ;  /* 0x0000000016167984 */ /* 0x000e220000000800 */
[----:B------:R-:W-:-:S02]  /*1a80*/  IMAD.MOV.U32 R50, RZ, RZ, R0 ;  /* 0x000000ffff327224 */ /* 0x000fc400078e0000 */
[----:B------:R-:W-:Y:S02]  /*1a90*/  @!P0 IMAD.MOV.U32 R50, RZ, RZ, RZ ;  /* 0x000000ffff328224 */ /* 0x000fe400078e00ff */
        /* <DEDUP_REMOVED lines=8> */
[C---:B------:R-:W-:Y:S02]  /*1b20*/  @!P2 VIADD R58, R18.reuse, 0xfffffffe ;  /* 0xfffffffe123aa836 */ /* 0x040fe40000000000 */
[----:B------:R-:W-:Y:S02]  /*1b30*/  @P2 VIADD R58, R18, 0x2 ;  /* 0x00000002123a2836 */ /* 0x000fe40000000000 */
[----:B------:R-:W-:Y:S01]  /*1b40*/  @P2 IMAD.MOV.U32 R7, RZ, RZ, R18 ;  /* 0x000000ffff072224 */ /* 0x000fe200078e0012 */
[----:B------:R-:W-:Y:S01]  /*1b50*/  @P2 MOV R18, R20 ;  /* 0x0000001400122202 */ /* 0x000fe20000000f00 */
[----:B------:R-:W-:Y:S01]  /*1b60*/  IMAD R57, R58, 0x4, R47 ;  /* 0x000000043a397824 */ /* 0x000fe200078e022f */
[----:B------:R-:W-:Y:S01]  /*1b70*/  LDS R20, [R9+0x14a0] ;  /* 0x0014a00009147984 */ /* 0x000fe20000000800 */
[--C-:B------:R-:W-:Y:S02]  /*1b80*/  @!P2 IMAD.MOV.U32 R16, RZ, RZ, R22.reuse ;  /* 0x000000ffff10a224 */ /* 0x100fe400078e0016 */
[----:B------:R-:W-:-:S02]  /*1b90*/  @P2 IMAD.MOV.U32 R8, RZ, RZ, R22 ;  /* 0x000000ffff082224 */ /* 0x000fc400078e0016 */
[----:B------:R-:W0:Y:S01]  /*1ba0*/  LDS R57, [R57] ;  /* 0x0000000039397984 */ /* 0x000e220000000800 */
[----:B------:R-:W-:Y:S02]  /*1bb0*/  IMAD.MOV.U32 R22, RZ, RZ, 0xff ;  /* 0x000000ffff167424 */ /* 0x000fe400078e00ff */
[----:B------:R-:W-:Y:S01]  /*1bc0*/  @!P0 IMAD.MOV.U32 R22, RZ, RZ, 0x7f ;  /* 0x0000007fff168424 */ /* 0x000fe200078e00ff */
        /* <DEDUP_REMOVED lines=20> */
[----:B------:R-:W-:Y:S01]  /*1d10*/  HFMA2 R48, -RZ, RZ, 1.875, 0 ;  /* 0x3f800000ff307431 */ /* 0x000fe200000001ff */
[----:B------:R-:W-:Y:S01]  /*1d20*/  FSETP.GT.FTZ.AND P4, PT, R15, R14, PT ;  /* 0x0000000e0f00720b */ /* 0x000fe20003f94000 */
[----:B------:R-:W-:Y:S01]  /*1d30*/  @P1 IMAD.MOV.U32 R8, RZ, RZ, R21 ;  /* 0x000000ffff081224 */ /* 0x000fe200078e0015 */
[----:B------:R-:W-:Y:S01]  /*1d40*/  @P1 MOV R21, R22 ;  /* 0x0000001600151202 */ /* 0x000fe20000000f00 */
[----:B------:R-:W-:-:S02]  /*1d50*/  @P3 IMAD.MOV.U32 R8, RZ, RZ, R17 ;  /* 0x000000ffff083224 */ /* 0x000fc400078e0011 */
[----:B------:R-:W-:Y:S02]  /*1d60*/  @!P0 IMAD.MOV.U32 R48, RZ, RZ, R0 ;  /* 0x000000ffff308224 */ /* 0x000fe400078e0000 */
[----:B------:R-:W-:Y:S01]  /*1d70*/  @!P1 IMAD.MOV.U32 R48, RZ, RZ, R4 ;  /* 0x000000ffff309224 */ /* 0x000fe200078e0004 */
[----:B------:R-:W-:Y:S01]  /*1d80*/  ISETP.GE.AND P1, PT, R49, R20, PT ;  /* 0x000000143100720c */ /* 0x000fe20003f26270 */
[----:B------:R-:W-:Y:S02]  /*1d90*/  @P3 IMAD.MOV.U32 R17, RZ, RZ, R21 ;  /* 0x000000ffff113224 */ /* 0x000fe400078e0015 */
[----:B------:R-:W-:Y:S02]  /*1da0*/  @!P3 IMAD.MOV.U32 R48, RZ, RZ, R42 ;  /* 0x000000ffff30b224 */ /* 0x000fe400078e002a */
[C---:B------:R-:W-:Y:S02]  /*1db0*/  @!P4 VIADD R7, R55.reuse, 0xfffffffc ;  /* 0xfffffffc3707c836 */ /* 0x040fe40000000000 */
[----:B------:R-:W-:-:S02]  /*1dc0*/  @P4 VIADD R7, R55, 0x4 ;  /* 0x0000000437074836 */ /* 0x000fc40000000000 */
[----:B------:R-:W-:Y:S02]  /*1dd0*/  @P6 IMAD.MOV.U32 R8, RZ, RZ, R51 ;  /* 0x000000ffff086224 */ /* 0x000fe400078e0033 */
[----:B------:R-:W-:Y:S01]  /*1de0*/  @P6 IMAD.MOV.U32 R51, RZ, RZ, R17 ;  /* 0x000000ffff336224 */ /* 0x000fe200078e0011 */
[----:B------:R-:W-:Y:S01]  /*1df0*/  LEA R13, R7, R46, 0x2 ;  /* 0x0000002e070d7211 */ /* 0x000fe200078e10ff */
[----:B------:R-:W-:Y:S01]  /*1e00*/  @!P6 IMAD.MOV.U32 R48, RZ, RZ, R12 ;  /* 0x000000ffff30e224 */ /* 0x000fe200078e000c */
[----:B------:R-:W-:Y:S01]  /*1e10*/  @!P1 STG.E desc[UR10][R52.64], R19 ;  /* 0x0000001334009986 */ /* 0x000fe2000c10190a */
[----:B------:R-:W-:Y:S01]  /*1e20*/  @P4 IMAD.MOV.U32 R8, RZ, RZ, R55 ;  /* 0x000000ffff084224 */ /* 0x000fe200078e0037 */
[----:B------:R-:W-:Y:S01]  /*1e30*/  @P4 MOV R55, R51 ;  /* 0x0000003300374202 */ /* 0x000fe20000000f00 */
[--C-:B------:R-:W-:Y:S01]  /*1e40*/  @!P4 IMAD.MOV.U32 R48, RZ, RZ, R14.reuse ;  /* 0x000000ffff30c224 */ /* 0x100fe200078e000e */
[----:B------:R-:W0:Y:S01]  /*1e50*/  LDS R56, [R13] ;  /* 0x000000000d387984 */ /* 0x000e220000000800 */
[----:B------:R-:W-:Y:S01]  /*1e60*/  @P4 IMAD.MOV.U32 R50, RZ, RZ, R14 ;  /* 0x000000ffff324224 */ /* 0x000fe200078e000e */
[----:B0-----:R-:W-:-:S13]  /*1e70*/  FSETP.GT.FTZ.AND P2, PT, R15, R56, PT ;  /* 0x000000380f00720b */ /* 0x001fda0003f54000 */
[C---:B------:R-:W-:Y:S01]  /*1e80*/  @!P2 VIADD R16, R7.reuse, 0xfffffffe ;  /* 0xfffffffe0710a836 */ /* 0x040fe20000000000 */
[----:B------:R-:W-:Y:S01]  /*1e90*/  @!P2 MOV R48, R56 ;  /* 0x000000380030a202 */ /* 0x000fe20000000f00 */
[----:B------:R-:W-:Y:S02]  /*1ea0*/  @P2 VIADD R16, R7, 0x2 ;  /* 0x0000000207102836 */ /* 0x000fe40000000000 */
[----:B------:R-:W-:Y:S02]  /*1eb0*/  @P2 IMAD.MOV.U32 R50, RZ, RZ, R56 ;  /* 0x000000ffff322224 */ /* 0x000fe400078e0038 */
[----:B------:R-:W-:Y:S02]  /*1ec0*/  IMAD R18, R16, 0x4, R46 ;  /* 0x0000000410127824 */ /* 0x000fe400078e022e */
[----:B------:R-:W-:Y:S02]  /*1ed0*/  @P2 IMAD.MOV.U32 R8, RZ, RZ, R7 ;  /* 0x000000ffff082224 */ /* 0x000fe400078e0007 */
[----:B------:R-:W-:Y:S01]  /*1ee0*/  @P2 IMAD.MOV.U32 R7, RZ, RZ, R55 ;  /* 0x000000ffff072224 */ /* 0x000fe200078e0037 */
[----:B------:R0:W1:Y:S02]  /*1ef0*/  LDS R60, [R18] ;  /* 0x00000000123c7984 */ /* 0x0000640000000800 */
[----:B0-----:R-:W-:-:S06]  /*1f00*/  IMAD R18, R58, 0x4, R47 ;  /* 0x000000043a127824 */ /* 0x001fcc00078e022f */
[----:B------:R-:W0:Y:S01]  /*1f10*/  LDS R18, [R18] ;  /* 0x0000000012127984 */ /* 0x000e220000000800 */
[----:B-1----:R-:W-:-:S13]  /*1f20*/  FSETP.GT.FTZ.AND P0, PT, R15, R60, PT ;  /* 0x0000003c0f00720b */ /* 0x002fda0003f14000 */
[----:B------:R-:W-:Y:S01]  /*1f30*/  @!P0 VIADD R13, R16, 0xffffffff ;  /* 0xffffffff100d8836 */ /* 0x000fe20000000000 */
[----:B0-----:R-:W-:Y:S01]  /*1f40*/  LOP3.LUT R18, R18, R5, RZ, 0x3c, !PT ;  /* 0x0000000512127212 */ /* 0x001fe200078e3cff */
[----:B------:R-:W-:Y:S02]  /*1f50*/  @P0 VIADD R13, R16, 0x1 ;  /* 0x00000001100d0836 */ /* 0x000fe40000000000 */
[--C-:B------:R-:W-:Y:S01]  /*1f60*/  @!P0 IMAD.MOV.U32 R48, RZ, RZ, R60.reuse ;  /* 0x000000ffff308224 */ /* 0x100fe200078e003c */
[----:B------:R-:W-:Y:S01]  /*1f70*/  ISETP.GT.AND P2, PT, R18, -0x1, PT ;  /* 0xffffffff1200780c */ /* 0x000fe20003f44270 */
[----:B------:R-:W-:Y:S01]  /*1f80*/  @P0 IMAD.MOV.U32 R50, RZ, RZ, R60 ;  /* 0x000000ffff320224 */ /* 0x000fe200078e003c */
[----:B------:R-:W-:Y:S01]  /*1f90*/  LEA R54, R13, R46, 0x2 ;  /* 0x0000002e0d367211 */ /* 0x000fe200078e10ff */
        /* <DEDUP_REMOVED lines=15> */
[----:B------:R-:W-:-:S05]  /*2090*/  @P0 VIADD R4, R13, 0x1 ;  /* 0x000000010d040836 */ /* 0x000fca0000000000 */
[----:B------:R-:W-:-:S04]  /*20a0*/  @P0 PRMT R13, R4, 0x7610, R13 ;  /* 0x00007610040d0816 */ /* 0x000fc8000000000d */
[----:B------:R-:W-:-:S04]  /*20b0*/  @!P0 IADD3 R4, PT, PT, R13, -0x1, RZ ;  /* 0xffffffff0d048810 */ /* 0x000fc80007ffe0ff */
[----:B------:R-:W-:-:S07]  /*20c0*/  @!P0 PRMT R13, R4, 0x7610, R13 ;  /* 0x00007610040d8816 */ /* 0x000fce000000000d */
.L_x_140:
[----:B------:R-:W-:Y:S05]  /*20d0*/  BSYNC.RECONVERGENT B0 ;  /* 0x0000000000007941 */ /* 0x000fea0003800200 */
.L_x_139:
        /* <DEDUP_REMOVED lines=9> */
[----:B------:R-:W-:Y:S02]  /*2170*/  IMAD.MOV.U32 R15, RZ, RZ, R2 ;  /* 0x000000ffff0f7224 */ /* 0x000fe400078e0002 */
[----:B------:R-:W-:Y:S01]  /*2180*/  @!P0 IMAD.MOV.U32 R15, RZ, RZ, -0x40800000 ;  /* 0xbf800000ff0f8424 */ /* 0x000fe200078e00ff */
[----:B--2---:R-:W-:-:S13]  /*2190*/  FSETP.GT.FTZ.AND P6, PT, R5, R48, PT ;  /* 0x000000300500720b */ /* 0x004fda0003fd4000 */
[C---:B------:R-:W-:Y:S01]  /*21a0*/  @!P6 VIADD R16, R4.reuse, 0xffffffe0 ;  /* 0xffffffe00410e836 */ /* 0x040fe20000000000 */
[----:B------:R-:W-:Y:S01]  /*21b0*/  @P6 IADD3 R16, PT, PT, R4, 0x20, RZ ;  /* 0x0000002004106810 */ /* 0x000fe20007ffe0ff */
[----:B------:R-:W-:-:S04]  /*21c0*/  @P6 IMAD.MOV.U32 R15, RZ, RZ, R48 ;  /* 0x000000ffff0f6224 */ /* 0x000fc800078e0030 */
        /* <DEDUP_REMOVED lines=13> */
[----:B------:R-:W-:Y:S01]  /*22a0*/  @P6 MOV R4, R8 ;  /* 0x0000000800046202 */ /* 0x000fe20000000f00 */
[----:B------:R-:W-:-:S04]  /*22b0*/  @P4 IMAD.MOV.U32 R12, RZ, RZ, R16 ;  /* 0x000000ffff0c4224 */ /* 0x000fc800078e0010 */
[----:B------:R-:W-:Y:S01]  /*22c0*/  @P4 IMAD.MOV.U32 R16, RZ, RZ, R4 ;  /* 0x000000ffff104224 */ /* 0x000fe200078e0004 */
[----:B-1----:R-:W-:-:S13]  /*22d0*/  FSETP.GT.FTZ.AND P3, PT, R5, R52, PT ;  /* 0x000000340500720b */ /* 0x002fda0003f74000 */
[C---:B------:R-:W-:Y:S02]  /*22e0*/  @!P3 VIADD R20, R18.reuse, 0xfffffff8 ;  /* 0xfffffff81214b836 */ /* 0x040fe40000000000 */
[----:B------:R-:W-:Y:S02]  /*22f0*/  @P3 VIADD R20, R18, 0x8 ;  /* 0x0000000812143836 */ /* 0x000fe40000000000 */
[----:B------:R-:W-:Y:S02]  /*2300*/  @P3 IMAD.MOV.U32 R12, RZ, RZ, R18 ;  /* 0x000000ffff0c3224 */ /* 0x000fe400078e0012 */
[----:B------:R-:W-:Y:S01]  /*2310*/  @P3 IMAD.MOV.U32 R15, RZ, RZ, R52 ;  /* 0x000000ffff0f3224 */ /* 0x000fe200078e0034 */
[----:B------:R-:W-:Y:S01]  /*2320*/  LEA R14, R20, R47, 0x2 ;  /* 0x0000002f140e7211 */ /* 0x000fe200078e10ff */
[----:B------:R-:W-:-:S04]  /*2330*/  @P3 IMAD.MOV.U32 R18, RZ, RZ, R16 ;  /* 0x000000ffff123224 */ /* 0x000fc800078e0010 */
[----:B------:R0:W1:Y:S02]  /*2340*/  LDS R54, [R14] ;  /* 0x000000000e367984 */ /* 0x0000640000000800 */
[----:B0-----:R-:W-:Y:S02]  /*2350*/  IMAD.MOV.U32 R14, RZ, RZ, 0x3f800000 ;  /* 0x3f800000ff0e7424 */ /* 0x001fe400078e00ff */
[----:B------:R-:W-:Y:S01]  /*2360*/  @!P0 IMAD.MOV.U32 R14, RZ, RZ, R2 ;  /* 0x000000ffff0e8224 */ /* 0x000fe200078e0002 */
[----:B------:R-:W-:Y:S01]  /*2370*/  @!P6 MOV R14, R48 ;  /* 0x00000030000ee202 */ /* 0x000fe20000000f00 */
[----:B------:R-:W-:Y:S02]  /*2380*/  @!P4 IMAD.MOV.U32 R14, RZ, RZ, R50 ;  /* 0x000000ffff0ec224 */ /* 0x000fe400078e0032 */
        /* <DEDUP_REMOVED lines=9> */
[----:B------:R-:W-:-:S02]  /*2420*/  @P2 MOV R20, R18 ;  /* 0x0000001200142202 */ /* 0x000fc40000000f00 */
[----:B0-----:R-:W-:-:S13]  /*2430*/  FSETP.GT.FTZ.AND P1, PT, R5, R56, PT ;  /* 0x000000380500720b */ /* 0x001fda0003f34000 */
[C---:B------:R-:W-:Y:S01]  /*2440*/  @!P1 VIADD R42, R22.reuse, 0xfffffffe ;  /* 0xfffffffe162a9836 */ /* 0x040fe20000000000 */
[----:B------:R-:W-:Y:S01]  /*2450*/  @!P1 MOV R14, R56 ;  /* 0x00000038000e9202 */ /* 0x000fe20000000f00 */
[----:B------:R-:W-:Y:S02]  /*2460*/  @P1 VIADD R42, R22, 0x2 ;  /* 0x00000002162a1836 */ /* 0x000fe40000000000 */
[----:B------:R-:W-:Y:S02]  /*2470*/  @P1 IMAD.MOV.U32 R15, RZ, RZ, R56 ;  /* 0x000000ffff0f1224 */ /* 0x000fe400078e0038 */
[----:B------:R-:W-:Y:S01]  /*2480*/  @P1 IMAD.MOV.U32 R12, RZ, RZ, R22 ;  /* 0x000000ffff0c1224 */ /* 0x000fe200078e0016 */
[----:B------:R-:W-:Y:S01]  /*2490*/  LEA R19, R42, R47, 0x2 ;  /* 0x0000002f2a137211 */ /* 0x000fe200078e10ff */
[----:B------:R-:W-:-:S04]  /*24a0*/  @P1 IMAD.MOV.U32 R22, RZ, RZ, R20 ;  /* 0x000000ffff161224 */ /* 0x000fc800078e0014 */
[----:B------:R-:W0:Y:S02]  /*24b0*/  LDS R58, [R19] ;  /* 0x00000000133a7984 */ /* 0x000e240000000800 */
        /* <DEDUP_REMOVED lines=18> */
[----:B------:R-:W-:-:S03]  /*25e0*/  IMAD.MOV.U32 R12, RZ, RZ, 0x1 ;  /* 0x00000001ff0c7424 */ /* 0x000fc600078e00ff */
[----:B------:R-:W-:-:S06]  /*25f0*/  LEA R4, R42, R47, 0x2 ;  /* 0x0000002f2a047211 */ /* 0x000fcc00078e10ff */
        /* <DEDUP_REMOVED lines=39> */
.L_x_142:
        /* <DEDUP_REMOVED lines=9> */
.L_x_1955:


//--------------------- .text._Z35kOptimizerStatic8bit2StateBlockwiseI13__nv_bfloat16Li0ELi256ELi1EEvPT_S2_PhS3_fffffifPfS4_S4_S4_ffbi --------------------------
	.section	.text._Z35kOptimizerStatic8bit2StateBlockwiseI13__nv_bfloat16Li0ELi256ELi1EEvPT_S2_PhS3_fffffifPfS4_S4_S4_ffbi,"ax",@progbits
	.align	128
        .global         _Z35kOptimizerStatic8bit2StateBlockwiseI13__nv_bfloat16Li0ELi256ELi1EEvPT_S2_PhS3_fffffifPfS4_S4_S4_ffbi
        .type           _Z35kOptimizerStatic8bit2StateBlockwiseI13__nv_bfloat16Li0ELi256ELi1EEvPT_S2_PhS3_fffffifPfS4_S4_S4_ffbi,@function
        .size           _Z35kOptimizerStatic8bit2StateBlockwiseI13__nv_bfloat16Li0ELi256ELi1EEvPT_S2_PhS3_fffffifPfS4_S4_S4_ffbi,(.L_x_1956 - _Z35kOptimizerStatic8bit2StateBlockwiseI13__nv_bfloat16Li0ELi256ELi1EEvPT_S2_PhS3_fffffifPfS4_S4_S4_ffbi)
        .other          _Z35kOptimizerStatic8bit2StateBlockwiseI13__nv_bfloat16Li0ELi256ELi1EEvPT_S2_PhS3_fffffifPfS4_S4_S4_ffbi,@"STO_CUDA_ENTRY STV_DEFAULT"
_Z35kOptimizerStatic8bit2StateBlockwiseI13__nv_bfloat16Li0ELi256ELi1EEvPT_S2_PhS3_fffffifPfS4_S4_S4_ffbi:
.text._Z35kOptimizerStatic8bit2StateBlockwiseI13__nv_bfloat16Li0ELi256ELi1EEvPT_S2_PhS3_fffffifPfS4_S4_S4_ffbi:
[----:B------:R-:W0:Y:S01]  /*0000*/  LDC R1, c[0x0][0x37c] ;  /* 0x0000df00ff017b82 */ /* 0x000e220000000800 */
[----:B------:R-:W1:Y:S07]  /*0010*/  S2R R24, SR_TID.X ;  /* 0x0000000000187919 */ /* 0x000e6e0000002100 */
[----:B------:R-:W1:Y:S01]  /*0020*/  LDC.64 R2, c[0x0][0x3c0] ;  /* 0x0000f000ff027b82 */ /* 0x000e620000000a00 */
[----:B------:R-:W2:Y:S01]  /*0030*/  LDCU.64 UR8, c[0x0][0x358] ;  /* 0x00006b00ff0877ac */ /* 0x000ea20008000a00 */
[----:B0-----:R-:W-:-:S06]  /*0040*/  VIADD R1, R1, 0xffffffe8 ;  /* 0xffffffe801017836 */ /* 0x001fcc0000000000 */
[----:B------:R-:W0:Y:S08]  /*0050*/  LDC.64 R4, c[0x0][0x3c8] ;  /* 0x0000f200ff047b82 */ /* 0x000e300000000a00 */
[----:B------:R-:W3:Y:S01]  /*0060*/  S2UR UR7, SR_CgaCtaId ;  /* 0x00000000000779c3 */ /* 0x000ee20000008800 */
[----:B------:R-:W-:-:S07]  /*0070*/  UMOV UR5, 0x400 ;  /* 0x0000040000057882 */ /* 0x000fce0000000000 */
[----:B------:R-:W4:Y:S01]  /*0080*/  LDC.64 R30, c[0x0][0x3a0] ;  /* 0x0000e800ff1e7b82 */ /* 0x000f220000000a00 */
[----:B-1----:R-:W-:-:S04]  /*0090*/  IMAD.WIDE.U32 R2, R24, 0x4, R2 ;  /* 0x0000000418027825 */ /* 0x002fc800078e0002 */
[C---:B0-----:R-:W-:Y:S02]  /*00a0*/  IMAD.WIDE.U32 R4, R24.reuse, 0x4, R4 ;  /* 0x0000000418047825 */ /* 0x041fe400078e0004 */
[----:B--2---:R-:W2:Y:S04]  /*00b0*/  LDG.E.CONSTANT R3, desc[UR8][R2.64] ;  /* 0x0000000802037981 */ /* 0x004ea8000c1e9900 */
[----:B------:R-:W5:Y:S01]  /*00c0*/  LDG.E.CONSTANT R5, desc[UR8][R4.64] ;  /* 0x0000000804057981 */ /* 0x000f62000c1e9900 */
[----:B------:R-:W-:Y:S01]  /*00d0*/  UIADD3 UR4, UPT, UPT, UR5, 0x808, URZ ;  /* 0x0000080805047890 */ /* 0x000fe2000fffe0ff */
[----:B------:R-:W-:Y:S01]  /*00e0*/  LOP3.LUT R22, R24, 0x1, RZ, 0xc0, !PT ;  /* 0x0000000118167812 */ /* 0x000fe200078ec0ff */
[----:B---3--:R-:W-:Y:S02]  /*00f0*/  ULEA UR6, UR7, UR5, 0x18 ;  /* 0x0000000507067291 */ /* 0x008fe4000f8ec0ff */
[----:B------:R-:W-:-:S04]  /*0100*/  ULEA UR4, UR7, UR4, 0x18 ;  /* 0x0000000407047291 */ /* 0x000fc8000f8ec0ff */
[C---:B------:R-:W-:Y:S01]  /*0110*/  LEA R12, R24.reuse, UR6, 0x2 ;  /* 0x00000006180c7c11 */ /* 0x040fe2000f8e10ff */
[----:B------:R-:W-:Y:S01]  /*0120*/  IMAD.U32 R23, RZ, RZ, UR6 ;  /* 0x00000006ff177e24 */ /* 0x000fe2000f8e00ff */
[----:B------:R-:W-:Y:S01]  /*0130*/  LEA R14, R24, UR4, 0x2 ;  /* 0x00000004180e7c11 */ /* 0x000fe2000f8e10ff */
[----:B------:R-:W-:Y:S02]  /*0140*/  IMAD.U32 R7, RZ, RZ, UR4 ;  /* 0x00000004ff077e24 */ /* 0x000fe4000f8e00ff */
[C---:B------:R-:W-:Y:S01]  /*0150*/  IMAD R23, R22.reuse, 0x404, R23 ;  /* 0x0000040416177824 */ /* 0x040fe200078e0217 */
[----:B------:R-:W0:Y:S01]  /*0160*/  LDCU UR6, c[0x0][0x3b4] ;  /* 0x00007680ff0677ac */ /* 0x000e220008000800 */
[----:B------:R-:W-:Y:S02]  /*0170*/  IMAD R22, R22, 0x404, R7 ;  /* 0x0000040416167824 */ /* 0x000fe400078e0207 */
[----:B------:R-:W1:Y:S01]  /*0180*/  S2R R7, SR_CTAID.X ;  /* 0x0000000000077919 */ /* 0x000e620000002500 */
[----:B------:R-:W3:Y:S02]  /*0190*/  LDCU UR4, c[0x0][0x370] ;  /* 0x00006e00ff0477ac */ /* 0x000ee40008000800 */
[----:B---3--:R-:W-:Y:S01]  /*01a0*/  USHF.L.U32 UR4, UR4, 0x8, URZ ;  /* 0x0000000804047899 */ /* 0x008fe200080006ff */
[----:B--2---:R-:W-:Y:S04]  /*01b0*/  STS [R12], R3 ;  /* 0x000000030c007388 */ /* 0x004fe80000000800 */
[----:B-----5:R-:W-:Y:S04]  /*01c0*/  STS [R14], R5 ;  /* 0x000000050e007388 */ /* 0x020fe80000000800 */
[----:B------:R-:W-:Y:S04]  /*01d0*/  STS [R12+0x404], R3 ;  /* 0x000404030c007388 */ /* 0x000fe80000000800 */
[----:B------:R1:W-:Y:S01]  /*01e0*/  STS [R14+0x404], R5 ;  /* 0x000404050e007388 */ /* 0x0003e20000000800 */
[----:B------:R-:W-:Y:S01]  /*01f0*/  BAR.SYNC.DEFER_BLOCKING 0x0 ;  /* 0x0000000000007b1d */ /* 0x000fe20000010000 */
[----:B-1----:R-:W-:-:S05]  /*0200*/  IMAD.SHL.U32 R5, R7, 0x100, RZ ;  /* 0x0000010007057824 */ /* 0x002fca00078e00ff */
[----:B----4-:R-:W1:Y:S01]  /*0210*/  MUFU.LG2 R14, R31 ;  /* 0x0000001f000e7308 */ /* 0x010e620000000c00 */
[----:B0-----:R-:W-:Y:S02]  /*0220*/  I2FP.F32.S32 R7, UR6 ;  /* 0x0000000600077c45 */ /* 0x001fe40008201400 */
[----:B------:R-:W-:-:S05]  /*0230*/  ISETP.GE.U32.AND P0, PT, R5, UR4, PT ;  /* 0x0000000405007c0c */ /* 0x000fca000bf06070 */
[----:B------:R0:W2:Y:S01]  /*0240*/  MUFU.LG2 R12, R30 ;  /* 0x0000001e000c7308 */ /* 0x0000a20000000c00 */
[----:B------:R-:W3:Y:S01]  /*0250*/  LDS R4, [R23+0xfc] ;  /* 0x0000fc0017047984 */ /* 0x000ee20000000800 */
[----:B-1----:R-:W-:-:S03]  /*0260*/  FMUL.FTZ R3, R7, R14 ;  /* 0x0000000e07037220 */ /* 0x002fc60000410000 */
[----:B------:R-:W1:Y:S04]  /*0270*/  LDS R6, [R22+0xfc] ;  /* 0x0000fc0016067984 */ /* 0x000e680000000800 */
[----:B------:R-:W4:Y:S04]  /*0280*/  LDS R8, [R23+0x2fc] ;  /* 0x0002fc0017087984 */ /* 0x000f280000000800 */
[----:B------:R-:W5:Y:S04]  /*0290*/  LDS R10, [R22+0x2fc] ;  /* 0x0002fc00160a7984 */ /* 0x000f680000000800 */
[----:B------:R-:W0:Y:S04]  /*02a0*/  LDS R2, [R23+0x1fc] ;  /* 0x0001fc0017027984 */ /* 0x000e280000000800 */
[----:B------:R-:W2:Y:S04]  /*02b0*/  LDS R0, [R22+0x1fc] ;  /* 0x0001fc0016007984 */ /* 0x000ea80000000800 */
[----:B---3--:R3:W-:Y:S04]  /*02c0*/  STL [R1], R4 ;  /* 0x0000000401007387 */ /* 0x0087e80000100800 */
[----:B-1----:R3:W-:Y:S04]  /*02d0*/  STL [R1+0xc], R6 ;  /* 0x00000c0601007387 */ /* 0x0027e80000100800 */
[----:B----4-:R3:W-:Y:S04]  /*02e0*/  STL [R1+0x8], R8 ;  /* 0x0000080801007387 */ /* 0x0107e80000100800 */
[----:B-----5:R3:W-:Y:S04]  /*02f0*/  STL [R1+0x14], R10 ;  /* 0x0000140a01007387 */ /* 0x0207e80000100800 */
[----:B0-----:R3:W-:Y:S04]  /*0300*/  STL [R1+0x4], R2 ;  /* 0x0000040201007387 */ /* 0x0017e80000100800 */
[----:B--2---:R3:W-:Y:S01]  /*0310*/  STL [R1+0x10], R0 ;  /* 0x0000100001007387 */ /* 0x0047e20000100800 */
[----:B------:R-:W-:Y:S05]  /*0320*/  @P0 EXIT ;  /* 0x000000000000094d */ /* 0x000fea0003800000 */
[----:B------:R-:W-:Y:S01]  /*0330*/  FMUL.FTZ R12, R7, R12 ;  /* 0x0000000c070c7220 */ /* 0x000fe20000410000 */
[----:B------:R-:W0:Y:S01]  /*0340*/  MUFU.EX2 R3, R3 ;  /* 0x0000000300037308 */ /* 0x000e220000000800 */
[----:B------:R-:W1:Y:S01]  /*0350*/  S2R R26, SR_LANEID ;  /* 0x00000000001a7919 */ /* 0x000e620000000000 */
[----:B------:R-:W2:Y:S01]  /*0360*/  LDC R28, c[0x0][0x3b8] ;  /* 0x0000ee00ff1c7b82 */ /* 0x000ea20000000800 */
[----:B------:R-:W-:Y:S01]  /*0370*/  LOP3.LUT R33, R24, 0x3e0, RZ, 0xc0, !PT ;  /* 0x000003e018217812 */ /* 0x000fe200078ec0ff */
[----:B------:R-:W-:Y:S01]  /*0380*/  UIADD3 UR6, UPT, UPT, UR5, 0x1010, URZ ;  /* 0x0000101005067890 */ /* 0x000fe2000fffe0ff */
[----:B------:R-:W-:Y:S01]  /*0390*/  SHF.R.U32.HI R32, RZ, 0x3, R24 ;  /* 0x00000003ff207819 */ /* 0x000fe20000011618 */
[----:B------:R-:W-:Y:S01]  /*03a0*/  UIADD3 UR5, UPT, UPT, UR5, 0x103c, URZ ;  /* 0x0000103c05057890 */ /* 0x000fe2000fffe0ff */
[----:B------:R-:W-:Y:S01]  /*03b0*/  FADD.FTZ R29, -R31, 1 ;  /* 0x3f8000001f1d7421 */ /* 0x000fe20000010100 */
[----:B------:R-:W3:Y:S01]  /*03c0*/  MUFU.EX2 R12, R12 ;  /* 0x0000000c000c7308 */ /* 0x000ee20000000800 */
[----:B------:R-:W-:Y:S01]  /*03d0*/  FADD.FTZ R30, -R30, 1 ;  /* 0x3f8000001e1e7421 */ /* 0x000fe20000010100 */
[----:B------:R-:W4:Y:S01]  /*03e0*/  LDC R7, c[0x0][0x3e0] ;  /* 0x0000f800ff077b82 */ /* 0x000f220000000800 */
[----:B------:R-:W-:Y:S01]  /*03f0*/  IMAD.MOV.U32 R31, RZ, RZ, R5 ;  /* 0x000000ffff1f7224 */ /* 0x000fe200078e0005 */
[----:B------:R-:W-:Y:S01]  /*0400*/  LOP3.LUT R32, R32, 0x7c, RZ, 0xc0, !PT ;  /* 0x0000007c20207812 */ /* 0x000fe200078ec0ff */
[----:B------:R-:W1:Y:S01]  /*0410*/  LDCU UR17, c[0x0][0x3e0] ;  /* 0x00007c00ff1177ac */ /* 0x000e620008000800 */
[----:B0-----:R-:W-:Y:S01]  /*0420*/  FADD.FTZ R25, -R3, 1 ;  /* 0x3f80000003197421 */ /* 0x001fe20000010100 */
[----:B------:R-:W0:Y:S03]  /*0430*/  LDCU UR16, c[0x0][0x3b0] ;  /* 0x00007600ff1077ac */ /* 0x000e260008000800 */
[----:B------:R-:W0:Y:S01]  /*0440*/  LDC R3, c[0x0][0x3ec] ;  /* 0x0000fb00ff037b82 */ /* 0x000e220000000800 */
[----:B------:R-:W0:Y:S01]  /*0450*/  LDCU.64 UR10, c[0x0][0x390] ;  /* 0x00007200ff0a77ac */ /* 0x000e220008000a00 */
[----:B------:R-:W2:Y:S01]  /*0460*/  MUFU.SQRT R25, R25 ;  /* 0x0000001900197308 */ /* 0x000ea20000002000 */
[----:B---3--:R-:W-:Y:S01]  /*0470*/  FADD.FTZ R4, -R12, 1 ;  /* 0x3f8000000c047421 */ /* 0x008fe20000010100 */
[----:B------:R-:W3:Y:S01]  /*0480*/  LDCU.64 UR12, c[0x0][0x398] ;  /* 0x00007300ff0c77ac */ /* 0x000ee20008000a00 */
[----:B------:R-:W0:Y:S05]  /*0490*/  LDCU.64 UR14, c[0x0][0x380] ;  /* 0x00007000ff0e77ac */ /* 0x000e2a0008000a00 */
[----:B------:R-:W5:Y:S01]  /*04a0*/  MUFU.RCP R4, R4 ;  /* 0x0000000400047308 */ /* 0x000f620000001000 */
[----:B-1----:R-:W-:Y:S01]  /*04b0*/  IMAD.IADD R33, R33, 0x1, R26 ;  /* 0x0000000121217824 */ /* 0x002fe200078e021a */
[----:B------:R-:W-:-:S02]  /*04c0*/  ULEA UR6, UR7, UR6, 0x18 ;  /* 0x0000000607067291 */ /* 0x000fc4000f8ec0ff */
[----:B------:R-:W-:Y:S01]  /*04d0*/  ULEA UR5, UR7, UR5, 0x18 ;  /* 0x0000000507057291 */ /* 0x000fe2000f8ec0ff */
[----:B--2---:R-:W-:Y:S01]  /*04e0*/  FMUL.FTZ R27, R25, -R28 ;  /* 0x8000001c191b7220 */ /* 0x004fe20000410000 */
[----:B----4-:R-:W-:-:S03]  /*04f0*/  FFMA.FTZ R28, -R28, R7, 1 ;  /* 0x3f8000001c1c7423 */ /* 0x010fc60000010107 */
[----:B---3-5:R-:W-:-:S07]  /*0500*/  FMUL.FTZ R27, R27, R4 ;  /* 0x000000041b1b7220 */ /* 0x028fce0000410000 */
.L_x_151:
[----:B------:R-:W-:Y:S01]  /*0510*/  IMAD.MOV R4, RZ, RZ, -R31 ;  /* 0x000000ffff047224 */ /* 0x000fe200078e0a1f */
[----:B------:R-:W-:Y:S02]  /*0520*/  IADD3 R13, P1, PT, R24, R31, RZ ;  /* 0x0000001f180d7210 */ /* 0x000fe40007f3e0ff */
[----:B------:R-:W-:Y:S01]  /*0530*/  PRMT R7, RZ, 0x7610, R7 ;  /* 0x00007610ff077816 */ /* 0x000fe20000000007 */
[----:B------:R-:W1:Y:S01]  /*0540*/  S2R R34, SR_CgaCtaId ;  /* 0x0000000000227919 */ /* 0x000e620000008800 */
[----:B0-----:R-:W-:Y:S02]  /*0550*/  VIADDMNMX.U32 R35, R4, R3, 0x100, PT ;  /* 0x0000010004237446 */ /* 0x001fe40003800003 */
[----:B------:R-:W-:Y:S01]  /*0560*/  IADD3.X R20, PT, PT, RZ, RZ, RZ, P1, !PT ;  /* 0x000000ffff147210 */ /* 0x000fe20000ffe4ff */
[----:B------:R-:W-:Y:S01]  /*0570*/  BAR.SYNC.DEFER_BLOCKING 0x0 ;  /* 0x0000000000007b1d */ /* 0x000fe20000010000 */
[----:B------:R-:W-:-:S13]  /*0580*/  ISETP.GE.U32.AND P0, PT, R24, R35, PT ;  /* 0x000000231800720c */ /* 0x000fda0003f06070 */
[----:B------:R-:W0:Y:S02]  /*0590*/  @!P0 LDC.64 R4, c[0x0][0x388] ;  /* 0x0000e200ff048b82 */ /* 0x000e240000000a00 */
[----:B0-----:R-:W-:-:S04]  /*05a0*/  @!P0 LEA R4, P1, R13, R4, 0x1 ;  /* 0x000000040d048211 */ /* 0x001fc800078208ff */
[----:B------:R-:W-:-:S05]  /*05b0*/  @!P0 LEA.HI.X R5, R13, R5, R20, 0x1, P1 ;  /* 0x000000050d058211 */ /* 0x000fca00008f0c14 */
[----:B------:R0:W2:Y:S01]  /*05c0*/  @!P0 LDG.E.U16.CONSTANT R7, desc[UR8][R4.64] ;  /* 0x0000000804078981 */ /* 0x0000a2000c1e9500 */
[----:B------:R-:W-:Y:S01]  /*05d0*/  MOV R37, 0x400 ;  /* 0x0000040000257802 */ /* 0x000fe20000000f00 */
[----:B------:R-:W-:Y:S01]  /*05e0*/  IMAD.MOV.U32 R15, RZ, RZ, 0x80 ;  /* 0x00000080ff0f7424 */ /* 0x000fe200078e00ff */
[----:B------:R-:W-:-:S03]  /*05f0*/  IADD3 R8, P1, PT, R13, UR10, RZ ;  /* 0x0000000a0d087c10 */ /* 0x000fc6000ff3e0ff */
[----:B------:R-:W-:Y:S01]  /*0600*/  VIADD R9, R37, 0x1070 ;  /* 0x0000107025097836 */ /* 0x000fe20000000000 */
[----:B------:R-:W-:Y:S01]  /*0610*/  PRMT R17, RZ, 0x7610, R17 ;  /* 0x00007610ff117816 */ /* 0x000fe20000000011 */
[----:B0-----:R-:W0:Y:S03]  /*0620*/  LDC.64 R4, c[0x0][0x3d0] ;  /* 0x0000f400ff047b82 */ /* 0x001e260000000a00 */
[----:B-1----:R-:W-:Y:S02]  /*0630*/  LEA R36, R34, R9, 0x18 ;  /* 0x0000000922247211 */ /* 0x002fe400078ec0ff */
[----:B------:R-:W-:-:S03]  /*0640*/  IADD3.X R9, PT, PT, R20, UR11, RZ, P1, !PT ;  /* 0x0000000b14097c10 */ /* 0x000fc60008ffe4ff */
[----:B------:R-:W-:-:S05]  /*0650*/  IMAD R36, R33, 0x2, R36 ;  /* 0x0000000221247824 */ /* 0x000fca00078e0224 */
[----:B--2---:R-:W-:Y:S01]  /*0660*/  STS.U16 [R36], R7 ;  /* 0x0000000724007388 */ /* 0x004fe20000000400 */
[----:B------:R-:W-:-:S03]  /*0670*/  NOP ;  /* 0x0000000000007918 */ /* 0x000fc60000000000 */
[----:B------:R-:W1:Y:S01]  /*0680*/  LDS.U16 R6, [R36] ;  /* 0x0000000024067984 */ /* 0x000e620000000400 */
[----:B------:R-:W-:Y:S06]  /*0690*/  BAR.SYNC.DEFER_BLOCKING 0x0 ;  /* 0x0000000000007b1d */ /* 0x000fec0000010000 */
[----:B------:R-:W2:Y:S01]  /*06a0*/  @!P0 LDG.E.U8 R15, desc[UR8][R8.64] ;  /* 0x00000008080f8981 */ /* 0x000ea2000c1e1100 */
[----:B------:R-:W-:Y:S01]  /*06b0*/  IMAD.IADD R38, R36, 0x1, -R33 ;  /* 0x0000000124267824 */ /* 0x000fe200078e0a21 */
[----:B------:R-:W-:-:S04]  /*06c0*/  IADD3 R10, P1, PT, R13, UR12, RZ ;  /* 0x0000000c0d0a7c10 */ /* 0x000fc8000ff3e0ff */
[----:B------:R-:W-:Y:S01]  /*06d0*/  IADD3.X R11, PT, PT, R20, UR13, RZ, P1, !PT ;  /* 0x0000000d140b7c10 */ /* 0x000fe20008ffe4ff */
[----:B--2---:R2:W-:Y:S01]  /*06e0*/  STS.U8 [R38], R15 ;  /* 0x0000000f26007388 */ /* 0x0045e20000000000 */
[----:B------:R-:W-:-:S03]  /*06f0*/  NOP ;  /* 0x0000000000007918 */ /* 0x000fc60000000000 */
[----:B------:R-:W3:Y:S01]  /*0700*/  LDS.U8 R12, [R38] ;  /* 0x00000000260c7984 */ /* 0x000ee20000000000 */
[----:B------:R-:W-:Y:S06]  /*0710*/  BAR.SYNC.DEFER_BLOCKING 0x0 ;  /* 0x0000000000007b1d */ /* 0x000fec0000010000 */
[----:B------:R-:W4:Y:S01]  /*0720*/  @!P0 LDG.E.U8 R17, desc[UR8][R10.64] ;  /* 0x000000080a118981 */ /* 0x000f22000c1e1100 */
[----:B-1----:R-:W-:-:S05]  /*0730*/  IMAD.U32 R16, R6, 0x10000, RZ ;  /* 0x0001000006107824 */ /* 0x002fca00078e00ff */
[----:B------:R-:W-:-:S13]  /*0740*/  FSETP.NE.FTZ.AND P1, PT, |R16|, +INF , PT ;  /* 0x7f8000001000780b */ /* 0x000fda0003f35200 */
[----:B------:R-:W-:Y:S01]  /*0750*/  @P1 SHF.R.U32.HI R19, RZ, 0x8, R31 ;  /* 0x00000008ff131819 */ /* 0x000fe2000001161f */
[----:B------:R-:W1:Y:S04]  /*0760*/  @P1 LDC R21, c[0x0][0x3e4] ;  /* 0x0000f900ff151b82 */ /* 0x000e680000000800 */
[----:B0-----:R-:W-:-:S04]  /*0770*/  @P1 IMAD.WIDE.U32 R6, R19, 0x4, R4 ;  /* 0x0000000413061825 */ /* 0x001fc800078e0004 */
[----:B------:R-:W2:Y:S02]  /*0780*/  LDC.64 R4, c[0x0][0x3d8] ;  /* 0x0000f600ff047b82 */ /* 0x000ea40000000a00 */
[----:B--2---:R-:W-:-:S06]  /*0790*/  @P1 IMAD.WIDE.U32 R14, R19, 0x4, R4 ;  /* 0x00000004130e1825 */ /* 0x004fcc00078e0004 */
[----:B------:R-:W0:Y:S01]  /*07a0*/  @P1 LDC.64 R4, c[0x0][0x3a0] ;  /* 0x0000e800ff041b82 */ /* 0x000e220000000a00 */
[----:B----4-:R-:W-:Y:S01]  /*07b0*/  STS.U8 [R38], R17 ;  /* 0x0000001126007388 */ /* 0x010fe20000000000 */
[----:B------:R-:W-:-:S03]  /*07c0*/  NOP ;  /* 0x0000000000007918 */ /* 0x000fc60000000000 */
[----:B------:R2:W4:Y:S04]  /*07d0*/  @P1 LDG.E R7, desc[UR8][R6.64] ;  /* 0x0000000806071981 */ /* 0x000528000c1e1900 */
[----:B------:R5:W5:Y:S01]  /*07e0*/  @P1 LDG.E R14, desc[UR8][R14.64] ;  /* 0x000000080e0e1981 */ /* 0x000b62000c1e1900 */
[----:B---3--:R-:W-:Y:S02]  /*07f0*/  @P1 IMAD R12, R12, 0x4, R23 ;  /* 0x000000040c0c1824 */ /* 0x008fe400078e0217 */
[----:B-1----:R-:W-:Y:S01]  /*0800*/  @P1 FMUL.FTZ R16, R16, R21 ;  /* 0x0000001510101220 */ /* 0x002fe20000410000 */
[----:B------:R-:W-:Y:S01]  /*0810*/  IMAD.MOV.U32 R39, RZ, RZ, RZ ;  /* 0x000000ffff277224 */ /* 0x000fe200078e00ff */
[----:B------:R-:W-:Y:S01]  /*0820*/  ISETP.GT.AND P3, PT, R26, 0x1e, PT ;  /* 0x0000001e1a00780c */ /* 0x000fe20003f64270 */
[----:B------:R-:W-:Y:S01]  /*0830*/  IMAD.MOV.U32 R40, RZ, RZ, RZ ;  /* 0x000000ffff287224 */ /* 0x000fe200078e00ff */
[----:B------:R-:W-:Y:S01]  /*0840*/  ISETP.NE.AND P5, PT, R24, RZ, PT ;  /* 0x000000ff1800720c */ /* 0x000fe20003fa5270 */
[----:B------:R-:W4:Y:S01]  /*0850*/  @P1 LDS R12, [R12] ;  /* 0x000000000c0c1984 */ /* 0x000f220000000800 */
[----:B--2---:R-:W-:Y:S01]  /*0860*/  P2R R6, PR, RZ, 0x8 ;  /* 0x00000008ff067803 */ /* 0x004fe20000000000 */
[----:B------:R-:W-:Y:S01]  /*0870*/  BSSY.RECONVERGENT B0, `(.L_x_143) ;  /* 0x0000039000007945 */ /* 0x000fe20003800200 */
[----:B------:R-:W-:Y:S01]  /*0880*/  ISETP.GT.AND P4, PT, R26, 0xf, PT ;  /* 0x0000000f1a00780c */ /* 0x000fe20003f84270 */
[----:B----4-:R-:W-:-:S04]  /*0890*/  @P1 FMUL.FTZ R19, R12, R7 ;  /* 0x000000070c131220 */ /* 0x010fc80000410000 */
[----:B0-----:R-:W-:-:S04]  /*08a0*/  @P1 FMUL.FTZ R19, R19, R4 ;  /* 0x0000000413131220 */ /* 0x001fc80000410000 */
[----:B------:R-:W-:-:S05]  /*08b0*/  @P1 FFMA.FTZ R39, R30, R16, R19 ;  /* 0x000000101e271223 */ /* 0x000fca0000010013 */
[----:B------:R-:W-:-:S05]  /*08c0*/  FMNMX.FTZ R4, |R39|, -3.40282346638528859812e+38, !PT ;  /* 0xff7fffff27047809 */ /* 0x000fca0007810200 */
[----:B------:R-:W0:Y:S02]  /*08d0*/  SHFL.DOWN PT, R7, R4, 0x1, 0x1f ;  /* 0x08201f0004077f89 */ /* 0x000e2400000e0000 */
[----:B0-----:R-:W-:-:S04]  /*08e0*/  FSETP.GEU.FTZ.AND P2, PT, R4, R7, PT ;  /* 0x000000070400720b */ /* 0x001fc80003f5e000 */
[----:B------:R-:W-:Y:S02]  /*08f0*/  @!P3 FSEL R4, R7, R4, !P2 ;  /* 0x000000040704b208 */ /* 0x000fe40005000000 */
[----:B------:R-:W-:-:S03]  /*0900*/  ISETP.GT.AND P3, PT, R26, 0x1d, PT ;  /* 0x0000001d1a00780c */ /* 0x000fc60003f64270 */
[----:B------:R-:W0:Y:S01]  /*0910*/  SHFL.DOWN PT, R7, R4, 0x2, 0x1f ;  /* 0x08401f0004077f89 */ /* 0x000e2200000e0000 */
[----:B------:R-:W-:Y:S02]  /*0920*/  P2R R6, PR, RZ, 0x8 ;  /* 0x00000008ff067803 */ /* 0x000fe40000000000 */
[----:B0-----:R-:W-:-:S07]  /*0930*/  FSETP.GEU.FTZ.AND P2, PT, R4, R7, PT ;  /* 0x000000070400720b */ /* 0x001fce0003f5e000 */
[----:B------:R-:W-:Y:S02]  /*0940*/  @!P3 FSEL R4, R7, R4, !P2 ;  /* 0x000000040704b208 */ /* 0x000fe40005000000 */
[----:B------:R-:W-:Y:S01]  /*0950*/  ISETP.GT.AND P3, PT, R26, 0x1b, PT ;  /* 0x0000001b1a00780c */ /* 0x000fe20003f64270 */
[----:B------:R-:W-:Y:S03]  /*0960*/  LDS.U8 R7, [R38] ;  /* 0x0000000026077984 */ /* 0x000fe60000000000 */
[----:B------:R-:W-:Y:S01]  /*0970*/  P2R R6, PR, RZ, 0x8 ;  /* 0x00000008ff067803 */ /* 0x000fe20000000000 */
[----:B-----5:R-:W0:Y:S02]  /*0980*/  SHFL.DOWN PT, R15, R4, 0x4, 0x1f ;  /* 0x08801f00040f7f89 */ /* 0x020e2400000e0000 */
[----:B0-----:R-:W-:-:S06]  /*0990*/  FSETP.GEU.FTZ.AND P2, PT, R4, R15, PT ;  /* 0x0000000f0400720b */ /* 0x001fcc0003f5e000 */
[----:B------:R-:W-:Y:S02]  /*09a0*/  @!P3 FSEL R4, R15, R4, !P2 ;  /* 0x000000040f04b208 */ /* 0x000fe40005000000 */
[----:B------:R-:W-:-:S03]  /*09b0*/  ISETP.GT.AND P2, PT, R26, 0x17, PT ;  /* 0x000000171a00780c */ /* 0x000fc60003f44270 */
[----:B------:R-:W0:Y:S01]  /*09c0*/  SHFL.DOWN PT, R15, R4, 0x8, 0x1f ;  /* 0x09001f00040f7f89 */ /* 0x000e2200000e0000 */
[----:B------:R-:W-:-:S06]  /*09d0*/  @P1 LEA R7, R7, R22, 0x2 ;  /* 0x0000001607071211 */ /* 0x000fcc00078e10ff */
[----:B------:R-:W1:Y:S01]  /*09e0*/  @P1 LDS R7, [R7] ;  /* 0x0000000007071984 */ /* 0x000e620000000800 */
[----:B0-----:R-:W-:-:S04]  /*09f0*/  FSETP.GEU.FTZ.AND P3, PT, R4, R15, PT ;  /* 0x0000000f0400720b */ /* 0x001fc80003f7e000 */
[----:B------:R-:W-:Y:S01]  /*0a00*/  @!P2 FSEL R4, R15, R4, !P3 ;  /* 0x000000040f04a208 */ /* 0x000fe20005800000 */
[----:B------:R-:W-:-:S04]  /*0a10*/  @P1 FMUL.FTZ R15, R29, R16 ;  /* 0x000000101d0f1220 */ /* 0x000fc80000410000 */
[----:B------:R-:W0:Y:S01]  /*0a20*/  SHFL.DOWN PT, R17, R4, 0x10, 0x1f ;  /* 0x0a001f0004117f89 */ /* 0x000e2200000e0000 */
[----:B------:R-:W-:Y:S01]  /*0a30*/  @P1 FMUL.FTZ R15, R16, R15 ;  /* 0x0000000f100f1220 */ /* 0x000fe20000410000 */
[----:B-1----:R-:W-:-:S04]  /*0a40*/  @P1 FMUL.FTZ R14, R7, R14 ;  /* 0x0000000e070e1220 */ /* 0x002fc80000410000 */
[----:B------:R-:W-:Y:S01]  /*0a50*/  @P1 FFMA.FTZ R40, R14, R5, R15 ;  /* 0x000000050e281223 */ /* 0x000fe2000001000f */
[----:B0-----:R-:W-:-:S04]  /*0a60*/  FSETP.GEU.FTZ.AND P3, PT, R4, R17, PT ;  /* 0x000000110400720b */ /* 0x001fc80003f7e000 */
[----:B------:R-:W-:Y:S02]  /*0a70*/  FMNMX.FTZ R15, |R40|, -3.40282346638528859812e+38, !PT ;  /* 0xff7fffff280f7809 */ /* 0x000fe40007810200 */
        /* <DEDUP_REMOVED lines=9> */
[----:B0-----:R-:W-:Y:S02]  /*0b10*/  FSEL R17, R5, R14, !P6 ;  /* 0x0000000e05117208 */ /* 0x001fe40007000000 */
[----:B------:R-:W0:Y:S02]  /*0b20*/  LDS.128 R4, [R12+0x1020] ;  /* 0x001020000c047984 */ /* 0x000e240000000c00 */
[----:B0-----:R-:W-:-:S04]  /*0b30*/  FSETP.GEU.FTZ.AND P6, PT, R17, R4, PT ;  /* 0x000000041100720b */ /* 0x001fc80003fde000 */
[----:B------:R-:W-:-:S04]  /*0b40*/  FSEL R4, R4, R17, !P6 ;  /* 0x0000001104047208 */ /* 0x000fc80007000000 */
[----:B------:R-:W-:-:S04]  /*0b50*/  FSETP.GEU.FTZ.AND P6, PT, R4, R5, PT ;  /* 0x000000050400720b */ /* 0x000fc80003fde000 */
[----:B------:R-:W-:-:S04]  /*0b60*/  FSEL R5, R5, R4, !P6 ;  /* 0x0000000405057208 */ /* 0x000fc80007000000 */
[----:B------:R-:W-:-:S04]  /*0b70*/  FSETP.GEU.FTZ.AND P6, PT, R5, R6, PT ;  /* 0x000000060500720b */ /* 0x000fc80003fde000 */
[----:B------:R-:W-:Y:S02]  /*0b80*/  FSEL R6, R6, R5, !P6 ;  /* 0x0000000506067208 */ /* 0x000fe40007000000 */
[----:B------:R-:W0:Y:S02]  /*0b90*/  LDS.64 R4, [R12+0x1030] ;  /* 0x001030000c047984 */ /* 0x000e240000000a00 */
[----:B------:R-:W-:-:S04]  /*0ba0*/  FSETP.GEU.FTZ.AND P6, PT, R6, R7, PT ;  /* 0x000000070600720b */ /* 0x000fc80003fde000 */
[----:B------:R-:W-:-:S04]  /*0bb0*/  FSEL R7, R7, R6, !P6 ;  /* 0x0000000607077208 */ /* 0x000fc80007000000 */
[----:B0-----:R-:W-:-:S04]  /*0bc0*/  FSETP.GEU.FTZ.AND P6, PT, R7, R4, PT ;  /* 0x000000040700720b */ /* 0x001fc80003fde000 */
[----:B------:R-:W-:-:S04]  /*0bd0*/  FSEL R4, R4, R7, !P6 ;  /* 0x0000000704047208 */ /* 0x000fc80007000000 */
[----:B------:R-:W-:-:S04]  /*0be0*/  FSETP.GEU.FTZ.AND P6, PT, R4, R5, PT ;  /* 0x000000050400720b */ /* 0x000fc80003fde000 */
[----:B------:R-:W-:-:S09]  /*0bf0*/  FSEL R14, R5, R4, !P6 ;  /* 0x00000004050e7208 */ /* 0x000fd20007000000 */
.L_x_144:
[----:B------:R-:W-:Y:S05]  /*0c00*/  BSYNC.RECONVERGENT B0 ;  /* 0x0000000000007941 */ /* 0x000fea0003800200 */
.L_x_143:
[----:B------:R-:W1:Y:S01]  /*0c10*/  SHFL.DOWN PT, R4, R15, 0x1, 0x1f ;  /* 0x08201f000f047f89 */ /* 0x000e6200000e0000 */
[----:B------:R-:W-:Y:S01]  /*0c20*/  P2R R5, PR, RZ, 0x2 ;  /* 0x00000002ff057803 */ /* 0x000fe20000000000 */
[----:B0-----:R-:W0:Y:S01]  /*0c30*/  LDC.64 R16, c[0x0][0x3d0] ;  /* 0x0000f400ff107b82 */ /* 0x001e220000000a00 */
[C---:B------:R-:W-:Y:S01]  /*0c40*/  ISETP.GT.AND P1, PT, R26.reuse, 0x1e, PT ;  /* 0x0000001e1a00780c */ /* 0x040fe20003f24270 */
[----:B------:R-:W-:Y:S01]  /*0c50*/  BSSY.RECONVERGENT B0, `(.L_x_145) ;  /* 0x0000032000007945 */ /* 0x000fe20003800200 */
[----:B------:R-:W-:Y:S02]  /*0c60*/  P2R R6, PR, RZ, 0x1 ;  /* 0x00000001ff067803 */ /* 0x000fe40000000000 */
[----:B------:R-:W-:Y:S02]  /*0c70*/  ISETP.GT.AND P0, PT, R26, 0x1b, PT ;  /* 0x0000001b1a00780c */ /* 0x000fe40003f04270 */
[----:B------:R-:W-:Y:S01]  /*0c80*/  @P5 LEA R42, R34, R37, 0x18 ;  /* 0x00000025222a5211 */ /* 0x000fe200078ec0ff */
[----:B------:R-:W2:Y:S01]  /*0c90*/  LDC.64 R18, c[0x0][0x3d8] ;  /* 0x0000f600ff127b82 */ /* 0x000ea20000000a00 */
[----:B-1----:R-:W-:-:S05]  /*0ca0*/  FSETP.GEU.FTZ.AND P6, PT, R15, R4, PT ;  /* 0x000000040f00720b */ /* 0x002fca0003fde000 */
[----:B------:R-:W-:Y:S02]  /*0cb0*/  @!P1 FSEL R15, R4, R15, !P6 ;  /* 0x0000000f040f9208 */ /* 0x000fe40007000000 */
[----:B------:R-:W-:-:S03]  /*0cc0*/  ISETP.GT.AND P1, PT, R26, 0x1d, PT ;  /* 0x0000001d1a00780c */ /* 0x000fc60003f24270 */
[----:B------:R-:W1:Y:S02]  /*0cd0*/  SHFL.DOWN PT, R4, R15, 0x2, 0x1f ;  /* 0x08401f000f047f89 */ /* 0x000e6400000e0000 */
[----:B-1----:R-:W-:-:S08]  /*0ce0*/  FSETP.GEU.FTZ.AND P6, PT, R15, R4, PT ;  /* 0x000000040f00720b */ /* 0x002fd00003fde000 */
[----:B------:R-:W-:Y:S02]  /*0cf0*/  @!P1 FSEL R15, R4, R15, !P6 ;  /* 0x0000000f040f9208 */ /* 0x000fe40007000000 */
[----:B------:R-:W-:Y:S02]  /*0d00*/  ISETP.NE.AND P1, PT, R5, RZ, PT ;  /* 0x000000ff0500720c */ /* 0x000fe40003f25270 */
[----:B------:R-:W-:Y:S01]  /*0d10*/  @!P5 SHF.R.U32.HI R5, RZ, 0x8, R31 ;  /* 0x00000008ff05d819 */ /* 0x000fe2000001161f */
[----:B------:R-:W1:Y:S04]  /*0d20*/  SHFL.DOWN PT, R4, R15, 0x4, 0x1f ;  /* 0x08801f000f047f89 */ /* 0x000e6800000e0000 */
[----:B0-----:R-:W-:-:S04]  /*0d30*/  @!P5 IMAD.WIDE.U32 R16, R5, 0x4, R16 ;  /* 0x000000040510d825 */ /* 0x001fc800078e0010 */
[----:B--2---:R-:W-:Y:S01]  /*0d40*/  @!P5 IMAD.WIDE.U32 R18, R5, 0x4, R18 ;  /* 0x000000040512d825 */ /* 0x004fe200078e0012 */
[----:B-1----:R-:W-:-:S04]  /*0d50*/  FSETP.GEU.FTZ.AND P6, PT, R15, R4, PT ;  /* 0x000000040f00720b */ /* 0x002fc80003fde000 */
        /* <DEDUP_REMOVED lines=15> */
[----:B------:R-:W1:Y:S04]  /*0e50*/  LDS.64 R20, [R41+0x1048] ;  /* 0x0010480029147984 */ /* 0x000e680000000a00 */
[----:B0-----:R-:W0:Y:S01]  /*0e60*/  LDS.128 R4, [R41+0x1050] ;  /* 0x0010500029047984 */ /* 0x001e220000000c00 */
[----:B-1----:R-:W-:-:S04]  /*0e70*/  FSETP.GEU.FTZ.AND P2, PT, R15, R20, PT ;  /* 0x000000140f00720b */ /* 0x002fc80003f5e000 */
[----:B------:R-:W-:Y:S02]  /*0e80*/  FSEL R20, R20, R15, !P2 ;  /* 0x0000000f14147208 */ /* 0x000fe40005000000 */
[----:B------:R-:W1:Y:S02]  /*0e90*/  LDS R15, [R41+0x1060] ;  /* 0x00106000290f7984 */ /* 0x000e640000000800 */
[----:B------:R-:W-:-:S04]  /*0ea0*/  FSETP.GEU.FTZ.AND P2, PT, R20, R21, PT ;  /* 0x000000151400720b */ /* 0x000fc80003f5e000 */
[----:B------:R-:W-:-:S04]  /*0eb0*/  FSEL R21, R21, R20, !P2 ;  /* 0x0000001415157208 */ /* 0x000fc80005000000 */
[----:B0-----:R-:W-:-:S04]  /*0ec0*/  FSETP.GEU.FTZ.AND P2, PT, R21, R4, PT ;  /* 0x000000041500720b */ /* 0x001fc80003f5e000 */
[----:B------:R-:W-:-:S04]  /*0ed0*/  FSEL R4, R4, R21, !P2 ;  /* 0x0000001504047208 */ /* 0x000fc80005000000 */
[----:B------:R-:W-:-:S04]  /*0ee0*/  FSETP.GEU.FTZ.AND P2, PT, R4, R5, PT ;  /* 0x000000050400720b */ /* 0x000fc80003f5e000 */
[----:B------:R-:W-:-:S04]  /*0ef0*/  FSEL R5, R5, R4, !P2 ;  /* 0x0000000405057208 */ /* 0x000fc80005000000 */
[----:B------:R-:W-:-:S04]  /*0f00*/  FSETP.GEU.FTZ.AND P2, PT, R5, R6, PT ;  /* 0x000000060500720b */ /* 0x000fc80003f5e000 */
[----:B------:R-:W-:-:S04]  /*0f10*/  FSEL R6, R6, R5, !P2 ;  /* 0x0000000506067208 */ /* 0x000fc80005000000 */
[----:B------:R-:W-:-:S04]  /*0f20*/  FSETP.GEU.FTZ.AND P2, PT, R6, R7, PT ;  /* 0x000000070600720b */ /* 0x000fc80003f5e000 */
[----:B------:R-:W-:-:S04]  /*0f30*/  FSEL R6, R7, R6, !P2 ;  /* 0x0000000607067208 */ /* 0x000fc80005000000 */
[----:B-1----:R-:W-:-:S04]  /*0f40*/  FSETP.GEU.FTZ.AND P2, PT, R6, R15, PT ;  /* 0x0000000f0600720b */ /* 0x002fc80003f5e000 */
[----:B------:R-:W-:-:S05]  /*0f50*/  FSEL R15, R15, R6, !P2 ;  /* 0x000000060f0f7208 */ /* 0x000fca0005000000 */
[----:B------:R1:W-:Y:S04]  /*0f60*/  STS.64 [R41+0x1068], R14 ;  /* 0x0010680e29007388 */ /* 0x0003e80000000a00 */
.L_x_146:
[----:B------:R-:W-:Y:S05]  /*0f70*/  BSYNC.RECONVERGENT B0 ;  /* 0x0000000000007941 */ /* 0x000fea0003800200 */
.L_x_145:
[----:B------:R-:W-:Y:S01]  /*0f80*/  BAR.SYNC.DEFER_BLOCKING 0x0 ;  /* 0x0000000000007b1d */ /* 0x000fe20000010000 */
[----:B------:R-:W-:-:S05]  /*0f90*/  PRMT R7, RZ, 0x7610, R7 ;  /* 0x00007610ff077816 */ /* 0x000fca0000000007 */
[----:B------:R-:W-:Y:S04]  /*0fa0*/  @!P5 STG.E desc[UR8][R16.64], R14 ;  /* 0x0000000e1000d986 */ /* 0x000fe8000c101908 */
[----:B------:R-:W-:Y:S04]  /*0fb0*/  @!P5 STG.E desc[UR8][R18.64], R15 ;  /* 0x0000000f1200d986 */ /* 0x000fe8000c101908 */
[----:B-1----:R-:W0:Y:S01]  /*0fc0*/  @P5 LDS.64 R14, [R42+0x1068] ;  /* 0x001068002a0e5984 */ /* 0x002e220000000a00 */
[----:B------:R-:W-:Y:S06]  /*0fd0*/  BAR.SYNC.DEFER_BLOCKING 0x0 ;  /* 0x0000000000007b1d */ /* 0x000fec0000010000 */
[----:B------:R-:W2:Y:S01]  /*0fe0*/  @!P0 LDG.E.U16 R7, desc[UR8][R12.64] ;  /* 0x000000080c078981 */ /* 0x000ea2000c1e1500 */
[----:B------:R-:W-:Y:S01]  /*0ff0*/  BSSY.RECONVERGENT B0, `(.L_x_147) ;  /* 0x0000019000007945 */ /* 0x000fe20003800200 */
[----:B0-----:R-:W0:Y:S02]  /*1000*/  MUFU.RCP R4, R14 ;  /* 0x0000000e00047308 */ /* 0x001e240000001000 */
[----:B0-----:R-:W-:Y:S01]  /*1010*/  FMUL.FTZ R5, R4, R39 ;  /* 0x0000002704057220 */ /* 0x001fe20000410000 */
[----:B------:R-:W-:-:S04]  /*1020*/  IMAD.MOV.U32 R4, RZ, RZ, 0x2 ;  /* 0x00000002ff047424 */ /* 0x000fc800078e00ff */
[----:B------:R-:W-:-:S13]  /*1030*/  FSETP.GT.FTZ.AND P0, PT, R5, R2, PT ;  /* 0x000000020500720b */ /* 0x000fda0003f14000 */
[----:B------:R-:W-:-:S04]  /*1040*/  @!P0 IMAD.MOV.U32 R4, RZ, RZ, RZ ;  /* 0x000000ffff048224 */ /* 0x000fc800078e00ff */
[----:B------:R-:W-:Y:S01]  /*1050*/  IMAD.U32 R16, R4, 0x4, R1 ;  /* 0x0000000404107824 */ /* 0x000fe200078e0001 */
[----:B--2---:R-:W-:Y:S01]  /*1060*/  STS.U16 [R36], R7 ;  /* 0x0000000724007388 */ /* 0x004fe20000000400 */
[----:B------:R-:W-:-:S03]  /*1070*/  NOP ;  /* 0x0000000000007918 */ /* 0x000fc60000000000 */
[----:B------:R-:W0:Y:S02]  /*1080*/  LDS.U16 R6, [R36] ;  /* 0x0000000024067984 */ /* 0x000e240000000400 */
[----:B0-----:R-:W-:Y:S01]  /*1090*/  PRMT R17, R6, 0x7610, R17 ;  /* 0x0000761006117816 */ /* 0x001fe20000000011 */
[----:B------:R-:W-:Y:S06]  /*10a0*/  @!P1 BRA `(.L_x_148) ;  /* 0x0000000000349947 */ /* 0x000fec0003800000 */
[----:B------:R-:W0:Y:S01]  /*10b0*/  MUFU.SQRT R4, R40 ;  /* 0x0000002800047308 */ /* 0x000e220000002000 */
[----:B------:R-:W-:Y:S01]  /*10c0*/  FSETP.LT.FTZ.AND P1, PT, RZ, UR17, PT ;  /* 0x00000011ff007c0b */ /* 0x000fe2000bf31000 */
[----:B0-----:R-:W-:Y:S01]  /*10d0*/  FFMA.FTZ R6, R25, UR16, R4 ;  /* 0x0000001019067c23 */ /* 0x001fe20008010004 */
[----:B------:R-:W-:-:S05]  /*10e0*/  IMAD.U32 R4, R17, 0x10000, RZ ;  /* 0x0001000011047824 */ /* 0x000fca00078e00ff */
[----:B------:R-:W0:Y:S02]  /*10f0*/  MUFU.RCP R6, R6 ;  /* 0x0000000600067308 */ /* 0x000e240000001000 */
[----:B0-----:R-:W-:-:S04]  /*1100*/  FMUL.FTZ R7, R6, R39 ;  /* 0x0000002706077220 */ /* 0x001fc80000410000 */
[----:B------:R-:W-:-:S05]  /*1110*/  FFMA.FTZ R4, R27, R7, R4 ;  /* 0x000000071b047223 */ /* 0x000fca0000010004 */
[----:B------:R-:W-:-:S04]  /*1120*/  F2FP.BF16.F32.PACK_AB R4, RZ, R4 ;  /* 0x00000004ff04723e */ /* 0x000fc800000010ff */
[----:B------:R-:W-:-:S05]  /*1130*/  PRMT R17, R4, 0x7610, R17 ;  /* 0x0000761004117816 */ /* 0x000fca0000000011 */
[----:B------:R-:W-:-:S04]  /*1140*/  @P1 IMAD.U32 R7, R17, 0x10000, RZ ;  /* 0x0001000011071824 */ /* 0x000fc800078e00ff */
[----:B------:R-:W-:-:S05]  /*1150*/  @P1 FMUL.FTZ R4, R28, R7 ;  /* 0x000000071c041220 */ /* 0x000fca0000410000 */
[----:B------:R-:W-:-:S04]  /*1160*/  @P1 F2FP.BF16.F32.PACK_AB R4, RZ, R4 ;  /* 0x00000004ff04123e */ /* 0x000fc800000010ff */
[----:B------:R-:W-:-:S07]  /*1170*/  @P1 PRMT R17, R4, 0x7610, R17 ;  /* 0x0000761004111816 */ /* 0x000fce0000000011 */
.L_x_148:
[----:B------:R-:W-:Y:S05]  /*1180*/  BSYNC.RECONVERGENT B0 ;  /* 0x0000000000007941 */ /* 0x000fea0003800200 */
.L_x_147:
[----:B------:R-:W-:Y:S06]  /*1190*/  BAR.SYNC.DEFER_BLOCKING 0x0 ;  /* 0x0000000000007b1d */ /* 0x000fec0000010000 */
[----:B------:R-:W-:Y:S01]  /*11a0*/  STS.U16 [R36], R17 ;  /* 0x0000001124007388 */ /* 0x000fe20000000400 */
[----:B------:R-:W-:-:S03]  /*11b0*/  NOP ;  /* 0x0000000000007918 */ /* 0x000fc60000000000 */
[----:B------:R-:W2:Y:S01]  /*11c0*/  LDL R16, [R16] ;  /* 0x0000000010107983 */ /* 0x000ea20000100800 */
[----:B------:R-:W0:Y:S01]  /*11d0*/  MUFU.RCP R7, R15 ;  /* 0x0000000f00077308 */ /* 0x000e220000001000 */
[----:B------:R-:W-:Y:S01]  /*11e0*/  IMAD.MOV.U32 R4, RZ, RZ, 0x2 ;  /* 0x00000002ff047424 */ /* 0x000fe200078e00ff */
[----:B------:R-:W-:Y:S01]  /*11f0*/  LEA R34, R34, R37, 0x18 ;  /* 0x0000002522227211 */ /* 0x000fe200078ec0ff */
[----:B------:R-:W-:Y:S01]  /*1200*/  LDS.U16 R17, [R36] ;  /* 0x0000000024117984 */ /* 0x000fe20000000400 */
[----:B0-----:R-:W-:-:S05]  /*1210*/  FMUL.FTZ R7, R7, R40 ;  /* 0x0000002807077220 */ /* 0x001fca0000410000 */
[----:B------:R-:W-:-:S13]  /*1220*/  FSETP.GT.FTZ.AND P2, PT, R7, R0, PT ;  /* 0x000000000700720b */ /* 0x000fda0003f54000 */
[----:B------:R-:W-:-:S05]  /*1230*/  @!P2 MOV R4, RZ ;  /* 0x000000ff0004a202 */ /* 0x000fca0000000f00 */
[----:B------:R-:W-:-:S06]  /*1240*/  IMAD.U32 R4, R4, 0x4, R1 ;  /* 0x0000000404047824 */ /* 0x000fcc00078e0001 */
[----:B------:R-:W3:Y:S01]  /*1250*/  LDL R4, [R4+0xc] ;  /* 0x00000c0004047983 */ /* 0x000ee20000100800 */
[----:B------:R-:W-:Y:S01]  /*1260*/  IMAD.MOV.U32 R19, RZ, RZ, 0xbf ;  /* 0x000000bfff137424 */ /* 0x000fe200078e00ff */
[----:B------:R-:W-:Y:S01]  /*1270*/  BSSY.RECONVERGENT B0, `(.L_x_149) ;  /* 0x00000a2000007945 */ /* 0x000fe20003800200 */
[----:B------:R-:W-:Y:S01]  /*1280*/  @!P0 IMAD.MOV.U32 R19, RZ, RZ, 0x3f ;  /* 0x0000003fff138424 */ /* 0x000fe200078e00ff */
[----:B------:R-:W-:Y:S01]  /*1290*/  @!P5 STS [R34+0x1270], R35 ;  /* 0x001270232200d388 */ /* 0x000fe20000000800 */
[----:B------:R-:W-:Y:S02]  /*12a0*/  IMAD.MOV.U32 R41, RZ, RZ, 0xff ;  /* 0x000000ffff297424 */ /* 0x000fe400078e00ff */
[----:B------:R-:W-:Y:S01]  /*12b0*/  IMAD.MOV.U32 R20, RZ, RZ, 0x7f ;  /* 0x0000007fff147424 */ /* 0x000fe200078e00ff */
[----:B------:R-:W-:Y:S01]  /*12c0*/  @!P0 MOV R20, RZ ;  /* 0x000000ff00148202 */ /* 0x000fe20000000f00 */
[----:B------:R-:W-:Y:S02]  /*12d0*/  IMAD.MOV.U32 R21, RZ, RZ, R2 ;  /* 0x000000ffff157224 */ /* 0x000fe400078e0002 */
[----:B------:R-:W-:-:S02]  /*12e0*/  IMAD.MOV.U32 R37, RZ, RZ, 0x3f800000 ;  /* 0x3f800000ff257424 */ /* 0x000fc400078e00ff */
[----:B------:R-:W-:Y:S02]  /*12f0*/  @!P0 IMAD.MOV.U32 R41, RZ, RZ, 0x7f ;  /* 0x0000007fff298424 */ /* 0x000fe400078e00ff */
[----:B------:R-:W-:Y:S02]  /*1300*/  @!P0 IMAD.MOV.U32 R21, RZ, RZ, -0x40800000 ;  /* 0xbf800000ff158424 */ /* 0x000fe400078e00ff */
[----:B------:R-:W-:Y:S01]  /*1310*/  @!P0 IMAD.MOV.U32 R37, RZ, RZ, R2 ;  /* 0x000000ffff258224 */ /* 0x000fe200078e0002 */
[----:B------:R-:W-:Y:S01]  /*1320*/  BAR.SYNC.DEFER_BLOCKING 0x0 ;  /* 0x0000000000007b1d */ /* 0x000fe20000010000 */
[----:B--2---:R-:W-:-:S13]  /*1330*/  FSETP.GT.FTZ.AND P6, PT, R5, R16, PT ;  /* 0x000000100500720b */ /* 0x004fda0003fd4000 */
[C---:B------:R-:W-:Y:S02]  /*1340*/  @!P6 VIADD R18, R19.reuse, 0xffffffe0 ;  /* 0xffffffe01312e836 */ /* 0x040fe40000000000 */
[----:B------:R-:W-:Y:S02]  /*1350*/  @P6 VIADD R18, R19, 0x20 ;  /* 0x0000002013126836 */ /* 0x000fe40000000000 */
[----:B------:R-:W-:Y:S02]  /*1360*/  @P6 IMAD.MOV.U32 R20, RZ, RZ, R19 ;  /* 0x000000ffff146224 */ /* 0x000fe400078e0013 */
[----:B------:R-:W-:Y:S02]  /*1370*/  IMAD R6, R18, 0x4, R23 ;  /* 0x0000000412067824 */ /* 0x000fe400078e0217 */
[--C-:B------:R-:W-:Y:S02]  /*1380*/  @!P6 IMAD.MOV.U32 R37, RZ, RZ, R16.reuse ;  /* 0x000000ffff25e224 */ /* 0x100fe400078e0010 */
[----:B------:R-:W-:Y:S01]  /*1390*/  @P6 IMAD.MOV.U32 R21, RZ, RZ, R16 ;  /* 0x000000ffff156224 */ /* 0x000fe200078e0010 */
[----:B------:R0:W1:Y:S01]  /*13a0*/  LDS R43, [R6] ;  /* 0x00000000062b7984 */ /* 0x0000620000000800 */
[----:B------:R-:W-:-:S02]  /*13b0*/  @P6 IMAD.MOV.U32 R19, RZ, RZ, R41 ;  /* 0x000000ffff136224 */ /* 0x000fc400078e0029 */
[----:B0-----:R-:W-:Y:S02]  /*13c0*/  IMAD.MOV.U32 R6, RZ, RZ, 0xbf ;  /* 0x000000bfff067424 */ /* 0x001fe400078e00ff */
[----:B------:R-:W-:Y:S01]  /*13d0*/  @!P2 IMAD.MOV.U32 R6, RZ, RZ, 0x3f ;  /* 0x0000003fff06a424 */ /* 0x000fe200078e00ff */
[----:B---3--:R-:W-:-:S13]  /*13e0*/  FSETP.GT.FTZ.AND P0, PT, R7, R4, PT ;  /* 0x000000040700720b */ /* 0x008fda0003f14000 */
[C---:B------:R-:W-:Y:S02]  /*13f0*/  @!P0 VIADD R15, R6.reuse, 0xffffffe0 ;  /* 0xffffffe0060f8836 */ /* 0x040fe40000000000 */
[----:B------:R-:W-:Y:S01]  /*1400*/  @P0 VIADD R15, R6, 0x20 ;  /* 0x00000020060f0836 */ /* 0x000fe20000000000 */
[----:B-1----:R-:W-:-:S04]  /*1410*/  FSETP.GT.FTZ.AND P1, PT, R5, R43, PT ;  /* 0x0000002b0500720b */ /* 0x002fc80003f34000 */
[----:B------:R-:W-:-:S06]  /*1420*/  LEA R14, R15, R22, 0x2 ;  /* 0x000000160f0e7211 */ /* 0x000fcc00078e10ff */
[----:B------:R-:W0:Y:S03]  /*1430*/  LDS R14, [R14] ;  /* 0x000000000e0e7984 */ /* 0x000e260000000800 */
[C---:B------:R-:W-:Y:S01]  /*1440*/  @!P1 IADD3 R42, PT, PT, R18.reuse, -0x10, RZ ;  /* 0xfffffff0122a9810 */ /* 0x040fe20007ffe0ff */
[----:B------:R-:W-:Y:S02]  /*1450*/  @P1 VIADD R42, R18, 0x10 ;  /* 0x00000010122a1836 */ /* 0x000fe40000000000 */
[----:B------:R-:W-:Y:S02]  /*1460*/  @P1 IMAD.MOV.U32 R20, RZ, RZ, R18 ;  /* 0x000000ffff141224 */ /* 0x000fe400078e0012 */
[----:B------:R-:W-:Y:S02]  /*1470*/  IMAD R50, R42, 0x4, R23 ;  /* 0x000000042a327824 */ /* 0x000fe400078e0217 */
[----:B------:R-:W-:-:S02]  /*1480*/  @!P1 IMAD.MOV.U32 R37, RZ, RZ, R43 ;  /* 0x000000ffff259224 */ /* 0x000fc400078e002b */
[----:B------:R-:W-:Y:S02]  /*1490*/  @P1 IMAD.MOV.U32 R21, RZ, RZ, R43 ;  /* 0x000000ffff151224 */ /* 0x000fe400078e002b */
[----:B------:R-:W1:Y:S01]  /*14a0*/  LDS R50, [R50] ;  /* 0x0000000032327984 */ /* 0x000e620000000800 */
[----:B------:R-:W-:Y:S01]  /*14b0*/  @P1 IMAD.MOV.U32 R18, RZ, RZ, R19 ;  /* 0x000000ffff121224 */ /* 0x000fe200078e0013 */
[----:B0-----:R-:W-:-:S13]  /*14c0*/  FSETP.GT.FTZ.AND P1, PT, R7, R14, PT ;  /* 0x0000000e0700720b */ /* 0x001fda0003f34000 */
[----:B------:R-:W-:Y:S01]  /*14d0*/  @!P1 VIADD R19, R15, 0xfffffff0 ;  /* 0xfffffff00f139836 */ /* 0x000fe20000000000 */
[----:B-1----:R-:W-:Y:S01]  /*14e0*/  FSETP.GT.FTZ.AND P3, PT, R5, R50, PT ;  /* 0x000000320500720b */ /* 0x002fe20003f74000 */
[----:B------:R-:W-:-:S05]  /*14f0*/  @P1 VIADD R19, R15, 0x10 ;  /* 0x000000100f131836 */ /* 0x000fca0000000000 */
[----:B------:R-:W-:-:S06]  /*1500*/  LEA R16, R19, R22, 0x2 ;  /* 0x0000001613107211 */ /* 0x000fcc00078e10ff */
[----:B------:R-:W-:Y:S01]  /*1510*/  LDS R16, [R16] ;  /* 0x0000000010107984 */ /* 0x000fe20000000800 */
[C---:B------:R-:W-:Y:S02]  /*1520*/  @!P3 VIADD R40, R42.reuse, 0xfffffff8 ;  /* 0xfffffff82a28b836 */ /* 0x040fe40000000000 */
[----:B------:R-:W-:Y:S02]  /*1530*/  @P3 VIADD R40, R42, 0x8 ;  /* 0x000000082a283836 */ /* 0x000fe40000000000 */
[----:B------:R-:W-:Y:S02]  /*1540*/  @P3 IMAD.MOV.U32 R20, RZ, RZ, R42 ;  /* 0x000000ffff143224 */ /* 0x000fe400078e002a */
[----:B------:R-:W-:Y:S02]  /*1550*/  IMAD R48, R40, 0x4, R23 ;  /* 0x0000000428307824 */ /* 0x000fe400078e0217 */
[--C-:B------:R-:W-:Y:S02]  /*1560*/  @!P3 IMAD.MOV.U32 R37, RZ, RZ, R50.reuse ;  /* 0x000000ffff25b224 */ /* 0x100fe400078e0032 */
[----:B------:R-:W-:-:S02]  /*1570*/  @P3 IMAD.MOV.U32 R21, RZ, RZ, R50 ;  /* 0x000000ffff153224 */ /* 0x000fc400078e0032 */
[----:B------:R-:W0:Y:S01]  /*1580*/  LDS R48, [R48] ;  /* 0x0000000030307984 */ /* 0x000e220000000800 */
[----:B------:R-:W-:Y:S01]  /*1590*/  @P3 IMAD.MOV.U32 R42, RZ, RZ, R18 ;  /* 0x000000ffff2a3224 */ /* 0x000fe200078e0012 */
[----:B0-----:R-:W-:-:S13]  /*15a0*/  FSETP.GT.FTZ.AND P4, PT, R5, R48, PT ;  /* 0x000000300500720b */ /* 0x001fda0003f94000 */
[C---:B------:R-:W-:Y:S01]  /*15b0*/  @!P4 VIADD R36, R40.reuse, 0xfffffffc ;  /* 0xfffffffc2824c836 */ /* 0x040fe20000000000 */
[----:B------:R-:W-:Y:S01]  /*15c0*/  @P4 IADD3 R36, PT, PT, R40, 0x4, RZ ;  /* 0x0000000428244810 */ /* 0x000fe20007ffe0ff */
[----:B------:R-:W-:Y:S02]  /*15d0*/  @P4 IMAD.MOV.U32 R20, RZ, RZ, R40 ;  /* 0x000000ffff144224 */ /* 0x000fe400078e0028 */
[--C-:B------:R-:W-:Y:S02]  /*15e0*/  @!P4 IMAD.MOV.U32 R37, RZ, RZ, R48.reuse ;  /* 0x000000ffff25c224 */ /* 0x100fe400078e0030 */
[----:B------:R-:W-:Y:S02]  /*15f0*/  IMAD R44, R36, 0x4, R23 ;  /* 0x00000004242c7824 */ /* 0x000fe400078e0217 */
[----:B------:R-:W-:Y:S02]  /*1600*/  @P4 IMAD.MOV.U32 R21, RZ, RZ, R48 ;  /* 0x000000ffff154224 */ /* 0x000fe400078e0030 */
[----:B------:R-:W-:Y:S01]  /*1610*/  @P4 IMAD.MOV.U32 R40, RZ, RZ, R42 ;  /* 0x000000ffff284224 */ /* 0x000fe200078e002a */
[----:B------:R-:W-:Y:S01]  /*1620*/  FSETP.GT.FTZ.AND P4, PT, R7, R16, PT ;  /* 0x000000100700720b */ /* 0x000fe20003f94000 */
[----:B------:R-:W0:Y:S01]  /*1630*/  LDS R44, [R44] ;  /* 0x000000002c2c7984 */ /* 0x000e220000000800 */
[----:B------:R-:W-:Y:S01]  /*1640*/  IMAD.MOV.U32 R42, RZ, RZ, R0 ;  /* 0x000000ffff2a7224 */ /* 0x000fe200078e0000 */
[----:B------:R-:W-:-:S02]  /*1650*/  @!P2 MOV R42, RZ ;  /* 0x000000ff002aa202 */ /* 0x000fc40000000f00 */
[----:B------:R-:W-:Y:S01]  /*1660*/  @P0 MOV R42, R4 ;  /* 0x00000004002a0202 */ /* 0x000fe20000000f00 */
[----:B------:R-:W-:-:S07]  /*1670*/  @P1 IMAD.MOV.U32 R42, RZ, RZ, R14 ;  /* 0x000000ffff2a1224 */ /* 0x000fce00078e000e */
[C---:B------:R-:W-:Y:S02]  /*1680*/  @!P4 VIADD R41, R19.reuse, 0xfffffff8 ;  /* 0xfffffff81329c836 */ /* 0x040fe40000000000 */
[----:B------:R-:W-:Y:S02]  /*1690*/  @P4 VIADD R41, R19, 0x8 ;  /* 0x0000000813294836 */ /* 0x000fe40000000000 */
[----:B------:R-:W-:-:S03]  /*16a0*/  @P4 IMAD.MOV.U32 R42, RZ, RZ, R16 ;  /* 0x000000ffff2a4224 */ /* 0x000fc600078e0010 */
[----:B------:R-:W-:-:S06]  /*16b0*/  LEA R18, R41, R22, 0x2 ;  /* 0x0000001629127211 */ /* 0x000fcc00078e10ff */
[----:B------:R-:W-:Y:S01]  /*16c0*/  LDS R18, [R18] ;  /* 0x0000000012127984 */ /* 0x000fe20000000800 */
[----:B0-----:R-:W-:-:S13]  /*16d0*/  FSETP.GT.FTZ.AND P6, PT, R5, R44, PT ;  /* 0x0000002c0500720b */ /* 0x001fda0003fd4000 */
[C---:B------:R-:W-:Y:S02]  /*16e0*/  @!P6 VIADD R46, R36.reuse, 0xfffffffe ;  /* 0xfffffffe242ee836 */ /* 0x040fe40000000000 */
[----:B------:R-:W-:Y:S02]  /*16f0*/  @P6 VIADD R46, R36, 0x2 ;  /* 0x00000002242e6836 */ /* 0x000fe40000000000 */
[----:B------:R-:W-:Y:S02]  /*1700*/  @P6 IMAD.MOV.U32 R20, RZ, RZ, R36 ;  /* 0x000000ffff146224 */ /* 0x000fe400078e0024 */
[--C-:B------:R-:W-:Y:S01]  /*1710*/  @!P6 IMAD.MOV.U32 R37, RZ, RZ, R44.reuse ;  /* 0x000000ffff25e224 */ /* 0x100fe200078e002c */
[----:B------:R-:W-:Y:S01]  /*1720*/  LEA R52, R46, R23, 0x2 ;  /* 0x000000172e347211 */ /* 0x000fe200078e10ff */
[----:B------:R-:W-:Y:S02]  /*1730*/  @P6 IMAD.MOV.U32 R21, RZ, RZ, R44 ;  /* 0x000000ffff156224 */ /* 0x000fe400078e002c */
[----:B------:R-:W-:-:S03]  /*1740*/  @P6 IMAD.MOV.U32 R36, RZ, RZ, R40 ;  /* 0x000000ffff246224 */ /* 0x000fc600078e0028 */
[----:B------:R-:W0:Y:S02]  /*1750*/  LDS R52, [R52] ;  /* 0x0000000034347984 */ /* 0x000e240000000800 */
[----:B0-----:R-:W-:-:S13]  /*1760*/  FSETP.GT.FTZ.AND P3, PT, R5, R52, PT ;  /* 0x000000340500720b */ /* 0x001fda0003f74000 */
[C---:B------:R-:W-:Y:S01]  /*1770*/  @!P3 VIADD R43, R46.reuse, 0xffffffff ;  /* 0xffffffff2e2bb836 */ /* 0x040fe20000000000 */
[----:B------:R-:W-:Y:S01]  /*1780*/  @P3 MOV R20, R46 ;  /* 0x0000002e00143202 */ /* 0x000fe20000000f00 */
[----:B------:R-:W-:Y:S02]  /*1790*/  @P3 VIADD R43, R46, 0x1 ;  /* 0x000000012e2b3836 */ /* 0x000fe40000000000 */
[--C-:B------:R-:W-:Y:S02]  /*17a0*/  @!P3 IMAD.MOV.U32 R37, RZ, RZ, R52.reuse ;  /* 0x000000ffff25b224 */ /* 0x100fe400078e0034 */
[----:B------:R-:W-:Y:S01]  /*17b0*/  @P3 IMAD.MOV.U32 R21, RZ, RZ, R52 ;  /* 0x000000ffff153224 */ /* 0x000fe200078e0034 */
[----:B------:R-:W-:Y:S01]  /*17c0*/  LEA R45, R43, R23, 0x2 ;  /* 0x000000172b2d7211 */ /* 0x000fe200078e10ff */
[----:B------:R-:W-:-:S04]  /*17d0*/  @P3 IMAD.MOV.U32 R46, RZ, RZ, R36 ;  /* 0x000000ffff2e3224 */ /* 0x000fc800078e0024 */
[----:B------:R-:W0:Y:S02]  /*17e0*/  LDS R50, [R45] ;  /* 0x000000002d327984 */ /* 0x000e240000000800 */
[----:B0-----:R-:W-:-:S13]  /*17f0*/  FSETP.GT.FTZ.AND P6, PT, R5, R50, PT ;  /* 0x000000320500720b */ /* 0x001fda0003fd4000 */
[C---:B------:R-:W-:Y:S01]  /*1800*/  @P6 FADD.FTZ R37, R50.reuse, R37 ;  /* 0x0000002532256221 */ /* 0x040fe20000010000 */
[----:B------:R-:W-:-:S03]  /*1810*/  @!P6 FADD.FTZ R21, R50, R21 ;  /* 0x000000153215e221 */ /* 0x000fc60000010000 */
[----:B------:R-:W-:Y:S01]  /*1820*/  @P6 FMUL.FTZ R40, R37, 0.5 ;  /* 0x3f00000025286820 */ /* 0x000fe20000410000 */
[----:B------:R-:W-:-:S04]  /*1830*/  @!P6 FMUL.FTZ R36, R21, 0.5 ;  /* 0x3f0000001524e820 */ /* 0x000fc80000410000 */
[----:B------:R-:W-:Y:S01]  /*1840*/  @P6 FSETP.GEU.FTZ.AND P3, PT, R40, R5, PT ;  /* 0x000000052800620b */ /* 0x000fe20003f7e000 */
[----:B------:R-:W-:Y:S02]  /*1850*/  IMAD.MOV.U32 R40, RZ, RZ, 0x3f800000 ;  /* 0x3f800000ff287424 */ /* 0x000fe400078e00ff */
[----:B------:R-:W-:Y:S01]  /*1860*/  @!P2 IMAD.MOV.U32 R40, RZ, RZ, R0 ;  /* 0x000000ffff28a224 */ /* 0x000fe200078e0000 */
[-C--:B------:R-:W-:Y:S01]  /*1870*/  @P6 SEL R46, R46, R43.reuse, !P3 ;  /* 0x0000002b2e2e6207 */ /* 0x080fe20005800000 */
[----:B------:R-:W-:Y:S01]  /*1880*/  @!P0 IMAD.MOV.U32 R40, RZ, RZ, R4 ;  /* 0x000000ffff288224 */ /* 0x000fe200078e0004 */
[----:B------:R-:W-:Y:S01]  /*1890*/  @!P6 FSETP.GEU.FTZ.AND P3, PT, R5, R36, PT ;  /* 0x000000240500e20b */ /* 0x000fe20003f7e000 */
[----:B------:R-:W-:Y:S02]  /*18a0*/  IMAD.MOV.U32 R36, RZ, RZ, 0xff ;  /* 0x000000ffff247424 */ /* 0x000fe400078e00ff */
[----:B------:R-:W-:Y:S01]  /*18b0*/  IMAD.MOV.U32 R5, RZ, RZ, 0x7f ;  /* 0x0000007fff057424 */ /* 0x000fe200078e00ff */
[----:B------:R-:W-:Y:S01]  /*18c0*/  @!P6 SEL R46, R20, R43, !P3 ;  /* 0x0000002b142ee207 */ /* 0x000fe20005800000 */
[----:B------:R-:W-:Y:S01]  /*18d0*/  @!P2 IMAD.MOV.U32 R36, RZ, RZ, 0x7f ;  /* 0x0000007fff24a424 */ /* 0x000fe200078e00ff */
[----:B------:R-:W-:Y:S01]  /*18e0*/  FSETP.GT.FTZ.AND P6, PT, R7, R18, PT ;  /* 0x000000120700720b */ /* 0x000fe20003fd4000 */
[----:B------:R-:W-:-:S02]  /*18f0*/  @!P2 IMAD.MOV.U32 R5, RZ, RZ, RZ ;  /* 0x000000ffff05a224 */ /* 0x000fc400078e00ff */
[----:B------:R-:W-:Y:S02]  /*1900*/  IMAD R45, R46, 0x4, R23 ;  /* 0x000000042e2d7824 */ /* 0x000fe400078e0217 */
[----:B------:R-:W-:Y:S01]  /*1910*/  @P0 IMAD.MOV.U32 R5, RZ, RZ, R6 ;  /* 0x000000ffff050224 */ /* 0x000fe200078e0006 */
[----:B------:R-:W-:Y:S01]  /*1920*/  @P1 MOV R5, R15 ;  /* 0x0000000f00051202 */ /* 0x000fe20000000f00 */
[----:B------:R-:W-:Y:S01]  /*1930*/  @P0 IMAD.MOV.U32 R6, RZ, RZ, R36 ;  /* 0x000000ffff060224 */ /* 0x000fe200078e0024 */
[----:B------:R-:W0:Y:S01]  /*1940*/  LDS R48, [R45] ;  /* 0x000000002d307984 */ /* 0x000e220000000800 */
[----:B------:R-:W-:Y:S02]  /*1950*/  @!P1 IMAD.MOV.U32 R40, RZ, RZ, R14 ;  /* 0x000000ffff289224 */ /* 0x000fe400078e000e */
[----:B------:R-:W-:Y:S02]  /*1960*/  @P1 IMAD.MOV.U32 R15, RZ, RZ, R6 ;  /* 0x000000ffff0f1224 */ /* 0x000fe400078e0006 */
[----:B------:R-:W-:-:S02]  /*1970*/  @!P6 VIADD R37, R41, 0xfffffffc ;  /* 0xfffffffc2925e836 */ /* 0x000fc40000000000 */
[----:B------:R-:W-:Y:S02]  /*1980*/  @P6 VIADD R37, R41, 0x4 ;  /* 0x0000000429256836 */ /* 0x000fe40000000000 */
[----:B------:R-:W-:Y:S01]  /*1990*/  @P4 IMAD.MOV.U32 R5, RZ, RZ, R19 ;  /* 0x000000ffff054224 */ /* 0x000fe200078e0013 */
[----:B------:R-:W-:Y:S01]  /*19a0*/  @P4 MOV R19, R15 ;  /* 0x0000000f00134202 */ /* 0x000fe20000000f00 */
[----:B------:R-:W-:Y:S02]  /*19b0*/  IMAD R20, R37, 0x4, R22 ;  /* 0x0000000425147824 */ /* 0x000fe400078e0216 */
[----:B------:R-:W-:Y:S02]  /*19c0*/  @!P4 IMAD.MOV.U32 R40, RZ, RZ, R16 ;  /* 0x000000ffff28c224 */ /* 0x000fe400078e0010 */
[----:B------:R-:W-:Y:S01]  /*19d0*/  @!P6 IMAD.MOV.U32 R40, RZ, RZ, R18 ;  /* 0x000000ffff28e224 */ /* 0x000fe200078e0012 */
[----:B------:R-:W1:Y:S01]  /*19e0*/  LDS R50, [R20] ;  /* 0x0000000014327984 */ /* 0x000e620000000800 */
[----:B------:R-:W-:-:S02]  /*19f0*/  @P6 IMAD.MOV.U32 R5, RZ, RZ, R41 ;  /* 0x000000ffff056224 */ /* 0x000fc400078e0029 */
[----:B------:R-:W-:Y:S02]  /*1a00*/  @P6 IMAD.MOV.U32 R42, RZ, RZ, R18 ;  /* 0x000000ffff2a6224 */ /* 0x000fe400078e0012 */
[----:B------:R-:W-:Y:S01]  /*1a10*/  @P6 IMAD.MOV.U32 R41, RZ, RZ, R19 ;  /* 0x000000ffff296224 */ /* 0x000fe200078e0013 */
[----:B0-----:R-:W-:Y:S02]  /*1a20*/  LOP3.LUT R48, R48, R39, RZ, 0x3c, !PT ;  /* 0x0000002730307212 */ /* 0x001fe400078e3cff */
[----:B-1----:R-:W-:-:S13]  /*1a30*/  FSETP.GT.FTZ.AND P3, PT, R7, R50, PT ;  /* 0x000000320700720b */ /* 0x002fda0003f74000 */
[C---:B------:R-:W-:Y:S02]  /*1a40*/  @!P3 VIADD R21, R37.reuse, 0xfffffffe ;  /* 0xfffffffe2515b836 */ /* 0x040fe40000000000 */
[----:B------:R-:W-:Y:S02]  /*1a50*/  @P3 VIADD R21, R37, 0x2 ;  /* 0x0000000225153836 */ /* 0x000fe40000000000 */
[--C-:B------:R-:W-:Y:S02]  /*1a60*/  @!P3 IMAD.MOV.U32 R40, RZ, RZ, R50.reuse ;  /* 0x000000ffff28b224 */ /* 0x100fe400078e0032 */
[----:B------:R-:W-:Y:S01]  /*1a70*/  @P3 IMAD.MOV.U32 R42, RZ, RZ, R50 ;  /* 0x000000ffff2a3224 */ /* 0x000fe200078e0032 */
[----:B------:R-:W-:Y:S01]  /*1a80*/  LEA R43, R21, R22, 0x2 ;  /* 0x00000016152b7211 */ /* 0x000fe200078e10ff */
[----:B------:R-:W-:Y:S02]  /*1a90*/  @P3 IMAD.MOV.U32 R5, RZ, RZ, R37 ;  /* 0x000000ffff053224 */ /* 0x000fe400078e0025 */
[----:B------:R-:W-:Y:S01]  /*1aa0*/  @P3 IMAD.MOV.U32 R37, RZ, RZ, R41 ;  /* 0x000000ffff253224 */ /* 0x000fe200078e0029 */
[----:B------:R-:W-:Y:S01]  /*1ab0*/  ISETP.GT.AND P3, PT, R48, -0x1, PT ;  /* 0xffffffff3000780c */ /* 0x000fe20003f64270 */
[----:B------:R-:W0:Y:S04]  /*1ac0*/  LDS R52, [R43] ;  /* 0x000000002b347984 */ /* 0x000e280000000800 */
[----:B------:R-:W1:Y:S01]  /*1ad0*/  LDS R43, [R34+0x1270] ;  /* 0x00127000222b7984 */ /* 0x000e620000000800 */
[----:B0-----:R-:W-:-:S02]  /*1ae0*/  FSETP.GT.FTZ.AND P2, PT, R7, R52, PT ;  /* 0x000000340700720b */ /* 0x001fc40003f54000 */
[----:B-1----:R-:W-:-:S11]  /*1af0*/  ISETP.GE.AND P0, PT, R24, R43, PT ;  /* 0x0000002b1800720c */ /* 0x002fd60003f06270 */
[C---:B------:R-:W-:Y:S01]  /*1b00*/  @!P2 VIADD R20, R21.reuse, 0xffffffff ;  /* 0xffffffff1514a836 */ /* 0x040fe20000000000 */
[----:B------:R-:W-:Y:S01]  /*1b10*/  @P2 MOV R5, R21 ;  /* 0x0000001500052202 */ /* 0x000fe20000000f00 */
[----:B------:R-:W-:Y:S02]  /*1b20*/  @P2 VIADD R20, R21, 0x1 ;  /* 0x0000000115142836 */ /* 0x000fe40000000000 */
[----:B------:R-:W-:Y:S01]  /*1b30*/  @!P2 IMAD.MOV.U32 R40, RZ, RZ, R52 ;  /* 0x000000ffff28a224 */ /* 0x000fe200078e0034 */
[----:B------:R-:W-:Y:S01]  /*1b40*/  @!P0 STG.E.U16 desc[UR8][R12.64], R17 ;  /* 0x000000110c008986 */ /* 0x000fe2000c101508 */
        /* <DEDUP_REMOVED lines=17> */
[----:B------:R-:W-:-:S05]  /*1c60*/  @P0 PRMT R5, R4, 0x7610, R5 ;  /* 0x0000761004050816 */ /* 0x000fca0000000005 */
[----:B------:R-:W-:-:S05]  /*1c70*/  @!P0 VIADD R4, R5, 0xffffffff ;  /* 0xffffffff05048836 */ /* 0x000fca0000000000 */
[----:B------:R-:W-:-:S07]  /*1c80*/  @!P0 PRMT R5, R4, 0x7610, R5 ;  /* 0x0000761004058816 */ /* 0x000fce0000000005 */
.L_x_150:
[----:B------:R-:W-:Y:S05]  /*1c90*/  BSYNC.RECONVERGENT B0 ;  /* 0x0000000000007941 */ /* 0x000fea0003800200 */
.L_x_149:
        /* <DEDUP_REMOVED lines=23> */
.L_x_152:
        /* <DEDUP_REMOVED lines=15> */
.L_x_1956:


//--------------------- .text._Z35kOptimizerStatic8bit2StateBlockwiseI6__halfLi0ELi256ELi1EEvPT_S2_PhS3_fffffifPfS4_S4_S4_ffbi --------------------------
	.section	.text._Z35kOptimizerStatic8bit2StateBlockwiseI6__halfLi0ELi256ELi1EEvPT_S2_PhS3_fffffifPfS4_S4_S4_ffbi,"ax",@progbits
	.align	128
        .global         _Z35kOptimizerStatic8bit2StateBlockwiseI6__halfLi0ELi256ELi1EEvPT_S2_PhS3_fffffifPfS4_S4_S4_ffbi
        .type           _Z35kOptimizerStatic8bit2StateBlockwiseI6__halfLi0ELi256ELi1EEvPT_S2_PhS3_fffffifPfS4_S4_S4_ffbi,@function
        .size           _Z35kOptimizerStatic8bit2StateBlockwiseI6__halfLi0ELi256ELi1EEvPT_S2_PhS3_fffffifPfS4_S4_S4_ffbi,(.L_x_1957 - _Z35kOptimizerStatic8bit2StateBlockwiseI6__halfLi0ELi256ELi1EEvPT_S2_PhS3_fffffifPfS4_S4_S4_ffbi)
        .other          _Z35kOptimizerStatic8bit2StateBlockwiseI6__halfLi0ELi256ELi1EEvPT_S2_PhS3_fffffifPfS4_S4_S4_ffbi,@"STO_CUDA_ENTRY STV_DEFAULT"
_Z35kOptimizerStatic8bit2StateBlockwiseI6__halfLi0ELi256ELi1EEvPT_S2_PhS3_fffffifPfS4_S4_S4_ffbi:
.text._Z35kOptimizerStatic8bit2StateBlockwiseI6__halfLi0ELi256ELi1EEvPT_S2_PhS3_fffffifPfS4_S4_S4_ffbi:
        /* <DEDUP_REMOVED lines=81> */
.L_x_161:
[----:B------:R-:W-:Y:S02]  /*0510*/  IADD3 R4, PT, PT, -R31, RZ, RZ ;  /* 0x000000ff1f047210 */ /* 0x000fe40007ffe1ff */
[----:B------:R-:W-:Y:S02]  /*0520*/  IADD3 R13, P1, PT, R24, R31, RZ ;  /* 0x0000001f180d7210 */ /* 0x000fe40007f3e0ff */
[----:B------:R-:W-:Y:S01]  /*0530*/  PRMT R7, RZ, 0x7610, R7 ;  /* 0x00007610ff077816 */ /* 0x000fe20000000007 */
[----:B------:R-:W1:Y:S01]  /*0540*/  S2R R34, SR_CgaCtaId ;  /* 0x0000000000227919 */ /* 0x000e620000008800 */
[----:B0-----:R-:W-:Y:S01]  /*0550*/  VIADDMNMX.U32 R35, R4, R3, 0x100, PT ;  /* 0x0000010004237446 */ /* 0x001fe20003800003 */
[----:B------:R-:W-:Y:S01]  /*0560*/  IMAD.X R20, RZ, RZ, RZ, P1 ;  /* 0x000000ffff147224 */ /* 0x000fe200008e06ff */
[----:B------:R-:W-:Y:S02]  /*0570*/  BAR.SYNC.DEFER_BLOCKING 0x0 ;  /* 0x0000000000007b1d */ /* 0x000fe40000010000 */
        /* <DEDUP_REMOVED lines=27> */
[----:B-1----:R-:W-:-:S05]  /*0730*/  HADD2.F32 R16, -RZ, R6.H0_H0 ;  /* 0x20000006ff107230 */ /* 0x002fca0000004100 */
        /* <DEDUP_REMOVED lines=12> */
[----:B------:R-:W-:Y:S02]  /*0800*/  HFMA2 R39, -RZ, RZ, 0, 0 ;  /* 0x00000000ff277431 */ /* 0x000fe400000001ff */
[----:B-1----:R-:W-:Y:S01]  /*0810*/  @P1 FMUL.FTZ R16, R16, R21 ;  /* 0x0000001510101220 */ /* 0x002fe20000410000 */
        /* <DEDUP_REMOVED lines=27> */
[----:B------:R-:W-:-:S06]  /*09d0*/  @P1 IMAD R7, R7, 0x4, R22 ;  /* 0x0000000407071824 */ /* 0x000fcc00078e0216 */
        /* <DEDUP_REMOVED lines=34> */
.L_x_154:
[----:B------:R-:W-:Y:S05]  /*0c00*/  BSYNC.RECONVERGENT B0 ;  /* 0x0000000000007941 */ /* 0x000fea0003800200 */
.L_x_153:
        /* <DEDUP_REMOVED lines=54> */
.L_x_156:
[----:B------:R-:W-:Y:S05]  /*0f70*/  BSYNC.RECONVERGENT B0 ;  /* 0x0000000000007941 */ /* 0x000fea0003800200 */
.L_x_155:
        /* <DEDUP_REMOVED lines=12> */
[----:B------:R-:W-:Y:S01]  /*1040*/  @!P0 IMAD.MOV.U32 R4, RZ, RZ, RZ ;  /* 0x000000ffff048224 */ /* 0x000fe200078e00ff */
[----:B--2---:R0:W-:Y:S01]  /*1050*/  STS.U16 [R36], R7 ;  /* 0x0000000724007388 */ /* 0x0041e20000000400 */
[----:B------:R-:W-:-:S03]  /*1060*/  NOP ;  /* 0x0000000000007918 */ /* 0x000fc60000000000 */
[----:B------:R0:W1:Y:S01]  /*1070*/  LDS.U16 R6, [R36] ;  /* 0x0000000024067984 */ /* 0x0000620000000400 */
[----:B------:R-:W-:Y:S05]  /*1080*/  @!P1 BRA `(.L_x_158) ;  /* 0x00000000002c9947 */ /* 0x000fea0003800000 */
[----:B------:R-:W2:Y:S01]  /*1090*/  MUFU.SQRT R14, R40 ;  /* 0x00000028000e7308 */ /* 0x000ea20000002000 */
[----:B-1----:R-:W-:Y:S01]  /*10a0*/  HADD2.F32 R6, -RZ, R6.H0_H0 ;  /* 0x20000006ff067230 */ /* 0x002fe20000004100 */
[----:B------:R-:W-:Y:S01]  /*10b0*/  FSETP.LT.FTZ.AND P1, PT, RZ, UR17, PT ;  /* 0x00000011ff007c0b */ /* 0x000fe2000bf31000 */
[----:B--2---:R-:W-:-:S06]  /*10c0*/  FFMA.FTZ R14, R25, UR16, R14 ;  /* 0x00000010190e7c23 */ /* 0x004fcc000801000e */
[----:B------:R-:W0:Y:S02]  /*10d0*/  MUFU.RCP R14, R14 ;  /* 0x0000000e000e7308 */ /* 0x000e240000001000 */
[----:B0-----:R-:W-:-:S04]  /*10e0*/  FMUL.FTZ R7, R14, R39 ;  /* 0x000000270e077220 */ /* 0x001fc80000410000 */
[----:B------:R-:W-:-:S05]  /*10f0*/  FFMA.FTZ R6, R27, R7, R6 ;  /* 0x000000071b067223 */ /* 0x000fca0000010006 */
[----:B------:R-:W-:-:S05]  /*1100*/  F2FP.F16.F32.PACK_AB R6, RZ, R6 ;  /* 0x00000006ff06723e */ /* 0x000fca00000000ff */
[----:B------:R-:W-:-:S05]  /*1110*/  @P1 HADD2.F32 R7, -RZ, R6.H0_H0 ;  /* 0x20000006ff071230 */ /* 0x000fca0000004100 */
[----:B------:R-:W-:-:S05]  /*1120*/  @P1 FMUL.FTZ R7, R28, R7 ;  /* 0x000000071c071220 */ /* 0x000fca0000410000 */
[----:B------:R-:W-:-:S07]  /*1130*/  @P1 F2FP.F16.F32.PACK_AB R6, RZ, R7 ;  /* 0x00000007ff06123e */ /* 0x000fce00000000ff */
.L_x_158:
[----:B------:R-:W-:Y:S05]  /*1140*/  BSYNC.RECONVERGENT B0 ;  /* 0x0000000000007941 */ /* 0x000fea0003800200 */
.L_x_157:
[----:B------:R-:W-:Y:S01]  /*1150*/  BAR.SYNC.DEFER_BLOCKING 0x0 ;  /* 0x0000000000007b1d */ /* 0x000fe20000010000 */
[----:B------:R-:W-:-:S05]  /*1160*/  IMAD.U32 R16, R4, 0x4, R1 ;  /* 0x0000000404107824 */ /* 0x000fca00078e0001 */
[----:B-1----:R1:W-:Y:S01]  /*1170*/  STS.U16 [R36], R6 ;  /* 0x0000000624007388 */ /* 0x0023e20000000400 */
[----:B------:R-:W-:-:S03]  /*1180*/  NOP ;  /* 0x0000000000007918 */ /* 0x000fc60000000000 */
[----:B------:R-:W2:Y:S01]  /*1190*/  LDL R16, [R16] ;  /* 0x0000000010107983 */ /* 0x000ea20000100800 */
[----:B0-----:R-:W0:Y:S01]  /*11a0*/  MUFU.RCP R7, R15 ;  /* 0x0000000f00077308 */ /* 0x001e220000001000 */
        /* <DEDUP_REMOVED lines=25> */
[----:B-1----:R-:W-:Y:S02]  /*1340*/  IMAD R6, R18, 0x4, R23 ;  /* 0x0000000412067824 */ /* 0x002fe400078e0217 */
        /* <DEDUP_REMOVED lines=87> */
[----:B------:R-:W-:Y:S01]  /*18c0*/  @!P1 IMAD.MOV.U32 R40, RZ, RZ, R14 ;  /* 0x000000ffff289224 */ /* 0x000fe200078e000e */
[----:B------:R-:W-:Y:S01]  /*18d0*/  @!P2 MOV R5, RZ ;  /* 0x000000ff0005a202 */ /* 0x000fe20000000f00 */
[----:B------:R-:W-:Y:S01]  /*18e0*/  @P0 IMAD.MOV.U32 R5, RZ, RZ, R6 ;  /* 0x000000ffff050224 */ /* 0x000fe200078e0006 */
[----:B------:R-:W-:Y:S01]  /*18f0*/  LEA R45, R46, R23, 0x2 ;  /* 0x000000172e2d7211 */ /* 0x000fe200078e10ff */
[----:B------:R-:W-:Y:S01]  /*1900*/  @P1 IMAD.MOV.U32 R5, RZ, RZ, R15 ;  /* 0x000000ffff051224 */ /* 0x000fe200078e000f */
[----:B------:R-:W-:Y:S01]  /*1910*/  @P0 MOV R6, R36 ;  /* 0x0000002400060202 */ /* 0x000fe20000000f00 */
[----:B------:R-:W-:-:S02]  /*1920*/  @P4 IMAD.MOV.U32 R5, RZ, RZ, R19 ;  /* 0x000000ffff054224 */ /* 0x000fc400078e0013 */
[----:B------:R-:W0:Y:S01]  /*1930*/  LDS R48, [R45] ;  /* 0x000000002d307984 */ /* 0x000e220000000800 */
[----:B------:R-:W-:Y:S02]  /*1940*/  @!P4 IMAD.MOV.U32 R40, RZ, RZ, R16 ;  /* 0x000000ffff28c224 */ /* 0x000fe400078e0010 */
[----:B------:R-:W-:Y:S01]  /*1950*/  @P1 IMAD.MOV.U32 R15, RZ, RZ, R6 ;  /* 0x000000ffff0f1224 */ /* 0x000fe200078e0006 */
[----:B------:R-:W-:Y:S01]  /*1960*/  @P6 MOV R42, R18 ;  /* 0x00000012002a6202 */ /* 0x000fe20000000f00 */
[C---:B------:R-:W-:Y:S02]  /*1970*/  @!P6 VIADD R37, R41.reuse, 0xfffffffc ;  /* 0xfffffffc2925e836 */ /* 0x040fe40000000000 */
[----:B------:R-:W-:Y:S02]  /*1980*/  @P6 VIADD R37, R41, 0x4 ;  /* 0x0000000429256836 */ /* 0x000fe40000000000 */
[----:B------:R-:W-:Y:S02]  /*1990*/  @P4 IMAD.MOV.U32 R19, RZ, RZ, R15 ;  /* 0x000000ffff134224 */ /* 0x000fe400078e000f */
[----:B------:R-:W-:-:S02]  /*19a0*/  IMAD R20, R37, 0x4, R22 ;  /* 0x0000000425147824 */ /* 0x000fc400078e0216 */
[----:B------:R-:W-:Y:S02]  /*19b0*/  @!P6 IMAD.MOV.U32 R40, RZ, RZ, R18 ;  /* 0x000000ffff28e224 */ /* 0x000fe400078e0012 */
[----:B------:R-:W-:Y:S01]  /*19c0*/  @P6 IMAD.MOV.U32 R5, RZ, RZ, R41 ;  /* 0x000000ffff056224 */ /* 0x000fe200078e0029 */
[----:B------:R-:W1:Y:S01]  /*19d0*/  LDS R50, [R20] ;  /* 0x0000000014327984 */ /* 0x000e620000000800 */
        /* <DEDUP_REMOVED lines=40> */
.L_x_160:
[----:B------:R-:W-:Y:S05]  /*1c60*/  BSYNC.RECONVERGENT B0 ;  /* 0x0000000000007941 */ /* 0x000fea0003800200 */
.L_x_159:
        /* <DEDUP_REMOVED lines=23> */
.L_x_162:
        /* <DEDUP_REMOVED lines=10> */
.L_x_1957:


//--------------------- .text._Z35kOptimizerStatic8bit2StateBlockwiseIfLi0ELi256ELi1EEvPT_S1_PhS2_fffffifPfS3_S3_S3_ffbi --------------------------
	.section	.text._Z35kOptimizerStatic8bit2StateBlockwiseIfLi0ELi256ELi1EEvPT_S1_PhS2_fffffifPfS3_S3_S3_ffbi,"ax",@progbits
	.align	128
        .global         _Z35kOptimizerStatic8bit2StateBlockwiseIfLi0ELi256ELi1EEvPT_S1_PhS2_fffffifPfS3_S3_S3_ffbi
        .type           _Z35kOptimizerStatic8bit2StateBlockwiseIfLi0ELi256ELi1EEvPT_S1_PhS2_fffffifPfS3_S3_S3_ffbi,@function
        .size           _Z35kOptimizerStatic8bit2StateBlockwiseIfLi0ELi256ELi1EEvPT_S1_PhS2_fffffifPfS3_S3_S3_ffbi,(.L_x_1958 - _Z35kOptimizerStatic8bit2StateBlockwiseIfLi0ELi256ELi1EEvPT_S1_PhS2_fffffifPfS3_S3_S3_ffbi)
        .other          _Z35kOptimizerStatic8bit2StateBlockwiseIfLi0ELi256ELi1EEvPT_S1_PhS2_fffffifPfS3_S3_S3_ffbi,@"STO_CUDA_ENTRY STV_DEFAULT"
_Z35kOptimizerStatic8bit2StateBlockwiseIfLi0ELi256ELi1EEvPT_S1_PhS2_fffffifPfS3_S3_S3_ffbi:
.text._Z35kOptimizerStatic8bit2StateBlockwiseIfLi0ELi256ELi1EEvPT_S1_PhS2_fffffifPfS3_S3_S3_ffbi:
        /* <DEDUP_REMOVED lines=10> */
[C---:B0-----:R-:W-:Y:S01]  /*00a0*/  IMAD.WIDE.U32 R6, R3.reuse, 0x4, R6 ;  /* 0x0000000403067825 */ /* 0x041fe200078e0006 */
[----:B--2---:R0:W2:Y:S05]  /*00b0*/  LDG.E.CONSTANT R8, desc[UR8][R4.64] ;  /* 0x0000000804087981 */ /* 0x0040aa000c1e9900 */
[----:B------:R-:W5:Y:S01]  /*00c0*/  LDG.E.CONSTANT R7, desc[UR8][R6.64] ;  /* 0x0000000806077981 */ /* 0x000f62000c1e9900 */
[----:B------:R-:W-:Y:S01]  /*00d0*/  UIADD3 UR4, UPT, UPT, UR5, 0x808, URZ ;  /* 0x0000080805047890 */ /* 0x000fe2000fffe0ff */
[C---:B------:R-:W-:Y:S01]  /*00e0*/  LOP3.LUT R0, R3.reuse, 0x1, RZ, 0xc0, !PT ;  /* 0x0000000103007812 */ /* 0x040fe200078ec0ff */
[----:B---3--:R-:W-:Y:S02]  /*00f0*/  ULEA UR6, UR7, UR5, 0x18 ;  /* 0x0000000507067291 */ /* 0x008fe4000f8ec0ff */
[----:B------:R-:W-:Y:S01]  /*0100*/  ULEA UR4, UR7, UR4, 0x18 ;  /* 0x0000000407047291 */ /* 0x000fe2000f8ec0ff */
[----:B----4-:R-:W-:Y:S03]  /*0110*/  MUFU.LG2 R20, R16 ;  /* 0x0000001000147308 */ /* 0x010fe60000000c00 */
[C---:B------:R-:W-:Y:S01]  /*0120*/  LEA R9, R3.reuse, UR6, 0x2 ;  /* 0x0000000603097c11 */ /* 0x040fe2000f8e10ff */
[----:B------:R-:W-:Y:S01]  /*0130*/  IMAD.U32 R13, RZ, RZ, UR6 ;  /* 0x00000006ff0d7e24 */ /* 0x000fe2000f8e00ff */
[----:B------:R-:W-:Y:S01]  /*0140*/  LEA R18, R3, UR4, 0x2 ;  /* 0x0000000403127c11 */ /* 0x000fe2000f8e10ff */
[----:B------:R-:W-:-:S02]  /*0150*/  IMAD.U32 R11, RZ, RZ, UR4 ;  /* 0x00000004ff0b7e24 */ /* 0x000fc4000f8e00ff */
[C---:B0-----:R-:W-:Y:S01]  /*0160*/  IMAD R4, R0.reuse, 0x404, R13 ;  /* 0x0000040400047824 */ /* 0x041fe200078e020d */
        /* <DEDUP_REMOVED lines=11> */
[----:B------:R-:W1:Y:S01]  /*0220*/  MUFU.LG2 R8, R17 ;  /* 0x0000001100087308 */ /* 0x000e620000000c00 */
[----:B0-----:R-:W-:Y:S02]  /*0230*/  I2FP.F32.S32 R7, UR6 ;  /* 0x0000000600077c45 */ /* 0x001fe40008201400 */
[----:B------:R-:W-:Y:S01]  /*0240*/  ISETP.GE.U32.AND P0, PT, R18, UR4, PT ;  /* 0x0000000412007c0c */ /* 0x000fe2000bf06070 */
[----:B------:R-:W0:Y:S02]  /*0250*/  LDS R6, [R4+0xfc] ;  /* 0x0000fc0004067984 */ /* 0x000e240000000800 */
[----:B-1----:R-:W-:Y:S02]  /*0260*/  FMUL.FTZ R8, R7, R8 ;  /* 0x0000000807087220 */ /* 0x002fe40000410000 */
        /* <DEDUP_REMOVED lines=12> */
[----:B------:R-:W-:Y:S01]  /*0330*/  FMUL.FTZ R20, R7, R20 ;  /* 0x0000001407147220 */ /* 0x000fe20000410000 */
[----:B------:R-:W1:Y:S01]  /*0340*/  MUFU.EX2 R8, R8 ;  /* 0x0000000800087308 */ /* 0x000e620000000800 */
[----:B------:R-:W2:Y:S01]  /*0350*/  LDC R11, c[0x0][0x3b8] ;  /* 0x0000ee00ff0b7b82 */ /* 0x000ea20000000800 */
[----:B------:R-:W3:Y:S01]  /*0360*/  S2R R7, SR_LANEID ;  /* 0x0000000000077919 */ /* 0x000ee20000000000 */
[----:B------:R-:W-:Y:S01]  /*0370*/  UIADD3 UR6, UPT, UPT, UR5, 0x1010, URZ ;  /* 0x0000101005067890 */ /* 0x000fe2000fffe0ff */
[----:B------:R-:W-:Y:S01]  /*0380*/  FADD.FTZ R16, -R16, 1 ;  /* 0x3f80000010107421 */ /* 0x000fe20000010100 */
[----:B------:R-:W-:Y:S01]  /*0390*/  UIADD3 UR5, UPT, UPT, UR5, 0x103c, URZ ;  /* 0x0000103c05057890 */ /* 0x000fe2000fffe0ff */
[----:B------:R-:W4:Y:S02]  /*03a0*/  LDCU UR20, c[0x0][0x3e0] ;  /* 0x00007c00ff1477ac */ /* 0x000f240008000800 */
[----:B------:R-:W5:Y:S01]  /*03b0*/  MUFU.EX2 R20, R20 ;  /* 0x0000001400147308 */ /* 0x000f620000000800 */
[----:B0-----:R-:W0:Y:S01]  /*03c0*/  LDC R12, c[0x0][0x3e0] ;  /* 0x0000f800ff0c7b82 */ /* 0x001e220000000800 */
[----:B------:R-:W0:Y:S01]  /*03d0*/  LDCU UR14, c[0x0][0x3e4] ;  /* 0x00007c80ff0e77ac */ /* 0x000e220008000800 */
[----:B------:R-:W0:Y:S01]  /*03e0*/  LDCU UR15, c[0x0][0x3b0] ;  /* 0x00007600ff0f77ac */ /* 0x000e220008000800 */
[----:B-1----:R-:W-:-:S05]  /*03f0*/  FADD.FTZ R6, -R8, 1 ;  /* 0x3f80000008067421 */ /* 0x002fca0000010100 */
[----:B------:R-:W1:Y:S01]  /*0400*/  LDC.64 R26, c[0x0][0x3d0] ;  /* 0x0000f400ff1a7b82 */ /* 0x000e620000000a00 */
[----:B------:R-:W0:Y:S01]  /*0410*/  LDCU.64 UR18, c[0x0][0x3a0] ;  /* 0x00007400ff1277ac */ /* 0x000e220008000a00 */
[----:B------:R-:W2:Y:S01]  /*0420*/  MUFU.SQRT R6, R6 ;  /* 0x0000000600067308 */ /* 0x000ea20000002000 */
[----:B------:R-:W0:Y:S01]  /*0430*/  LDCU.64 UR10, c[0x0][0x390] ;  /* 0x00007200ff0a77ac */ /* 0x000e220008000a00 */
[----:B-----5:R-:W-:-:S04]  /*0440*/  FADD.FTZ R9, -R20, 1 ;  /* 0x3f80000014097421 */ /* 0x020fc80000010100 */
[----:B------:R-:W1:Y:S01]  /*0450*/  LDC R8, c[0x0][0x3ec] ;  /* 0x0000fb00ff087b82 */ /* 0x000e620000000800 */
[----:B------:R-:W0:Y:S01]  /*0460*/  LDCU.64 UR12, c[0x0][0x398] ;  /* 0x00007300ff0c77ac */ /* 0x000e220008000a00 */
[----:B------:R-:W5:Y:S01]  /*0470*/  MUFU.RCP R9, R9 ;  /* 0x0000000900097308 */ /* 0x000f620000001000 */
[----:B------:R-:W0:Y:S05]  /*0480*/  LDCU.64 UR16, c[0x0][0x380] ;  /* 0x00007000ff1077ac */ /* 0x000e2a0008000a00 */
[----:B------:R-:W1:Y:S01]  /*0490*/  LDC.64 R24, c[0x0][0x3d8] ;  /* 0x0000f600ff187b82 */ /* 0x000e620000000a00 */
[----:B------:R-:W-:Y:S02]  /*04a0*/  ULEA UR6, UR7, UR6, 0x18 ;  /* 0x0000000607067291 */ /* 0x000fe4000f8ec0ff */
[----:B------:R-:W-:Y:S01]  /*04b0*/  ULEA UR5, UR7, UR5, 0x18 ;  /* 0x0000000507057291 */ /* 0x000fe2000f8ec0ff */
[----:B--2---:R-:W-:-:S04]  /*04c0*/  FMUL.FTZ R10, R6, -R11 ;  /* 0x8000000b060a7220 */ /* 0x004fc80000410000 */
[----:B-----5:R-:W-:Y:S01]  /*04d0*/  FMUL.FTZ R9, R10, R9 ;  /* 0x000000090a097220 */ /* 0x020fe20000410000 */
[----:B0-----:R-:W-:Y:S01]  /*04e0*/  FFMA.FTZ R10, -R11, R12, 1 ;  /* 0x3f8000000b0a7423 */ /* 0x001fe2000001010c */
[----:B------:R-:W-:Y:S01]  /*04f0*/  FADD.FTZ R11, -R17, 1 ;  /* 0x3f800000110b7421 */ /* 0x000fe20000010100 */
[----:B------:R-:W-:Y:S02]  /*0500*/  LOP3.LUT R12, R3, 0x3e0, RZ, 0xc0, !PT ;  /* 0x000003e0030c7812 */ /* 0x000fe400078ec0ff */
[----:B------:R-:W-:-:S03]  /*0510*/  SHF.R.U32.HI R17, RZ, 0x3, R3 ;  /* 0x00000003ff117819 */ /* 0x000fc60000011603 */
[----:B---3--:R-:W-:Y:S01]  /*0520*/  IMAD.IADD R19, R12, 0x1, R7 ;  /* 0x000000010c137824 */ /* 0x008fe200078e0207 */
[----:B----4-:R-:W-:-:S07]  /*0530*/  LOP3.LUT R17, R17, 0x7c, RZ, 0xc0, !PT ;  /* 0x0000007c11117812 */ /* 0x010fce00078ec0ff */
.L_x_175:
[----:B------:R-:W-:Y:S01]  /*0540*/  IMAD.MOV R13, RZ, RZ, -R18 ;  /* 0x000000ffff0d7224 */ /* 0x000fe200078e0a12 */
[----:B------:R-:W-:Y:S01]  /*0550*/  IADD3 R29, P1, PT, R3, R18, RZ ;  /* 0x00000012031d7210 */ /* 0x000fe20007f3e0ff */
[----:B------:R-:W-:Y:S01]  /*0560*/  IMAD.MOV.U32 R15, RZ, RZ, RZ ;  /* 0x000000ffff0f7224 */ /* 0x000fe200078e00ff */
[----:B------:R-:W0:Y:S02]  /*0570*/  S2R R39, SR_CgaCtaId ;  /* 0x0000000000277919 */ /* 0x000e240000008800 */
[----:B-1----:R-:W-:Y:S02]  /*0580*/  VIADDMNMX.U32 R38, R13, R8, 0x100, PT ;  /* 0x000001000d267446 */ /* 0x002fe40003800008 */
[----:B------:R-:W-:Y:S01]  /*0590*/  IADD3.X R36, PT, PT, RZ, RZ, RZ, P1, !PT ;  /* 0x000000ffff247210 */ /* 0x000fe20000ffe4ff */
[----:B------:R-:W-:Y:S01]  /*05a0*/  BAR.SYNC.DEFER_BLOCKING 0x0 ;  /* 0x0000000000007b1d */ /* 0x000fe20000010000 */
[----:B------:R-:W-:-:S13]  /*05b0*/  ISETP.GE.U32.AND P0, PT, R3, R38, PT ;  /* 0x000000260300720c */ /* 0x000fda0003f06070 */
[----:B------:R-:W1:Y:S02]  /*05c0*/  @!P0 LDC.64 R12, c[0x0][0x388] ;  /* 0x0000e200ff0c8b82 */ /* 0x000e640000000a00 */
[----:B-1----:R-:W-:-:S04]  /*05d0*/  @!P0 LEA R12, P1, R29, R12, 0x2 ;  /* 0x0000000c1d0c8211 */ /* 0x002fc800078210ff */
[----:B------:R-:W-:-:S05]  /*05e0*/  @!P0 LEA.HI.X R13, R29, R13, R36, 0x2, P1 ;  /* 0x0000000d1d0d8211 */ /* 0x000fca00008f1424 */
[----:B--2---:R-:W2:Y:S01]  /*05f0*/  @!P0 LDG.E.CONSTANT R15, desc[UR8][R12.64] ;  /* 0x000000080c0f8981 */ /* 0x004ea2000c1e9900 */
[----:B------:R-:W-:Y:S01]  /*0600*/  MOV R40, 0x400 ;  /* 0x0000040000287802 */ /* 0x000fe20000000f00 */
[----:B------:R-:W-:Y:S01]  /*0610*/  IMAD.MOV.U32 R20, RZ, RZ, 0x80 ;  /* 0x00000080ff147424 */ /* 0x000fe200078e00ff */
[----:B------:R-:W-:-:S03]  /*0620*/  IADD3 R22, P1, PT, R29, UR10, RZ ;  /* 0x0000000a1d167c10 */ /* 0x000fc6000ff3e0ff */
[----:B------:R-:W-:Y:S01]  /*0630*/  VIADD R14, R40, 0x1070 ;  /* 0x00001070280e7836 */ /* 0x000fe20000000000 */
[----:B------:R-:W-:-:S04]  /*0640*/  IADD3.X R23, PT, PT, R36, UR11, RZ, P1, !PT ;  /* 0x0000000b24177c10 */ /* 0x000fc80008ffe4ff */
[----:B0-----:R-:W-:-:S05]  /*0650*/  LEA R14, R39, R14, 0x18 ;  /* 0x0000000e270e7211 */ /* 0x001fca00078ec0ff */
[--C-:B------:R-:W-:Y:S01]  /*0660*/  IMAD R42, R19, 0x4, R14.reuse ;  /* 0x00000004132a7824 */ /* 0x100fe200078e020e */
[----:B------:R-:W-:-:S04]  /*0670*/  PRMT R14, R20, 0x7610, R14 ;  /* 0x00007610140e7816 */ /* 0x000fc8000000000e */
[----:B--2---:R-:W-:Y:S01]  /*0680*/  STS [R42], R15 ;  /* 0x0000000f2a007388 */ /* 0x004fe20000000800 */
[----:B------:R-:W-:-:S03]  /*0690*/  NOP ;  /* 0x0000000000007918 */ /* 0x000fc60000000000 */
[----:B------:R-:W0:Y:S01]  /*06a0*/  LDS R28, [R42] ;  /* 0x000000002a1c7984 */ /* 0x000e220000000800 */
[----:B------:R-:W-:Y:S06]  /*06b0*/  BAR.SYNC.DEFER_BLOCKING 0x0 ;  /* 0x0000000000007b1d */ /* 0x000fec0000010000 */
[----:B------:R-:W2:Y:S01]  /*06c0*/  @!P0 LDG.E.U8 R14, desc[UR8][R22.64] ;  /* 0x00000008160e8981 */ /* 0x000ea2000c1e1100 */
[----:B------:R-:W-:Y:S01]  /*06d0*/  IMAD R41, R19, -0x3, R42 ;  /* 0xfffffffd13297824 */ /* 0x000fe200078e022a */
[----:B------:R-:W-:Y:S01]  /*06e0*/  IADD3 R20, P1, PT, R29, UR12, RZ ;  /* 0x0000000c1d147c10 */ /* 0x000fe2000ff3e0ff */
[----:B------:R-:W-:Y:S01]  /*06f0*/  BSSY.RECONVERGENT B0, `(.L_x_163) ;  /* 0x000000b000007945 */ /* 0x000fe20003800200 */
[----:B------:R-:W-:Y:S01]  /*0700*/  PRMT R12, RZ, 0x7610, R12 ;  /* 0x00007610ff0c7816 */ /* 0x000fe2000000000c */
[----:B------:R-:W-:Y:S01]  /*0710*/  IMAD.MOV.U32 R43, RZ, RZ, RZ ;  /* 0x000000ffff2b7224 */ /* 0x000fe200078e00ff */
[----:B------:R-:W-:-:S02]  /*0720*/  IADD3.X R21, PT, PT, R36, UR13, RZ, P1, !PT ;  /* 0x0000000d24157c10 */ /* 0x000fc40008ffe4ff */
[----:B0-----:R-:W-:Y:S01]  /*0730*/  FSETP.NE.FTZ.AND P1, PT, |R28|, +INF , PT ;  /* 0x7f8000001c00780b */ /* 0x001fe20003f35200 */
[----:B--2---:R0:W-:Y:S01]  /*0740*/  STS.U8 [R41], R14 ;  /* 0x0000000e29007388 */ /* 0x0041e20000000000 */
[----:B------:R-:W-:-:S03]  /*0750*/  NOP ;  /* 0x0000000000007918 */ /* 0x000fc60000000000 */
[----:B------:R0:W1:Y:S01]  /*0760*/  LDS.U8 R31, [R41] ;  /* 0x00000000291f7984 */ /* 0x0000620000000000 */
[----:B------:R-:W-:Y:S06]  /*0770*/  BAR.SYNC.DEFER_BLOCKING 0x0 ;  /* 0x0000000000007b1d */ /* 0x000fec0000010000 */
[----:B------:R-:W-:Y:S05]  /*0780*/  @P0 BRA `(.L_x_164) ;  /* 0x0000000000040947 */ /* 0x000fea0003800000 */
[----:B------:R2:W5:Y:S02]  /*0790*/  LDG.E.U8 R12, desc[UR8][R20.64] ;  /* 0x00000008140c7981 */ /* 0x000564000c1e1100 */
.L_x_164:
[----:B------:R-:W-:Y:S05]  /*07a0*/  BSYNC.RECONVERGENT B0 ;  /* 0x0000000000007941 */ /* 0x000fea0003800200 */
.L_x_163:
[----:B-----5:R3:W-:Y:S01]  /*07b0*/  STS.U8 [R41], R12 ;  /* 0x0000000c29007388 */ /* 0x0207e20000000000 */
[----:B------:R-:W-:Y:S01]  /*07c0*/  BSSY.RECONVERGENT B0, `(.L_x_165) ;  /* 0x0000016000007945 */ /* 0x000fe20003800200 */
[----:B------:R-:W-:Y:S01]  /*07d0*/  IMAD.MOV.U32 R44, RZ, RZ, RZ ;  /* 0x000000ffff2c7224 */ /* 0x000fe200078e00ff */
[----:B------:R-:W-:Y:S02]  /*07e0*/  NOP ;  /* 0x0000000000007918 */ /* 0x000fe40000000000 */
[----:B------:R-:W-:Y:S05]  /*07f0*/  @!P1 BRA `(.L_x_166) ;  /* 0x0000000000489947 */ /* 0x000fea0003800000 */
[----:B------:R-:W-:Y:S01]  /*0800*/  SHF.R.U32.HI R15, RZ, 0x8, R18 ;  /* 0x00000008ff0f7819 */ /* 0x000fe20000011612 */
[----:B------:R-:W4:Y:S04]  /*0810*/  LDS.U8 R30, [R41] ;  /* 0x00000000291e7984 */ /* 0x000f280000000000 */
[----:B---3--:R-:W-:-:S04]  /*0820*/  IMAD.WIDE.U32 R12, R15, 0x4, R24 ;  /* 0x000000040f0c7825 */ /* 0x008fc800078e0018 */
[----:B0-----:R-:W-:Y:S02]  /*0830*/  IMAD.WIDE.U32 R14, R15, 0x4, R26 ;  /* 0x000000040f0e7825 */ /* 0x001fe400078e001a */
[----:B------:R-:W3:Y:S04]  /*0840*/  LDG.E R13, desc[UR8][R12.64] ;  /* 0x000000080c0d7981 */ /* 0x000ee8000c1e1900 */
[----:B------:R-:W5:Y:S01]  /*0850*/  LDG.E R14, desc[UR8][R14.64] ;  /* 0x000000080e0e7981 */ /* 0x000f62000c1e1900 */
[----:B-1----:R-:W-:Y:S02]  /*0860*/  IMAD R31, R31, 0x4, R4 ;  /* 0x000000041f1f7824 */ /* 0x002fe400078e0204 */
[----:B------:R-:W-:-:S04]  /*0870*/  FMUL.FTZ R43, R28, UR14 ;  /* 0x0000000e1c2b7c20 */ /* 0x000fc80008410000 */
[----:B------:R-:W-:Y:S01]  /*0880*/  FMUL.FTZ R44, R11, R43 ;  /* 0x0000002b0b2c7220 */ /* 0x000fe20000410000 */
[----:B------:R-:W-:Y:S01]  /*0890*/  LDS R31, [R31] ;  /* 0x000000001f1f7984 */ /* 0x000fe20000000800 */
[----:B----4-:R-:W-:-:S06]  /*08a0*/  LEA R30, R30, R5, 0x2 ;  /* 0x000000051e1e7211 */ /* 0x010fcc00078e10ff */
[----:B------:R-:W3:Y:S02]  /*08b0*/  LDS R30, [R30] ;  /* 0x000000001e1e7984 */ /* 0x000ee40000000800 */
[----:B---3--:R-:W-:Y:S01]  /*08c0*/  FMUL.FTZ R28, R30, R13 ;  /* 0x0000000d1e1c7220 */ /* 0x008fe20000410000 */
[----:B-----5:R-:W-:-:S03]  /*08d0*/  FMUL.FTZ R32, R31, R14 ;  /* 0x0000000e1f207220 */ /* 0x020fc60000410000 */
[----:B------:R-:W-:Y:S01]  /*08e0*/  FMUL.FTZ R28, R28, UR19 ;  /* 0x000000131c1c7c20 */ /* 0x000fe20008410000 */
[----:B------:R-:W-:-:S03]  /*08f0*/  FMUL.FTZ R13, R32, UR18 ;  /* 0x00000012200d7c20 */ /* 0x000fc60008410000 */
[----:B------:R-:W-:Y:S01]  /*0900*/  FFMA.FTZ R44, R43, R44, R28 ;  /* 0x0000002c2b2c7223 */ /* 0x000fe2000001001c */
[----:B------:R-:W-:-:S07]  /*0910*/  FFMA.FTZ R43, R16, R43, R13 ;  /* 0x0000002b102b7223 */ /* 0x000fce000001000d */
.L_x_166:
[----:B------:R-:W-:Y:S05]  /*0920*/  BSYNC.RECONVERGENT B0 ;  /* 0x0000000000007941 */ /* 0x000fea0003800200 */
.L_x_165:
[----:B---3--:R-:W-:Y:S01]  /*0930*/  FMNMX.FTZ R12, |R43|, -3.40282346638528859812e+38, !PT ;  /* 0xff7fffff2b0c7809 */ /* 0x008fe20007810200 */
[----:B------:R-:W-:Y:S01]  /*0940*/  BSSY.RECONVERGENT B0, `(.L_x_167) ;  /* 0x0000030000007945 */ /* 0x000fe20003800200 */
[----:B------:R-:W-:Y:S02]  /*0950*/  ISETP.GT.AND P3, PT, R7, 0x1e, PT ;  /* 0x0000001e0700780c */ /* 0x000fe40003f64270 */
[----:B------:R-:W-:Y:S01]  /*0960*/  ISETP.NE.AND P5, PT, R3, RZ, PT ;  /* 0x000000ff0300720c */ /* 0x000fe20003fa5270 */
[----:B------:R-:W3:Y:S01]  /*0970*/  SHFL.DOWN PT, R13, R12, 0x1, 0x1f ;  /* 0x08201f000c0d7f89 */ /* 0x000ee200000e0000 */
[----:B0-----:R-:W-:Y:S02]  /*0980*/  P2R R14, PR, RZ, 0x8 ;  /* 0x00000008ff0e7803 */ /* 0x001fe40000000000 */
[----:B------:R-:W-:Y:S02]  /*0990*/  ISETP.GT.AND P4, PT, R7, 0xf, PT ;  /* 0x0000000f0700780c */ /* 0x000fe40003f84270 */
[----:B---3--:R-:W-:-:S05]  /*09a0*/  FSETP.GEU.FTZ.AND P2, PT, R12, R13, PT ;  /* 0x0000000d0c00720b */ /* 0x008fca0003f5e000 */
        /* <DEDUP_REMOVED lines=24> */
[----:B0-----:R-:W0:Y:S02]  /*0b30*/  LDS R13, [R28+0x101c] ;  /* 0x00101c001c0d7984 */ /* 0x001e240000000800 */
[----:B0-----:R-:W-:-:S04]  /*0b40*/  FSETP.GEU.FTZ.AND P6, PT, R34, R13, PT ;  /* 0x0000000d2200720b */ /* 0x001fc80003fde000 */
[----:B-1----:R-:W-:Y:S02]  /*0b50*/  FSEL R31, R13, R34, !P6 ;  /* 0x000000220d1f7208 */ /* 0x002fe40007000000 */
        /* <DEDUP_REMOVED lines=14> */
.L_x_168:
[----:B------:R-:W-:Y:S05]  /*0c40*/  BSYNC.RECONVERGENT B0 ;  /* 0x0000000000007941 */ /* 0x000fea0003800200 */
.L_x_167:
[----:B------:R-:W-:Y:S01]  /*0c50*/  FMNMX.FTZ R35, |R44|, -3.40282346638528859812e+38, !PT ;  /* 0xff7fffff2c237809 */ /* 0x000fe20007810200 */
[----:B-1----:R-:W1:Y:S01]  /*0c60*/  LDC.64 R30, c[0x0][0x3d0] ;  /* 0x0000f400ff1e7b82 */ /* 0x002e620000000a00 */
[----:B0-----:R-:W-:Y:S01]  /*0c70*/  P2R R13, PR, RZ, 0x2 ;  /* 0x00000002ff0d7803 */ /* 0x001fe20000000000 */
[----:B------:R-:W-:Y:S01]  /*0c80*/  BSSY.RECONVERGENT B0, `(.L_x_169) ;  /* 0x0000034000007945 */ /* 0x000fe20003800200 */
[C---:B------:R-:W-:Y:S01]  /*0c90*/  ISETP.GT.AND P1, PT, R7.reuse, 0x1e, PT ;  /* 0x0000001e0700780c */ /* 0x040fe20003f24270 */
[----:B------:R-:W0:Y:S01]  /*0ca0*/  SHFL.DOWN PT, R12, R35, 0x1, 0x1f ;  /* 0x08201f00230c7f89 */ /* 0x000e2200000e0000 */
[----:B------:R-:W-:Y:S02]  /*0cb0*/  P2R R14, PR, RZ, 0x1 ;  /* 0x00000001ff0e7803 */ /* 0x000fe40000000000 */
[----:B------:R-:W-:Y:S01]  /*0cc0*/  ISETP.GT.AND P0, PT, R7, 0x1b, PT ;  /* 0x0000001b0700780c */ /* 0x000fe20003f04270 */
[----:B------:R-:W3:Y:S01]  /*0cd0*/  LDC.64 R32, c[0x0][0x3d8] ;  /* 0x0000f600ff207b82 */ /* 0x000ee20000000a00 */
[----:B------:R-:W-:-:S02]  /*0ce0*/  @P5 LEA R45, R39, R40, 0x18 ;  /* 0x00000028272d5211 */ /* 0x000fc400078ec0ff */
[----:B0-----:R-:W-:-:S05]  /*0cf0*/  FSETP.GEU.FTZ.AND P6, PT, R35, R12, PT ;  /* 0x0000000c2300720b */ /* 0x001fca0003fde000 */
[----:B------:R-:W-:Y:S02]  /*0d00*/  @!P1 FSEL R35, R12, R35, !P6 ;  /* 0x000000230c239208 */ /* 0x000fe40007000000 */
[----:B------:R-:W-:-:S03]  /*0d10*/  ISETP.GT.AND P1, PT, R7, 0x1d, PT ;  /* 0x0000001d0700780c */ /* 0x000fc60003f24270 */
[----:B------:R-:W0:Y:S02]  /*0d20*/  SHFL.DOWN PT, R12, R35, 0x2, 0x1f ;  /* 0x08401f00230c7f89 */ /* 0x000e2400000e0000 */
[----:B0-----:R-:W-:-:S08]  /*0d30*/  FSETP.GEU.FTZ.AND P6, PT, R35, R12, PT ;  /* 0x0000000c2300720b */ /* 0x001fd00003fde000 */
[----:B------:R-:W-:Y:S02]  /*0d40*/  @!P1 FSEL R35, R12, R35, !P6 ;  /* 0x000000230c239208 */ /* 0x000fe40007000000 */
[----:B------:R-:W-:Y:S02]  /*0d50*/  ISETP.NE.AND P1, PT, R13, RZ, PT ;  /* 0x000000ff0d00720c */ /* 0x000fe40003f25270 */
[----:B------:R-:W-:Y:S01]  /*0d60*/  @!P5 SHF.R.U32.HI R13, RZ, 0x8, R18 ;  /* 0x00000008ff0dd819 */ /* 0x000fe20000011612 */
[----:B------:R-:W0:Y:S04]  /*0d70*/  SHFL.DOWN PT, R12, R35, 0x4, 0x1f ;  /* 0x08801f00230c7f89 */ /* 0x000e2800000e0000 */
[----:B-1----:R-:W-:-:S04]  /*0d80*/  @!P5 IMAD.WIDE.U32 R30, R13, 0x4, R30 ;  /* 0x000000040d1ed825 */ /* 0x002fc800078e001e */
[----:B---3--:R-:W-:Y:S01]  /*0d90*/  @!P5 IMAD.WIDE.U32 R32, R13, 0x4, R32 ;  /* 0x000000040d20d825 */ /* 0x008fe200078e0020 */
        /* <DEDUP_REMOVED lines=34> */
.L_x_170:
[----:B------:R-:W-:Y:S05]  /*0fc0*/  BSYNC.RECONVERGENT B0 ;  /* 0x0000000000007941 */ /* 0x000fea0003800200 */
.L_x_169:
[----:B------:R-:W-:Y:S01]  /*0fd0*/  BAR.SYNC.DEFER_BLOCKING 0x0 ;  /* 0x0000000000007b1d */ /* 0x000fe20000010000 */
[----:B------:R-:W-:-:S05]  /*0fe0*/  IMAD.MOV.U32 R13, RZ, RZ, RZ ;  /* 0x000000ffff0d7224 */ /* 0x000fca00078e00ff */
[----:B------:R-:W-:Y:S04]  /*0ff0*/  @!P5 STG.E desc[UR8][R30.64], R34 ;  /* 0x000000221e00d986 */ /* 0x000fe8000c101908 */
[----:B------:R-:W-:Y:S04]  /*1000*/  @!P5 STG.E desc[UR8][R32.64], R35 ;  /* 0x000000232000d986 */ /* 0x000fe8000c101908 */
[----:B-1----:R-:W1:Y:S01]  /*1010*/  @P5 LDS.64 R34, [R45+0x1068] ;  /* 0x001068002d225984 */ /* 0x002e620000000a00 */
[----:B------:R-:W-:Y:S06]  /*1020*/  BAR.SYNC.DEFER_BLOCKING 0x0 ;  /* 0x0000000000007b1d */ /* 0x000fec0000010000 */
[----:B------:R-:W3:Y:S01]  /*1030*/  @!P0 LDG.E R13, desc[UR8][R28.64] ;  /* 0x000000081c0d8981 */ /* 0x000ee2000c1e1900 */
[----:B------:R-:W-:Y:S01]  /*1040*/  BSSY.RECONVERGENT B0, `(.L_x_171) ;  /* 0x000000d000007945 */ /* 0x000fe20003800200 */
[----:B-1----:R1:W4:Y:S02]  /*1050*/  MUFU.RCP R36, R34 ;  /* 0x0000002200247308 */ /* 0x0023240000001000 */
[----:B---3--:R1:W-:Y:S01]  /*1060*/  STS [R42], R13 ;  /* 0x0000000d2a007388 */ /* 0x0083e20000000800 */
[----:B------:R-:W-:-:S03]  /*1070*/  NOP ;  /* 0x0000000000007918 */ /* 0x000fc60000000000 */
[----:B------:R1:W3:Y:S01]  /*1080*/  LDS R14, [R42] ;  /* 0x000000002a0e7984 */ /* 0x0002e20000000800 */
[----:B----4-:R-:W-:Y:S05]  /*1090*/  @!P1 BRA `(.L_x_172) ;  /* 0x00000000001c9947 */ /* 0x010fea0003800000 */
[----:B-1----:R-:W1:Y:S01]  /*10a0*/  MUFU.SQRT R13, R44 ;  /* 0x0000002c000d7308 */ /* 0x002e620000002000 */
[----:B------:R-:W-:Y:S01]  /*10b0*/  FSETP.LT.FTZ.AND P0, PT, RZ, UR20, PT ;  /* 0x00000014ff007c0b */ /* 0x000fe2000bf11000 */
[----:B-1----:R-:W-:-:S06]  /*10c0*/  FFMA.FTZ R13, R6, UR15, R13 ;  /* 0x0000000f060d7c23 */ /* 0x002fcc000801000d */
[----:B0-----:R-:W0:Y:S02]  /*10d0*/  MUFU.RCP R12, R13 ;  /* 0x0000000d000c7308 */ /* 0x001e240000001000 */
[----:B0-----:R-:W-:-:S04]  /*10e0*/  FMUL.FTZ R12, R12, R43 ;  /* 0x0000002b0c0c7220 */ /* 0x001fc80000410000 */
[----:B---3--:R-:W-:-:S04]  /*10f0*/  FFMA.FTZ R14, R9, R12, R14 ;  /* 0x0000000c090e7223 */ /* 0x008fc8000001000e */
[----:B------:R-:W-:-:S07]  /*1100*/  @P0 FMUL.FTZ R14, R10, R14 ;  /* 0x0000000e0a0e0220 */ /* 0x000fce0000410000 */
.L_x_172:
[----:B------:R-:W-:Y:S05]  /*1110*/  BSYNC.RECONVERGENT B0 ;  /* 0x0000000000007941 */ /* 0x000fea0003800200 */
.L_x_171:
[----:B-1----:R-:W-:Y:S01]  /*1120*/  FMUL.FTZ R13, R36, R43 ;  /* 0x0000002b240d7220 */ /* 0x002fe20000410000 */
[----:B------:R-:W-:Y:S01]  /*1130*/  BAR.SYNC.DEFER_BLOCKING 0x0 ;  /* 0x0000000000007b1d */ /* 0x000fe20000010000 */
[----:B0-----:R-:W-:-:S03]  /*1140*/  IMAD.MOV.U32 R12, RZ, RZ, 0x2 ;  /* 0x00000002ff0c7424 */ /* 0x001fc600078e00ff */
[----:B------:R-:W-:-:S13]  /*1150*/  FSETP.GT.FTZ.AND P1, PT, R13, R0, PT ;  /* 0x000000000d00720b */ /* 0x000fda0003f34000 */
[----:B------:R-:W-:-:S04]  /*1160*/  @!P1 IMAD.MOV.U32 R12, RZ, RZ, RZ ;  /* 0x000000ffff0c9224 */ /* 0x000fc800078e00ff */
[----:B------:R-:W-:Y:S01]  /*1170*/  IMAD.U32 R46, R12, 0x4, R1 ;  /* 0x000000040c2e7824 */ /* 0x000fe200078e0001 */
[----:B---3--:R-:W-:Y:S01]  /*1180*/  STS [R42], R14 ;  /* 0x0000000e2a007388 */ /* 0x008fe20000000800 */
[----:B------:R-:W-:-:S04]  /*1190*/  NOP ;  /* 0x0000000000007918 */ /* 0x000fc80000000000 */
[----:B------:R-:W3:Y:S01]  /*11a0*/  LDL R46, [R46] ;  /* 0x000000002e2e7983 */ /* 0x000ee20000100800 */
[----:B------:R-:W0:Y:S01]  /*11b0*/  MUFU.RCP R15, R35 ;  /* 0x00000023000f7308 */ /* 0x000e220000001000 */
[----:B------:R-:W-:Y:S01]  /*11c0*/  IMAD.MOV.U32 R12, RZ, RZ, 0x2 ;  /* 0x00000002ff0c7424 */ /* 0x000fe200078e00ff */
[----:B------:R-:W-:Y:S01]  /*11d0*/  LEA R39, R39, R40, 0x18 ;  /* 0x0000002827277211 */ /* 0x000fe200078ec0ff */
[----:B------:R1:W-:Y:S01]  /*11e0*/  LDS R33, [R42] ;  /* 0x000000002a217984 */ /* 0x0003e20000000800 */
[----:B0-----:R-:W-:-:S05]  /*11f0*/  FMUL.FTZ R15, R15, R44 ;  /* 0x0000002c0f0f7220 */ /* 0x001fca0000410000 */
[----:B------:R-:W-:-:S13]  /*1200*/  FSETP.GT.FTZ.AND P0, PT, R15, R2, PT ;  /* 0x000000020f00720b */ /* 0x000fda0003f14000 */
[----:B------:R-:W-:-:S05]  /*1210*/  @!P0 MOV R12, RZ ;  /* 0x000000ff000c8202 */ /* 0x000fca0000000f00 */
[----:B------:R-:W-:-:S06]  /*1220*/  IMAD.U32 R12, R12, 0x4, R1 ;  /* 0x000000040c0c7824 */ /* 0x000fcc00078e0001 */
[----:B------:R-:W4:Y:S01]  /*1230*/  LDL R12, [R12+0xc] ;  /* 0x00000c000c0c7983 */ /* 0x000f220000100800 */
[----:B------:R-:W-:Y:S01]  /*1240*/  IMAD.MOV.U32 R44, RZ, RZ, 0xbf ;  /* 0x000000bfff2c7424 */ /* 0x000fe200078e00ff */
[----:B------:R-:W-:Y:S01]  /*1250*/  BSSY.RECONVERGENT B0, `(.L_x_173) ;  /* 0x00000a2000007945 */ /* 0x000fe20003800200 */
[----:B------:R-:W-:Y:S01]  /*1260*/  @!P1 IMAD.MOV.U32 R44, RZ, RZ, 0x3f ;  /* 0x0000003fff2c9424 */ /* 0x000fe200078e00ff */
[----:B------:R-:W-:Y:S01]  /*1270*/  @!P5 STS [R39+0x1470], R38 ;  /* 0x001470262700d388 */ /* 0x000fe20000000800 */
[----:B-1----:R-:W-:Y:S02]  /*1280*/  IMAD.MOV.U32 R42, RZ, RZ, 0xff ;  /* 0x000000ffff2a7424 */ /* 0x002fe400078e00ff */
[----:B------:R-:W-:Y:S01]  /*1290*/  IMAD.MOV.U32 R34, RZ, RZ, 0x7f ;  /* 0x0000007fff227424 */ /* 0x000fe200078e00ff */
[----:B------:R-:W-:Y:S01]  /*12a0*/  @!P1 MOV R34, RZ ;  /* 0x000000ff00229202 */ /* 0x000fe20000000f00 */
[----:B------:R-:W-:Y:S02]  /*12b0*/  IMAD.MOV.U32 R35, RZ, RZ, R0 ;  /* 0x000000ffff237224 */ /* 0x000fe400078e0000 */
[----:B------:R-:W-:-:S02]  /*12c0*/  IMAD.MOV.U32 R36, RZ, RZ, 0x3f800000 ;  /* 0x3f800000ff247424 */ /* 0x000fc400078e00ff */
[----:B------:R-:W-:Y:S02]  /*12d0*/  @!P1 IMAD.MOV.U32 R42, RZ, RZ, 0x7f ;  /* 0x0000007fff2a9424 */ /* 0x000fe400078e00ff */
[----:B------:R-:W-:Y:S02]  /*12e0*/  @!P1 IMAD.MOV.U32 R35, RZ, RZ, -0x40800000 ;  /* 0xbf800000ff239424 */ /* 0x000fe400078e00ff */
[----:B------:R-:W-:Y:S02]  /*12f0*/  @!P1 IMAD.MOV.U32 R36, RZ, RZ, R0 ;  /* 0x000000ffff249224 */ /* 0x000fe400078e0000 */
[----:B------:R-:W-:Y:S02]  /*1300*/  IMAD.MOV.U32 R30, RZ, RZ, 0xbf ;  /* 0x000000bfff1e7424 */ /* 0x000fe400078e00ff */
[----:B------:R-:W-:Y:S02]  /*1310*/  @!P0 IMAD.MOV.U32 R30, RZ, RZ, 0x3f ;  /* 0x0000003fff1e8424 */ /* 0x000fe400078e00ff */
[----:B------:R-:W-:-:S02]  /*1320*/  IMAD.MOV.U32 R51, RZ, RZ, 0xff ;  /* 0x000000ffff337424 */ /* 0x000fc400078e00ff */
[----:B------:R-:W-:Y:S01]  /*1330*/  @!P0 IMAD.MOV.U32 R51, RZ, RZ, 0x7f ;  /* 0x0000007fff338424 */ /* 0x000fe200078e00ff */
[----:B------:R-:W-:Y:S01]  /*1340*/  BAR.SYNC.DEFER_BLOCKING 0x0 ;  /* 0x0000000000007b1d */ /* 0x000fe20000010000 */
[----:B---3--:R-:W-:-:S13]  /*1350*/  FSETP.GT.FTZ.AND P2, PT, R13, R46, PT ;  /* 0x0000002e0d00720b */ /* 0x008fda0003f54000 */
        /* <DEDUP_REMOVED lines=8> */
[----:B----4-:R-:W-:-:S13]  /*13e0*/  FSETP.GT.FTZ.AND P1, PT, R15, R12, PT ;  /* 0x0000000c0f00720b */ /* 0x010fda0003f34000 */
[C---:B------:R-:W-:Y:S02]  /*13f0*/  @!P1 VIADD R14, R30.reuse, 0xffffffe0 ;  /* 0xffffffe01e0e9836 */ /* 0x040fe40000000000 */
[----:B------:R-:W-:Y:S01]  /*1400*/  @P1 VIADD R14, R30, 0x20 ;  /* 0x000000201e0e1836 */ /* 0x000fe20000000000 */
[----:B0-----:R-:W-:-:S04]  /*1410*/  FSETP.GT.FTZ.AND P3, PT, R13, R52, PT ;  /* 0x000000340d00720b */ /* 0x001fc80003f74000 */
        /* <DEDUP_REMOVED lines=11> */
[C---:B------:R-:W-:Y:S01]  /*14d0*/  @!P3 IADD3 R46, PT, PT, R14.reuse, -0x10, RZ ;  /* 0xfffffff00e2eb810 */ /* 0x040fe20007ffe0ff */
[----:B------:R-:W-:Y:S01]  /*14e0*/  @P3 VIADD R46, R14, 0x10 ;  /* 0x000000100e2e3836 */ /* 0x000fe20000000000 */
[----:B-1----:R-:W-:-:S03]  /*14f0*/  FSETP.GT.FTZ.AND P4, PT, R13, R50, PT ;  /* 0x000000320d00720b */ /* 0x002fc60003f94000 */
[----:B------:R-:W-:-:S06]  /*1500*/  IMAD R44, R46, 0x4, R5 ;  /* 0x000000042e2c7824 */ /* 0x000fcc00078e0205 */
[----:B------:R-:W-:Y:S04]  /*1510*/  LDS R44, [R44] ;  /* 0x000000002c2c7984 */ /* 0x000fe80000000800 */
[C---:B------:R-:W-:Y:S02]  /*1520*/  @!P4 VIADD R45, R49.reuse, 0xfffffff8 ;  /* 0xfffffff8312dc836 */ /* 0x040fe40000000000 */
[----:B------:R-:W-:Y:S02]  /*1530*/  @P4 VIADD R45, R49, 0x8 ;  /* 0x00000008312d4836 */ /* 0x000fe40000000000 */
[----:B------:R-:W-:Y:S01]  /*1540*/  @P4 IMAD.MOV.U32 R34, RZ, RZ, R49 ;  /* 0x000000ffff224224 */ /* 0x000fe200078e0031 */
[----:B------:R-:W-:Y:S01]  /*1550*/  @P4 MOV R49, R31 ;  /* 0x0000001f00314202 */ /* 0x000fe20000000f00 */
[----:B------:R-:W-:-:S02]  /*1560*/  IMAD R48, R45, 0x4, R4 ;  /* 0x000000042d307824 */ /* 0x000fc400078e0204 */
[--C-:B------:R-:W-:Y:S02]  /*1570*/  @!P4 IMAD.MOV.U32 R36, RZ, RZ, R50.reuse ;  /* 0x000000ffff24c224 */ /* 0x100fe400078e0032 */
        /* <DEDUP_REMOVED lines=10> */
[----:B------:R-:W-:Y:S01]  /*1620*/  FSETP.GT.FTZ.AND P6, PT, R15, R44, PT ;  /* 0x0000002c0f00720b */ /* 0x000fe20003fd4000 */
[----:B------:R-:W-:Y:S04]  /*1630*/  LDS R49, [R39+0x1470] ;  /* 0x0014700027317984 */ /* 0x000fe80000000800 */
[----:B------:R-:W0:Y:S08]  /*1640*/  LDS R40, [R40] ;  /* 0x0000000028287984 */ /* 0x000e300000000800 */
[----:B------:R-:W-:-:S02]  /*1650*/  @!P6 VIADD R50, R46, 0xfffffff8 ;  /* 0xfffffff82e32e836 */ /* 0x000fc40000000000 */
[----:B------:R-:W-:-:S04]  /*1660*/  @P6 VIADD R50, R46, 0x8 ;  /* 0x000000082e326836 */ /* 0x000fc80000000000 */
[----:B------:R-:W-:-:S06]  /*1670*/  IMAD R48, R50, 0x4, R5 ;  /* 0x0000000432307824 */ /* 0x000fcc00078e0205 */
[----:B------:R-:W-:Y:S01]  /*1680*/  LDS R48, [R48] ;  /* 0x0000000030307984 */ /* 0x000fe20000000800 */
[----:B0-----:R-:W-:-:S13]  /*1690*/  FSETP.GT.FTZ.AND P2, PT, R13, R40, PT ;  /* 0x000000280d00720b */ /* 0x001fda0003f54000 */
[C---:B------:R-:W-:Y:S01]  /*16a0*/  @!P2 VIADD R47, R37.reuse, 0xfffffffe ;  /* 0xfffffffe252fa836 */ /* 0x040fe20000000000 */
[----:B------:R-:W-:Y:S01]  /*16b0*/  @P2 IADD3 R47, PT, PT, R37, 0x2, RZ ;  /* 0x00000002252f2810 */ /* 0x000fe20007ffe0ff */
[----:B------:R-:W-:Y:S01]  /*16c0*/  @P2 IMAD.MOV.U32 R34, RZ, RZ, R37 ;  /* 0x000000ffff222224 */ /* 0x000fe200078e0025 */
[----:B------:R-:W-:Y:S01]  /*16d0*/  @P2 MOV R35, R40 ;  /* 0x0000002800232202 */ /* 0x000fe20000000f00 */
[----:B------:R-:W-:Y:S02]  /*16e0*/  @!P2 IMAD.MOV.U32 R36, RZ, RZ, R40 ;  /* 0x000000ffff24a224 */ /* 0x000fe400078e0028 */
[----:B------:R-:W-:Y:S02]  /*16f0*/  IMAD R42, R47, 0x4, R4 ;  /* 0x000000042f2a7824 */ /* 0x000fe400078e0204 */
[----:B------:R-:W-:-:S04]  /*1700*/  @P2 IMAD.MOV.U32 R37, RZ, RZ, R45 ;  /* 0x000000ffff252224 */ /* 0x000fc800078e002d */
        /* <DEDUP_REMOVED lines=8> */
[----:B------:R-:W-:Y:S01]  /*1790*/  @P4 MOV R47, R37 ;  /* 0x00000025002f4202 */ /* 0x000fe20000000f00 */
[----:B------:R-:W0:Y:S01]  /*17a0*/  LDS R52, [R52] ;  /* 0x0000000034347984 */ /* 0x000e220000000800 */
[----:B------:R-:W-:-:S02]  /*17b0*/  IMAD.MOV.U32 R37, RZ, RZ, 0x3f800000 ;  /* 0x3f800000ff257424 */ /* 0x000fc400078e00ff */
[----:B------:R-:W-:Y:S02]  /*17c0*/  @!P0 IMAD.MOV.U32 R37, RZ, RZ, R2 ;  /* 0x000000ffff258224 */ /* 0x000fe400078e0002 */
[----:B------:R-:W-:Y:S02]  /*17d0*/  @!P1 IMAD.MOV.U32 R37, RZ, RZ, R12 ;  /* 0x000000ffff259224 */ /* 0x000fe400078e000c */
[----:B------:R-:W-:Y:S02]  /*17e0*/  @!P3 IMAD.MOV.U32 R37, RZ, RZ, R32 ;  /* 0x000000ffff25b224 */ /* 0x000fe400078e0020 */
[----:B------:R-:W-:Y:S01]  /*17f0*/  @!P6 IMAD.MOV.U32 R37, RZ, RZ, R44 ;  /* 0x000000ffff25e224 */ /* 0x000fe200078e002c */
[----:B0-----:R-:W-:-:S13]  /*1800*/  FSETP.GT.FTZ.AND P2, PT, R13, R52, PT ;  /* 0x000000340d00720b */ /* 0x001fda0003f54000 */
[C---:B------:R-:W-:Y:S01]  /*1810*/  @P2 FADD.FTZ R36, R52.reuse, R36 ;  /* 0x0000002434242221 */ /* 0x040fe20000010000 */
[----:B------:R-:W-:-:S03]  /*1820*/  @!P2 FADD.FTZ R52, R52, R35 ;  /* 0x000000233434a221 */ /* 0x000fc60000010000 */
[----:B------:R-:W-:Y:S01]  /*1830*/  @P2 FMUL.FTZ R36, R36, 0.5 ;  /* 0x3f00000024242820 */ /* 0x000fe20000410000 */
[----:B------:R-:W-:-:S04]  /*1840*/  @!P2 FMUL.FTZ R52, R52, 0.5 ;  /* 0x3f0000003434a820 */ /* 0x000fc80000410000 */
[----:B------:R-:W-:-:S04]  /*1850*/  @P2 FSETP.GEU.FTZ.AND P4, PT, R36, R13, PT ;  /* 0x0000000d2400220b */ /* 0x000fc80003f9e000 */
[-C--:B------:R-:W-:Y:S02]  /*1860*/  @P2 SEL R47, R47, R31.reuse, !P4 ;  /* 0x0000001f2f2f2207 */ /* 0x080fe40006000000 */
[----:B------:R-:W-:Y:S01]  /*1870*/  @!P2 FSETP.GEU.FTZ.AND P4, PT, R13, R52, PT ;  /* 0x000000340d00a20b */ /* 0x000fe20003f9e000 */
[----:B------:R-:W-:Y:S01]  /*1880*/  IMAD.MOV.U32 R13, RZ, RZ, 0x7f ;  /* 0x0000007fff0d7424 */ /* 0x000fe200078e00ff */
[----:B------:R-:W-:Y:S01]  /*1890*/  @!P0 MOV R13, RZ ;  /* 0x000000ff000d8202 */ /* 0x000fe20000000f00 */
[----:B------:R-:W-:Y:S01]  /*18a0*/  @P1 IMAD.MOV.U32 R13, RZ, RZ, R30 ;  /* 0x000000ffff0d1224 */ /* 0x000fe200078e001e */
[----:B------:R-:W-:Y:S01]  /*18b0*/  @!P2 SEL R47, R34, R31, !P4 ;  /* 0x0000001f222fa207 */ /* 0x000fe20006000000 */
[----:B------:R-:W-:Y:S01]  /*18c0*/  IMAD.MOV.U32 R31, RZ, RZ, R2 ;  /* 0x000000ffff1f7224 */ /* 0x000fe200078e0002 */
[----:B------:R-:W-:Y:S01]  /*18d0*/  FSETP.GT.FTZ.AND P4, PT, R15, R48, PT ;  /* 0x000000300f00720b */ /* 0x000fe20003f94000 */
[----:B------:R-:W-:Y:S01]  /*18e0*/  @!P0 IMAD.MOV.U32 R31, RZ, RZ, RZ ;  /* 0x000000ffff1f8224 */ /* 0x000fe200078e00ff */
[----:B------:R-:W-:Y:S01]  /*18f0*/  LEA R52, R47, R4, 0x2 ;  /* 0x000000042f347211 */ /* 0x000fe200078e10ff */
[----:B------:R-:W-:Y:S01]  /*1900*/  @P1 IMAD.MOV.U32 R31, RZ, RZ, R12 ;  /* 0x000000ffff1f1224 */ /* 0x000fe200078e000c */
[----:B------:R-:W-:Y:S01]  /*1910*/  @P1 MOV R30, R51 ;  /* 0x00000033001e1202 */ /* 0x000fe20000000f00 */
[----:B------:R-:W-:Y:S01]  /*1920*/  @P3 IMAD.MOV.U32 R13, RZ, RZ, R14 ;  /* 0x000000ffff0d3224 */ /* 0x000fe200078e000e */
[----:B------:R-:W-:Y:S01]  /*1930*/  ISETP.GE.AND P1, PT, R3, R49, PT ;  /* 0x000000310300720c */ /* 0x000fe20003f26270 */
[----:B------:R-:W-:Y:S01]  /*1940*/  @P3 IMAD.MOV.U32 R31, RZ, RZ, R32 ;  /* 0x000000ffff1f3224 */ /* 0x000fe200078e0020 */
[----:B------:R-:W0:Y:S01]  /*1950*/  LDS R52, [R52] ;  /* 0x0000000034347984 */ /* 0x000e220000000800 */
[----:B------:R-:W-:-:S02]  /*1960*/  @P3 IMAD.MOV.U32 R14, RZ, RZ, R30 ;  /* 0x000000ffff0e3224 */ /* 0x000fc400078e001e */
[----:B------:R-:W-:Y:S02]  /*1970*/  @P6 IMAD.MOV.U32 R13, RZ, RZ, R46 ;  /* 0x000000ffff0d6224 */ /* 0x000fe400078e002e */
[C---:B------:R-:W-:Y:S02]  /*1980*/  @!P4 VIADD R34, R50.reuse, 0xfffffffc ;  /* 0xfffffffc3222c836 */ /* 0x040fe40000000000 */
[----:B------:R-:W-:Y:S02]  /*1990*/  @P4 VIADD R34, R50, 0x4 ;  /* 0x0000000432224836 */ /* 0x000fe40000000000 */
[----:B------:R-:W-:Y:S02]  /*19a0*/  @P6 IMAD.MOV.U32 R46, RZ, RZ, R14 ;  /* 0x000000ffff2e6224 */ /* 0x000fe400078e000e */
[----:B------:R-:W-:Y:S01]  /*19b0*/  IMAD R40, R34, 0x4, R5 ;  /* 0x0000000422287824 */ /* 0x000fe200078e0205 */
[----:B------:R-:W-:Y:S01]  /*19c0*/  @!P1 STG.E desc[UR8][R28.64], R33 ;  /* 0x000000211c009986 */ /* 0x000fe2000c101908 */
[----:B------:R-:W-:Y:S01]  /*19d0*/  @P6 IMAD.MOV.U32 R31, RZ, RZ, R44 ;  /* 0x000000ffff1f6224 */ /* 0x000fe200078e002c */
[----:B------:R-:W-:Y:S01]  /*19e0*/  @P4 MOV R31, R48 ;  /* 0x00000030001f4202 */ /* 0x000fe20000000f00 */
[----:B------:R-:W-:-:S02]  /*19f0*/  @P4 IMAD.MOV.U32 R13, RZ, RZ, R50 ;  /* 0x000000ffff0d4224 */ /* 0x000fc400078e0032 */
[----:B------:R-:W1:Y:S01]  /*1a00*/  LDS R40, [R40] ;  /* 0x0000000028287984 */ /* 0x000e620000000800 */
[----:B------:R-:W-:Y:S02]  /*1a10*/  @!P4 IMAD.MOV.U32 R37, RZ, RZ, R48 ;  /* 0x000000ffff25c224 */ /* 0x000fe400078e0030 */
        /* <DEDUP_REMOVED lines=10> */
[----:B------:R-:W-:-:S02]  /*1ac0*/  ISETP.GT.AND P2, PT, R52, -0x1, PT ;  /* 0xffffffff3400780c */ /* 0x000fc40003f44270 */
[----:B------:R-:W0:Y:S02]  /*1ad0*/  LDS R45, [R45] ;  /* 0x000000002d2d7984 */ /* 0x000e240000000800 */
[----:B0-----:R-:W-:-:S13]  /*1ae0*/  FSETP.GT.FTZ.AND P0, PT, R15, R45, PT ;  /* 0x0000002d0f00720b */ /* 0x001fda0003f14000 */
[C---:B------:R-:W-:Y:S01]  /*1af0*/  @!P0 VIADD R42, R36.reuse, 0xffffffff ;  /* 0xffffffff242a8836 */ /* 0x040fe20000000000 */
[----:B------:R-:W-:Y:S01]  /*1b00*/  @P0 MOV R31, R45 ;  /* 0x0000002d001f0202 */ /* 0x000fe20000000f00 */
[----:B------:R-:W-:Y:S02]  /*1b10*/  @P0 VIADD R42, R36, 0x1 ;  /* 0x00000001242a0836 */ /* 0x000fe40000000000 */
[----:B------:R-:W-:Y:S02]  /*1b20*/  @!P0 IMAD.MOV.U32 R37, RZ, RZ, R45 ;  /* 0x000000ffff258224 */ /* 0x000fe400078e002d */
        /* <DEDUP_REMOVED lines=20> */
.L_x_174:
[----:B------:R-:W-:Y:S05]  /*1c70*/  BSYNC.RECONVERGENT B0 ;  /* 0x0000000000007941 */ /* 0x000fea0003800200 */
.L_x_173:
        /* <DEDUP_REMOVED lines=21> */
[----:B0-----:R-:W-:Y:S05]  /*1dd0*/  @!P0 BRA `(.L_x_175) ;  /* 0xffffffe400d88947 */ /* 0x001fea000383ffff */
[----:B------:R-:W-:Y:S05]  /*1de0*/  EXIT ;  /* 0x000000000000794d */ /* 0x000fea0003800000 */
.L_x_176:
        /* <DEDUP_REMOVED lines=9> */
.L_x_1958:


//--------------------- .text._Z20kDequantizeBlockwiseI13__nv_bfloat16Li512ELi64ELi8ELi2EEvPfPhS1_PT_ii --------------------------
	.section	.text._Z20kDequantizeBlockwiseI13__nv_bfloat16Li512ELi64ELi8ELi2EEvPfPhS1_PT_ii,"ax",@progbits
	.align	128
        .global         _Z20kDequantizeBlockwiseI13__nv_bfloat16Li512ELi64ELi8ELi2EEvPfPhS1_PT_ii
        .type           _Z20kDequantizeBlockwiseI13__nv_bfloat16Li512ELi64ELi8ELi2EEvPfPhS1_PT_ii,@function
        .size           _Z20kDequantizeBlockwiseI13__nv_bfloat16Li512ELi64ELi8ELi2EEvPfPhS1_PT_ii,(.L_x_1959 - _Z20kDequantizeBlockwiseI13__nv_bfloat16Li512ELi64ELi8ELi2EEvPfPhS1_PT_ii)
        .other          _Z20kDequantizeBlockwiseI13__nv_bfloat16Li512ELi64ELi8ELi2EEvPfPhS1_PT_ii,@"STO_CUDA_ENTRY STV_DEFAULT"
_Z20kDequantizeBlockwiseI13__nv_bfloat16Li512ELi64ELi8ELi2EEvPfPhS1_PT_ii:
.text._Z20kDequantizeBlockwiseI13__nv_bfloat16Li512ELi64ELi8ELi2EEvPfPhS1_PT_ii:
[----:B------:R-:W-:Y:S01]  /*0000*/  LDC R1, c[0x0][0x37c] ;  /* 0x0000df00ff017b82 */ /* 0x000fe20000000800 */
[----:B------:R-:W0:Y:S01]  /*0010*/  S2R R12, SR_CTAID.X ;  /* 0x00000000000c7919 */ /* 0x000e220000002500 */
[----:B------:R-:W1:Y:S02]  /*0020*/  LDCU UR4, c[0x0][0x370] ;  /* 0x00006e00ff0477ac */ /* 0x000e640008000800 */
[----:B-1----:R-:W-:Y:S01]  /*0030*/  USHF.L.U32 UR4, UR4, 0x9, URZ ;  /* 0x0000000904047899 */ /* 0x002fe200080006ff */
[----:B0-----:R-:W-:-:S05]  /*0040*/  IMAD.SHL.U32 R12, R12, 0x200, RZ ;  /* 0x000002000c0c7824 */ /* 0x001fca00078e00ff */
[----:B------:R-:W-:-:S13]  /*0050*/  ISETP.GE.AND P0, PT, R12, UR4, PT ;  /* 0x000000040c007c0c */ /* 0x000fda000bf06270 */
[----:B------:R-:W-:Y:S05]  /*0060*/  @P0 EXIT ;  /* 0x000000000000094d */ /* 0x000fea0003800000 */
[----:B------:R-:W0:Y:S01]  /*0070*/  LDC.64 R14, c[0x0][0x3a0] ;  /* 0x0000e800ff0e7b82 */ /* 0x000e220000000a00 */
[----:B------:R-:W1:Y:S01]  /*0080*/  S2R R0, SR_TID.X ;  /* 0x0000000000007919 */ /* 0x000e620000002100 */
[----:B------:R-:W2:Y:S01]  /*0090*/  LDCU.64 UR8, c[0x0][0x358] ;  /* 0x00006b00ff0877ac */ /* 0x000ea20008000a00 */
[----:B------:R-:W3:Y:S01]  /*00a0*/  LDCU.64 UR10, c[0x0][0x388] ;  /* 0x00007100ff0a77ac */ /* 0x000ee20008000a00 */
[----:B------:R-:W4:Y:S01]  /*00b0*/  LDCU.64 UR12, c[0x4][0x8] ;  /* 0x01000100ff0c77ac */ /* 0x000f220008000a00 */
[----:B------:R-:W0:Y:S02]  /*00c0*/  LDCU.64 UR14, c[0x0][0x398] ;  /* 0x00007300ff0e77ac */ /* 0x000e240008000a00 */
[----:B0-----:R-:W-:-:S04]  /*00d0*/  IADD3 RZ, P0, PT, R15, 0x1, RZ ;  /* 0x000000010fff7810 */ /* 0x001fc80007f1e0ff */
[----:B------:R-:W-:-:S04]  /*00e0*/  LEA.HI.X.SX32 R2, R15, RZ, 0x1, P0 ;  /* 0x000000ff0f027211 */ /* 0x000fc800000f0eff */
[----:B------:R-:W-:Y:S01]  /*00f0*/  SHF.R.U32.HI R2, RZ, 0x1f, R2 ;  /* 0x0000001fff027819 */ /* 0x000fe20000011602 */
[----:B-1----:R-:W-:-:S03]  /*0100*/  IMAD.SHL.U32 R6, R0, 0x10, RZ ;  /* 0x0000001000067824 */ /* 0x002fc600078e00ff */
[CC--:B------:R-:W-:Y:S02]  /*0110*/  LOP3.LUT R4, R2.reuse, R15.reuse, RZ, 0x3c, !PT ;  /* 0x0000000f02047212 */ /* 0x0c0fe400078e3cff */
[----:B------:R-:W-:Y:S01]  /*0120*/  LOP3.LUT R3, R2, R15, RZ, 0xfc, !PT ;  /* 0x0000000f02037212 */ /* 0x000fe200078efcff */
[----:B------:R-:W-:Y:S01]  /*0130*/  IMAD.SHL.U32 R2, R0, 0x8, RZ ;  /* 0x0000000800027824 */ /* 0x000fe200078e00ff */
[----:B------:R-:W-:Y:S02]  /*0140*/  SHF.R.S32.HI R4, RZ, 0x1, R4 ;  /* 0x00000001ff047819 */ /* 0x000fe40000011404 */
[----:B------:R-:W-:Y:S02]  /*0150*/  LOP3.LUT R7, R6, 0x3e00, RZ, 0xc0, !PT ;  /* 0x00003e0006077812 */ /* 0x000fe400078ec0ff */
[----:B------:R-:W-:Y:S01]  /*0160*/  LOP3.LUT R5, R2, 0x1f00, RZ, 0xc0, !PT ;  /* 0x00001f0002057812 */ /* 0x000fe200078ec0ff */
[----:B------:R-:W-:Y:S01]  /*0170*/  IMAD.IADD R3, R3, 0x1, -R4 ;  /* 0x0000000103037824 */ /* 0x000fe200078e0a04 */
[--C-:B------:R-:W-:Y:S01]  /*0180*/  LOP3.LUT R6, R7, 0x1f, R0.reuse, 0xf8, !PT ;  /* 0x0000001f07067812 */ /* 0x100fe200078ef800 */
[----:B------:R0:W1:Y:S01]  /*0190*/  FLO.U32 R4, R14 ;  /* 0x0000000e00047300 */ /* 0x00006200000e0000 */
[----:B------:R-:W-:-:S04]  /*01a0*/  LOP3.LUT R5, R5, 0x1f, R0, 0xf8, !PT ;  /* 0x0000001f05057812 */ /* 0x000fc800078ef800 */
[C---:B------:R-:W-:Y:S02]  /*01b0*/  LOP3.LUT R7, R5.reuse, 0x60, RZ, 0xfc, !PT ;  /* 0x0000006005077812 */ /* 0x040fe400078efcff */
[C---:B------:R-:W-:Y:S02]  /*01c0*/  LOP3.LUT R8, R5.reuse, 0x80, RZ, 0xfc, !PT ;  /* 0x0000008005087812 */ /* 0x040fe400078efcff */
[C---:B------:R-:W-:Y:S02]  /*01d0*/  LOP3.LUT R9, R5.reuse, 0xa0, RZ, 0xfc, !PT ;  /* 0x000000a005097812 */ /* 0x040fe400078efcff */
[C---:B------:R-:W-:Y:S02]  /*01e0*/  LOP3.LUT R10, R5.reuse, 0xc0, RZ, 0xfc, !PT ;  /* 0x000000c0050a7812 */ /* 0x040fe400078efcff */
[----:B------:R-:W-:Y:S02]  /*01f0*/  LOP3.LUT R11, R5, 0xe0, RZ, 0xfc, !PT ;  /* 0x000000e0050b7812 */ /* 0x000fe400078efcff */
[----:B01234-:R-:W-:-:S07]  /*0200*/  LOP3.LUT R5, R6, 0xc0, RZ, 0xfc, !PT ;  /* 0x000000c006057812 */ /* 0x01ffce00078efcff */
.L_x_177:
[----:B--2---:R-:W-:Y:S01]  /*0210*/  LOP3.LUT R13, R2, 0x1f00, RZ, 0xc0, !PT ;  /* 0x00001f00020d7812 */ /* 0x004fe200078ec0ff */
[----:B------:R-:W-:Y:S01]  /*0220*/  BAR.SYNC.DEFER_BLOCKING 0x0 ;  /* 0x0000000000007b1d */ /* 0x000fe20000010000 */
[----:B------:R-:W-:Y:S01]  /*0230*/  VIADDMNMX R16, R3, -R12, 0x200, PT ;  /* 0x0000020003107446 */ /* 0x000fe2000380090c */
[----:B------:R-:W-:Y:S01]  /*0240*/  IMAD.MOV.U32 R19, RZ, RZ, 0x80 ;  /* 0x00000080ff137424 */ /* 0x000fe200078e00ff */
[----:B------:R-:W-:Y:S01]  /*0250*/  LOP3.LUT R13, R13, 0x1f, R0, 0xf8, !PT ;  /* 0x0000001f0d0d7812 */ /* 0x000fe200078ef800 */
[----:B------:R-:W-:Y:S01]  /*0260*/  IMAD.MOV.U32 R22, RZ, RZ, 0x80 ;  /* 0x00000080ff167424 */ /* 0x000fe200078e00ff */
[C---:B------:R-:W-:Y:S01]  /*0270*/  LOP3.LUT R25, R0.reuse, 0x3e0, RZ, 0xc0, !PT ;  /* 0x000003e000197812 */ /* 0x040fe200078ec0ff */
[----:B------:R-:W-:Y:S01]  /*0280*/  IMAD.MOV.U32 R23, RZ, RZ, 0x80 ;  /* 0x00000080ff177424 */ /* 0x000fe200078e00ff */
[----:B------:R-:W-:Y:S01]  /*0290*/  LOP3.LUT R15, R13, 0x20, RZ, 0xfc, !PT ;  /* 0x000000200d0f7812 */ /* 0x000fe200078efcff */
[----:B------:R-:W-:Y:S01]  /*02a0*/  IMAD.MOV.U32 R24, RZ, RZ, 0x80 ;  /* 0x00000080ff187424 */ /* 0x000fe200078e00ff */
[----:B------:R-:W-:-:S02]  /*02b0*/  LOP3.LUT R14, R0, 0x1f, RZ, 0xc0, !PT ;  /* 0x0000001f000e7812 */ /* 0x000fc400078ec0ff */
[-C--:B------:R-:W-:Y:S02]  /*02c0*/  ISETP.GE.AND P5, PT, R15, R16.reuse, PT ;  /* 0x000000100f00720c */ /* 0x080fe40003fa6270 */
[----:B------:R-:W-:Y:S01]  /*02d0*/  LOP3.LUT R13, R13, 0x40, RZ, 0xfc, !PT ;  /* 0x000000400d0d7812 */ /* 0x000fe200078efcff */
[----:B------:R-:W-:Y:S01]  /*02e0*/  IMAD R15, R25, 0x8, R14 ;  /* 0x00000008190f7824 */ /* 0x000fe200078e020e */
[-C--:B------:R-:W-:Y:S02]  /*02f0*/  ISETP.GE.AND P3, PT, R7, R16.reuse, PT ;  /* 0x000000100700720c */ /* 0x080fe40003f66270 */
[-C--:B------:R-:W-:Y:S02]  /*0300*/  ISETP.GE.AND P4, PT, R13, R16.reuse, PT ;  /* 0x000000100d00720c */ /* 0x080fe40003f86270 */
[----:B------:R-:W-:Y:S02]  /*0310*/  ISETP.GE.AND P6, PT, R15, R16, PT ;  /* 0x000000100f00720c */ /* 0x000fe40003fc6270 */
[----:B------:R-:W-:-:S02]  /*0320*/  SHF.R.S32.HI R13, RZ, 0x1f, R12 ;  /* 0x0000001fff0d7819 */ /* 0x000fc4000001140c */
[----:B------:R-:W-:Y:S02]  /*0330*/  IADD3 R14, P0, P1, R15, UR10, R12 ;  /* 0x0000000a0f0e7c10 */ /* 0x000fe4000f91e00c */
[-C--:B------:R-:W-:Y:S02]  /*0340*/  ISETP.GE.AND P2, PT, R8, R16.reuse, PT ;  /* 0x000000100800720c */ /* 0x080fe40003f46270 */
[----:B------:R-:W-:Y:S02]  /*0350*/  IADD3.X R15, PT, PT, RZ, UR11, R13, P0, P1 ;  /* 0x0000000bff0f7c10 */ /* 0x000fe400087e240d */
[-C--:B------:R-:W-:Y:S02]  /*0360*/  ISETP.GE.AND P1, PT, R9, R16.reuse, PT ;  /* 0x000000100900720c */ /* 0x080fe40003f26270 */
[-C--:B------:R-:W-:Y:S01]  /*0370*/  ISETP.GE.AND P0, PT, R10, R16.reuse, PT ;  /* 0x000000100a00720c */ /* 0x080fe20003f06270 */
[----:B------:R-:W2:Y:S01]  /*0380*/  @!P6 LDG.E.U8 R19, desc[UR8][R14.64] ;  /* 0x000000080e13e981 */ /* 0x000ea2000c1e1100 */
[----:B------:R-:W-:Y:S01]  /*0390*/  ISETP.GE.AND P6, PT, R11, R16, PT ;  /* 0x000000100b00720c */ /* 0x000fe20003fc6270 */
[----:B------:R-:W-:-:S02]  /*03a0*/  IMAD.MOV.U32 R18, RZ, RZ, 0x80 ;  /* 0x00000080ff127424 */ /* 0x000fc400078e00ff */
[----:B------:R-:W3:Y:S01]  /*03b0*/  @!P5 LDG.E.U8 R22, desc[UR8][R14.64+0x20] ;  /* 0x000020080e16d981 */ /* 0x000ee2000c1e1100 */
[----:B------:R-:W-:Y:S02]  /*03c0*/  IMAD.MOV.U32 R17, RZ, RZ, 0x80 ;  /* 0x00000080ff117424 */ /* 0x000fe400078e00ff */
[----:B------:R-:W-:Y:S01]  /*03d0*/  IMAD.MOV.U32 R21, RZ, RZ, 0x80 ;  /* 0x00000080ff157424 */ /* 0x000fe200078e00ff */
[----:B------:R-:W4:Y:S01]  /*03e0*/  @!P4 LDG.E.U8 R23, desc[UR8][R14.64+0x40] ;  /* 0x000040080e17c981 */ /* 0x000f22000c1e1100 */
[----:B------:R-:W-:-:S03]  /*03f0*/  IMAD.MOV.U32 R20, RZ, RZ, 0x80 ;  /* 0x00000080ff147424 */ /* 0x000fc600078e00ff */
[----:B------:R-:W5:Y:S04]  /*0400*/  @!P3 LDG.E.U8 R24, desc[UR8][R14.64+0x60] ;  /* 0x000060080e18b981 */ /* 0x000f68000c1e1100 */
[----:B------:R-:W5:Y:S04]  /*0410*/  @!P2 LDG.E.U8 R18, desc[UR8][R14.64+0x80] ;  /* 0x000080080e12a981 */ /* 0x000f68000c1e1100 */
[----:B------:R-:W5:Y:S04]  /*0420*/  @!P1 LDG.E.U8 R17, desc[UR8][R14.64+0xa0] ;  /* 0x0000a0080e119981 */ /* 0x000f68000c1e1100 */
[----:B------:R-:W5:Y:S04]  /*0430*/  @!P0 LDG.E.U8 R21, desc[UR8][R14.64+0xc0] ;  /* 0x0000c0080e158981 */ /* 0x000f68000c1e1100 */
[----:B------:R0:W5:Y:S01]  /*0440*/  @!P6 LDG.E.U8 R20, desc[UR8][R14.64+0xe0] ;  /* 0x0000e0080e14e981 */ /* 0x000162000c1e1100 */
[----:B------:R-:W1:Y:S01]  /*0450*/  S2UR UR6, SR_CgaCtaId ;  /* 0x00000000000679c3 */ /* 0x000e620000008800 */
[----:B------:R-:W-:Y:S01]  /*0460*/  LOP3.LUT R35, R2, 0x1f00, RZ, 0xc0, !PT ;  /* 0x00001f0002237812 */ /* 0x000fe200078ec0ff */
[----:B------:R-:W-:Y:S01]  /*0470*/  UMOV UR5, 0x400 ;  /* 0x0000040000057882 */ /* 0x000fe20000000000 */
[----:B------:R-:W0:Y:S01]  /*0480*/  S2R R30, SR_LANEID ;  /* 0x00000000001e7919 */ /* 0x000e220000000000 */
[----:B-1----:R-:W-:-:S02]  /*0490*/  ULEA UR7, UR6, UR5, 0x18 ;  /* 0x0000000506077291 */ /* 0x002fc4000f8ec0ff */
[----:B0-----:R-:W-:-:S04]  /*04a0*/  IMAD.IADD R16, R35, 0x1, R30 ;  /* 0x0000000123107824 */ /* 0x001fc800078e021e */
[C---:B------:R-:W-:Y:S01]  /*04b0*/  VIADD R13, R16.reuse, 0x20 ;  /* 0x00000020100d7836 */ /* 0x040fe20000000000 */
[CC--:B------:R-:W-:Y:S01]  /*04c0*/  LEA.HI.SX32 R26, R16.reuse, R16.reuse, 0x1b ;  /* 0x00000010101a7211 */ /* 0x0c0fe200078fdaff */
[C---:B------:R-:W-:Y:S02]  /*04d0*/  VIADD R27, R16.reuse, 0x40 ;  /* 0x00000040101b7836 */ /* 0x040fe40000000000 */
[----:B------:R-:W-:Y:S01]  /*04e0*/  VIADD R29, R16, 0x60 ;  /* 0x00000060101d7836 */ /* 0x000fe20000000000 */
[-C--:B------:R-:W-:Y:S01]  /*04f0*/  LEA.HI.SX32 R15, R13, R16.reuse, 0x1b ;  /* 0x000000100d0f7211 */ /* 0x080fe200078fdaff */
[----:B------:R-:W-:Y:S01]  /*0500*/  IMAD R34, R30, 0x7, R16 ;  /* 0x000000071e227824 */ /* 0x000fe200078e0210 */
[-C--:B------:R-:W-:Y:S01]  /*0510*/  LEA.HI.SX32 R14, R27, R16.reuse, 0x1b ;  /* 0x000000101b0e7211 */ /* 0x080fe200078fdaff */
[C---:B------:R-:W-:Y:S01]  /*0520*/  VIADD R27, R16.reuse, 0x80 ;  /* 0x00000080101b7836 */ /* 0x040fe20000000000 */
[----:B------:R-:W-:Y:S01]  /*0530*/  LEA.HI.SX32 R29, R29, R16, 0x1b ;  /* 0x000000101d1d7211 */ /* 0x000fe200078fdaff */
[----:B------:R-:W-:-:S02]  /*0540*/  VIADD R31, R16, 0xa0 ;  /* 0x000000a0101f7836 */ /* 0x000fc40000000000 */
[C---:B------:R-:W-:Y:S01]  /*0550*/  VIADD R33, R16.reuse, 0xc0 ;  /* 0x000000c010217836 */ /* 0x040fe20000000000 */
[-C--:B------:R-:W-:Y:S01]  /*0560*/  LEA.HI.SX32 R27, R27, R16.reuse, 0x1b ;  /* 0x000000101b1b7211 */ /* 0x080fe200078fdaff */
[----:B------:R-:W-:Y:S01]  /*0570*/  VIADD R37, R16, 0xe0 ;  /* 0x000000e010257836 */ /* 0x000fe20000000000 */
[----:B------:R-:W-:-:S04]  /*0580*/  LEA.HI.SX32 R28, R31, R16, 0x1b ;  /* 0x000000101f1c7211 */ /* 0x000fc800078fdaff */
[-C--:B------:R-:W-:Y:S02]  /*0590*/  LEA.HI.SX32 R31, R37, R16.reuse, 0x1b ;  /* 0x00000010251f7211 */ /* 0x080fe400078fdaff */
[----:B------:R-:W0:Y:S01]  /*05a0*/  LDC.64 R36, c[0x0][0x390] ;  /* 0x0000e400ff247b82 */ /* 0x000e220000000a00 */
[----:B--2---:R1:W-:Y:S04]  /*05b0*/  STS.U8 [R26+UR7], R19 ;  /* 0x000000131a007988 */ /* 0x0043e80008000007 */
[----:B---3--:R2:W-:Y:S04]  /*05c0*/  STS.U8 [R15+UR7+0x20], R22 ;  /* 0x000020160f007988 */ /* 0x0085e80008000007 */
[----:B----4-:R3:W-:Y:S01]  /*05d0*/  STS.U8 [R14+UR7+0x40], R23 ;  /* 0x000040170e007988 */ /* 0x0107e20008000007 */
[----:B-1----:R-:W-:-:S03]  /*05e0*/  LEA.HI.SX32 R26, R33, R16, 0x1b ;  /* 0x00000010211a7211 */ /* 0x002fc600078fdaff */
[----:B-----5:R-:W-:Y:S01]  /*05f0*/  STS.U8 [R29+UR7+0x60], R24 ;  /* 0x000060181d007988 */ /* 0x020fe20008000007 */
[----:B--2---:R-:W-:-:S03]  /*0600*/  VIADD R15, R34, 0x1 ;  /* 0x00000001220f7836 */ /* 0x004fc60000000000 */
[----:B------:R1:W-:Y:S01]  /*0610*/  STS.U8 [R27+UR7+0x80], R18 ;  /* 0x000080121b007988 */ /* 0x0003e20008000007 */
[-C--:B---3--:R-:W-:Y:S01]  /*0620*/  LEA.HI.SX32 R14, R34, R34.reuse, 0x1b ;  /* 0x00000022220e7211 */ /* 0x088fe200078fdaff */
[----:B------:R-:W-:Y:S01]  /*0630*/  IMAD.IADD R23, R2, 0x1, R12 ;  /* 0x0000000102177824 */ /* 0x000fe200078e020c */
[----:B------:R-:W-:Y:S01]  /*0640*/  LEA.HI.SX32 R22, R15, R34, 0x1b ;  /* 0x000000220f167211 */ /* 0x000fe200078fdaff */
[----:B------:R-:W-:Y:S03]  /*0650*/  STS.U8 [R28+UR7+0xa0], R17 ;  /* 0x0000a0111c007988 */ /* 0x000fe60008000007 */
[----:B------:R-:W-:Y:S01]  /*0660*/  SHF.R.U32.HI R23, RZ, R4, R23 ;  /* 0x00000004ff177219 */ /* 0x000fe20000011617 */
[----:B------:R-:W-:Y:S01]  /*0670*/  STS.U8 [R26+UR7+0xc0], R21 ;  /* 0x0000c0151a007988 */ /* 0x000fe20008000007 */
[----:B-1----:R-:W1:Y:S03]  /*0680*/  LDC.64 R18, c[0x4][0x8] ;  /* 0x01000200ff127b82 */ /* 0x002e660000000a00 */
[----:B------:R-:W-:Y:S01]  /*0690*/  STS.U8 [R31+UR7+0xe0], R20 ;  /* 0x0000e0141f007988 */ /* 0x000fe20008000007 */
[----:B------:R-:W-:-:S03]  /*06a0*/  NOP ;  /* 0x0000000000007918 */ /* 0x000fc60000000000 */
[----:B------:R-:W2:Y:S01]  /*06b0*/  LDS.U8 R22, [R22+UR7+0x1] ;  /* 0x0000010716167984 */ /* 0x000ea20008000000 */
[----:B0-----:R-:W-:-:S03]  /*06c0*/  IMAD.WIDE.U32 R36, R23, 0x4, R36 ;  /* 0x0000000417247825 */ /* 0x001fc600078e0024 */
[----:B------:R-:W0:Y:S04]  /*06d0*/  LDS.U8 R14, [R14+UR7] ;  /* 0x000000070e0e7984 */ /* 0x000e280008000000 */
[----:B------:R3:W4:Y:S01]  /*06e0*/  LDG.E.CONSTANT R37, desc[UR8][R36.64] ;  /* 0x0000000824257981 */ /* 0x000722000c1e9900 */
[----:B--2---:R-:W-:Y:S01]  /*06f0*/  IMAD.SHL.U32 R21, R22, 0x4, RZ ;  /* 0x0000000416157824 */ /* 0x004fe200078e00ff */
[----:B------:R-:W-:Y:S01]  /*0700*/  SHF.R.U32.HI R23, RZ, 0x4, R22 ;  /* 0x00000004ff177819 */ /* 0x000fe20000011616 */
[----:B0-----:R-:W-:-:S03]  /*0710*/  IMAD.SHL.U32 R17, R14, 0x4, RZ ;  /* 0x000000040e117824 */ /* 0x001fc600078e00ff */
[----:B------:R-:W-:Y:S02]  /*0720*/  LOP3.LUT R21, R21, 0x3c, RZ, 0xc0, !PT ;  /* 0x0000003c15157812 */ /* 0x000fe400078ec0ff */
[----:B------:R-:W-:Y:S02]  /*0730*/  SHF.R.U32.HI R27, RZ, 0x4, R14 ;  /* 0x00000004ff1b7819 */ /* 0x000fe4000001160e */
[----:B------:R-:W-:Y:S01]  /*0740*/  IADD3 R20, P1, PT, R21, UR12, RZ ;  /* 0x0000000c15147c10 */ /* 0x000fe2000ff3e0ff */
[----:B-1----:R-:W-:Y:S01]  /*0750*/  IMAD.WIDE.U32 R22, R23, 0x4, R18 ;  /* 0x0000000417167825 */ /* 0x002fe200078e0012 */
[----:B------:R-:W-:-:S03]  /*0760*/  LOP3.LUT R17, R17, 0x3c, RZ, 0xc0, !PT ;  /* 0x0000003c11117812 */ /* 0x000fc600078ec0ff */
[----:B------:R-:W-:Y:S01]  /*0770*/  IMAD.X R21, RZ, RZ, UR13, P1 ;  /* 0x0000000dff157e24 */ /* 0x000fe200088e06ff */
[----:B------:R-:W-:Y:S02]  /*0780*/  IADD3 R28, P0, PT, R17, UR12, RZ ;  /* 0x0000000c111c7c10 */ /* 0x000fe4000ff1e0ff */
[----:B------:R-:W4:Y:S01]  /*0790*/  LDG.E R17, desc[UR8][R22.64] ;  /* 0x0000000816117981 */ /* 0x000f22000c1e1900 */
[----:B------:R-:W-:-:S03]  /*07a0*/  IMAD.WIDE.U32 R26, R27, 0x4, R18 ;  /* 0x000000041b1a7825 */ /* 0x000fc600078e0012 */
[----:B------:R-:W2:Y:S01]  /*07b0*/  LDG.E R33, desc[UR8][R20.64] ;  /* 0x0000000814217981 */ /* 0x000ea2000c1e1900 */
[----:B------:R-:W-:-:S05]  /*07c0*/  IMAD.X R29, RZ, RZ, UR13, P0 ;  /* 0x0000000dff1d7e24 */ /* 0x000fca00080e06ff */
[----:B------:R-:W5:Y:S04]  /*07d0*/  LDG.E R31, desc[UR8][R28.64] ;  /* 0x000000081c1f7981 */ /* 0x000f68000c1e1900 */
[----:B------:R0:W5:Y:S01]  /*07e0*/  LDG.E R29, desc[UR8][R26.64] ;  /* 0x000000081a1d7981 */ /* 0x000162000c1e1900 */
[C---:B------:R-:W-:Y:S02]  /*07f0*/  VIADD R14, R34.reuse, 0x2 ;  /* 0x00000002220e7836 */ /* 0x040fe40000000000 */
[----:B------:R-:W-:-:S03]  /*0800*/  VIADD R24, R34, 0x3 ;  /* 0x0000000322187836 */ /* 0x000fc60000000000 */
[-C--:B------:R-:W-:Y:S01]  /*0810*/  LEA.HI.SX32 R14, R14, R34.reuse, 0x1b ;  /* 0x000000220e0e7211 */ /* 0x080fe200078fdaff */
[----:B------:R-:W-:Y:S01]  /*0820*/  VIADD R32, R34, 0x4 ;  /* 0x0000000422207836 */ /* 0x000fe20000000000 */
[----:B------:R-:W-:-:S04]  /*0830*/  LEA.HI.SX32 R24, R24, R34, 0x1b ;  /* 0x0000002218187211 */ /* 0x000fc800078fdaff */
[----:B------:R-:W1:Y:S01]  /*0840*/  LDS.U8 R14, [R14+UR7+0x2] ;  /* 0x000002070e0e7984 */ /* 0x000e620008000000 */
[----:B------:R-:W-:-:S03]  /*0850*/  LEA.HI.SX32 R32, R32, R34, 0x1b ;  /* 0x0000002220207211 */ /* 0x000fc600078fdaff */
[----:B---3--:R-:W3:Y:S01]  /*0860*/  LDS.U8 R36, [R24+UR7+0x3] ;  /* 0x0000030718247984 */ /* 0x008ee20008000000 */
[----:B0-----:R-:W-:-:S03]  /*0870*/  VIADD R27, R34, 0x5 ;  /* 0x00000005221b7836 */ /* 0x001fc60000000000 */
[----:B------:R-:W0:Y:S02]  /*0880*/  LDS.U8 R32, [R32+UR7+0x4] ;  /* 0x0000040720207984 */ /* 0x000e240008000000 */
[----:B------:R-:W-:-:S05]  /*0890*/  LEA.HI.SX32 R27, R27, R34, 0x1b ;  /* 0x000000221b1b7211 */ /* 0x000fca00078fdaff */
[----:B------:R-:W0:Y:S01]  /*08a0*/  LDS.U8 R28, [R27+UR7+0x5] ;  /* 0x000005071b1c7984 */ /* 0x000e220008000000 */
[----:B------:R-:W-:Y:S02]  /*08b0*/  IMAD.IADD R30, R25, 0x1, R30 ;  /* 0x00000001191e7824 */ /* 0x000fe400078e021e */
[----:B-1----:R-:W-:Y:S02]  /*08c0*/  IMAD.SHL.U32 R20, R14, 0x4, RZ ;  /* 0x000000040e147824 */ /* 0x002fe400078e00ff */
[----:B---3--:R-:W-:-:S03]  /*08d0*/  IMAD.SHL.U32 R21, R36, 0x4, RZ ;  /* 0x0000000424157824 */ /* 0x008fc600078e00ff */
[----:B------:R-:W-:-:S04]  /*08e0*/  LOP3.LUT R20, R20, 0x3c, RZ, 0xc0, !PT ;  /* 0x0000003c14147812 */ /* 0x000fc800078ec0ff */
[----:B------:R-:W-:Y:S01]  /*08f0*/  IADD3 R20, P0, PT, R20, UR12, RZ ;  /* 0x0000000c14147c10 */ /* 0x000fe2000ff1e0ff */
[----:B0-----:R-:W-:Y:S01]  /*0900*/  IMAD.SHL.U32 R24, R32, 0x4, RZ ;  /* 0x0000000420187824 */ /* 0x001fe200078e00ff */
[----:B------:R-:W-:-:S03]  /*0910*/  LOP3.LUT R22, R21, 0x3c, RZ, 0xc0, !PT ;  /* 0x0000003c15167812 */ /* 0x000fc600078ec0ff */
[----:B------:R-:W-:Y:S01]  /*0920*/  IMAD.X R21, RZ, RZ, UR13, P0 ;  /* 0x0000000dff157e24 */ /* 0x000fe200080e06ff */
[----:B------:R-:W-:Y:S02]  /*0930*/  IADD3 R22, P0, PT, R22, UR12, RZ ;  /* 0x0000000c16167c10 */ /* 0x000fe4000ff1e0ff */
[----:B------:R-:W-:Y:S01]  /*0940*/  LOP3.LUT R24, R24, 0x3c, RZ, 0xc0, !PT ;  /* 0x0000003c18187812 */ /* 0x000fe200078ec0ff */
[----:B------:R-:W-:Y:S01]  /*0950*/  IMAD.SHL.U32 R25, R28, 0x4, RZ ;  /* 0x000000041c197824 */ /* 0x000fe200078e00ff */
[----:B------:R-:W3:Y:S01]  /*0960*/  LDG.E R20, desc[UR8][R20.64] ;  /* 0x0000000814147981 */ /* 0x000ee2000c1e1900 */
[----:B------:R-:W-:Y:S01]  /*0970*/  IMAD.X R23, RZ, RZ, UR13, P0 ;  /* 0x0000000dff177e24 */ /* 0x000fe200080e06ff */
[----:B------:R-:W-:Y:S02]  /*0980*/  IADD3 R24, P0, PT, R24, UR12, RZ ;  /* 0x0000000c18187c10 */ /* 0x000fe4000ff1e0ff */
[----:B------:R-:W-:-:S03]  /*0990*/  LOP3.LUT R26, R25, 0x3c, RZ, 0xc0, !PT ;  /* 0x0000003c191a7812 */ /* 0x000fc600078ec0ff */
[----:B------:R-:W-:Y:S01]  /*09a0*/  IMAD.X R25, RZ, RZ, UR13, P0 ;  /* 0x0000000dff197e24 */ /* 0x000fe200080e06ff */
[----:B------:R0:W3:Y:S04]  /*09b0*/  LDG.E R21, desc[UR8][R22.64] ;  /* 0x0000000816157981 */ /* 0x0000e8000c1e1900 */
[----:B------:R1:W3:Y:S01]  /*09c0*/  LDG.E R24, desc[UR8][R24.64] ;  /* 0x0000000818187981 */ /* 0x0002e2000c1e1900 */
[----:B0-----:R-:W-:-:S05]  /*09d0*/  VIADD R23, R34, 0x6 ;  /* 0x0000000622177836 */ /* 0x001fca0000000000 */
[----:B-1----:R-:W-:-:S06]  /*09e0*/  LEA.HI.SX32 R25, R23, R34, 0x1b ;  /* 0x0000002217197211 */ /* 0x002fcc00078fdaff */
[----:B------:R-:W0:Y:S01]  /*09f0*/  LDS.U8 R25, [R25+UR7+0x6] ;  /* 0x0000060719197984 */ /* 0x000e220008000000 */
[----:B------:R-:W-:Y:S02]  /*0a00*/  SHF.R.U32.HI R23, RZ, 0x4, R14 ;  /* 0x00000004ff177819 */ /* 0x000fe4000001160e */
[----:B------:R-:W-:-:S05]  /*0a10*/  IADD3 R26, P0, PT, R26, UR12, RZ ;  /* 0x0000000c1a1a7c10 */ /* 0x000fca000ff1e0ff */
[----:B------:R-:W-:-:S05]  /*0a20*/  IMAD.X R27, RZ, RZ, UR13, P0 ;  /* 0x0000000dff1b7e24 */ /* 0x000fca00080e06ff */
[----:B------:R-:W3:Y:S01]  /*0a30*/  LDG.E R26, desc[UR8][R26.64] ;  /* 0x000000081a1a7981 */ /* 0x000ee2000c1e1900 */
[----:B------:R-:W-:Y:S02]  /*0a40*/  IMAD.IADD R15, R34, 0x1, R15 ;  /* 0x00000001220f7824 */ /* 0x000fe400078e020f */
[C---:B----4-:R-:W-:Y:S01]  /*0a50*/  FMUL.FTZ R22, R37.reuse, R17 ;  /* 0x0000001125167220 */ /* 0x050fe20000410000 */
[----:B--2---:R-:W-:-:S05]  /*0a60*/  FMUL.FTZ R33, R37, R33 ;  /* 0x0000002125217220 */ /* 0x004fca0000410000 */
[----:B------:R-:W-:Y:S01]  /*0a70*/  F2FP.BF16.F32.PACK_AB R14, R33, R22 ;  /* 0x00000016210e723e */ /* 0x000fe200000010ff */
[----:B------:R-:W-:Y:S01]  /*0a80*/  IMAD.WIDE.U32 R22, R23, 0x4, R18 ;  /* 0x0000000417167825 */ /* 0x000fe200078e0012 */
[----:B------:R-:W-:-:S03]  /*0a90*/  SHF.R.U32.HI R33, RZ, 0x4, R36 ;  /* 0x00000004ff217819 */ /* 0x000fc60000011624 */
[C---:B-----5:R-:W-:Y:S01]  /*0aa0*/  FMUL.FTZ R17, R37.reuse, R31 ;  /* 0x0000001f25117220 */ /* 0x060fe20000410000 */
[----:B------:R0:W2:Y:S01]  /*0ab0*/  LDG.E R36, desc[UR8][R22.64] ;  /* 0x0000000816247981 */ /* 0x0000a2000c1e1900 */
[----:B------:R-:W-:Y:S01]  /*0ac0*/  FMUL.FTZ R29, R37, R29 ;  /* 0x0000001d251d7220 */ /* 0x000fe20000410000 */
[----:B0-----:R-:W-:-:S04]  /*0ad0*/  IMAD.SHL.U32 R22, R25, 0x4, RZ ;  /* 0x0000000419167824 */ /* 0x001fc800078e00ff */
[----:B------:R-:W-:Y:S02]  /*0ae0*/  F2FP.BF16.F32.PACK_AB R17, R17, R29 ;  /* 0x0000001d1111723e */ /* 0x000fe400000010ff */
[----:B------:R-:W-:Y:S02]  /*0af0*/  SHF.R.U32.HI R29, RZ, 0x4, R32 ;  /* 0x00000004ff1d7819 */ /* 0x000fe40000011620 */
[----:B------:R-:W-:Y:S01]  /*0b00*/  LOP3.LUT R22, R22, 0x3c, RZ, 0xc0, !PT ;  /* 0x0000003c16167812 */ /* 0x000fe200078ec0ff */
[----:B------:R-:W-:Y:S01]  /*0b10*/  IMAD.WIDE.U32 R32, R33, 0x4, R18 ;  /* 0x0000000421207825 */ /* 0x000fe200078e0012 */
[----:B------:R-:W-:Y:S02]  /*0b20*/  SHF.R.U32.HI R23, RZ, 0x4, R28 ;  /* 0x00000004ff177819 */ /* 0x000fe4000001161c */
[----:B------:R-:W-:Y:S01]  /*0b30*/  IADD3 R22, P0, PT, R22, UR12, RZ ;  /* 0x0000000c16167c10 */ /* 0x000fe2000ff1e0ff */
[----:B------:R-:W-:Y:S01]  /*0b40*/  IMAD.WIDE.U32 R28, R29, 0x4, R18 ;  /* 0x000000041d1c7825 */ /* 0x000fe200078e0012 */
[----:B------:R0:W4:Y:S01]  /*0b50*/  LDG.E R31, desc[UR8][R32.64] ;  /* 0x00000008201f7981 */ /* 0x000122000c1e1900 */
[----:B------:R-:W-:-:S03]  /*0b60*/  SHF.R.U32.HI R25, RZ, 0x4, R25 ;  /* 0x00000004ff197819 */ /* 0x000fc60000011619 */
[----:B------:R1:W5:Y:S01]  /*0b70*/  LDG.E R27, desc[UR8][R28.64] ;  /* 0x000000081c1b7981 */ /* 0x000362000c1e1900 */
[----:B0-----:R-:W-:-:S04]  /*0b80*/  IMAD.WIDE.U32 R32, R23, 0x4, R18 ;  /* 0x0000000417207825 */ /* 0x001fc800078e0012 */
[----:B------:R-:W-:Y:S02]  /*0b90*/  IMAD.X R23, RZ, RZ, UR13, P0 ;  /* 0x0000000dff177e24 */ /* 0x000fe400080e06ff */
[----:B-1----:R-:W-:Y:S01]  /*0ba0*/  IMAD.WIDE.U32 R28, R25, 0x4, R18 ;  /* 0x00000004191c7825 */ /* 0x002fe200078e0012 */
[----:B------:R-:W5:Y:S04]  /*0bb0*/  LDG.E R32, desc[UR8][R32.64] ;  /* 0x0000000820207981 */ /* 0x000f68000c1e1900 */
[----:B------:R0:W5:Y:S04]  /*0bc0*/  LDG.E R25, desc[UR8][R22.64] ;  /* 0x0000000816197981 */ /* 0x000168000c1e1900 */
[----:B------:R1:W5:Y:S01]  /*0bd0*/  LDG.E R28, desc[UR8][R28.64] ;  /* 0x000000081c1c7981 */ /* 0x000362000c1e1900 */
[----:B0-----:R-:W-:-:S05]  /*0be0*/  VIADD R23, R34, 0x7 ;  /* 0x0000000722177836 */ /* 0x001fca0000000000 */
[----:B-1----:R-:W-:-:S06]  /*0bf0*/  LEA.HI.SX32 R29, R23, R34, 0x1b ;  /* 0x00000022171d7211 */ /* 0x002fcc00078fdaff */
[----:B------:R-:W0:Y:S02]  /*0c00*/  LDS.U8 R29, [R29+UR7+0x7] ;  /* 0x000007071d1d7984 */ /* 0x000e240008000000 */
[----:B0-----:R-:W-:Y:S01]  /*0c10*/  IMAD.SHL.U32 R34, R29, 0x4, RZ ;  /* 0x000000041d227824 */ /* 0x001fe200078e00ff */
[----:B------:R-:W-:-:S04]  /*0c20*/  SHF.R.U32.HI R33, RZ, 0x4, R29 ;  /* 0x00000004ff217819 */ /* 0x000fc8000001161d */
[----:B------:R-:W-:Y:S01]  /*0c30*/  LOP3.LUT R34, R34, 0x3c, RZ, 0xc0, !PT ;  /* 0x0000003c22227812 */ /* 0x000fe200078ec0ff */
[----:B------:R-:W-:-:S03]  /*0c40*/  IMAD.WIDE.U32 R22, R33, 0x4, R18 ;  /* 0x0000000421167825 */ /* 0x000fc600078e0012 */
[----:B------:R-:W-:Y:S02]  /*0c50*/  IADD3 R18, P0, PT, R34, UR12, RZ ;  /* 0x0000000c22127c10 */ /* 0x000fe4000ff1e0ff */
[----:B------:R3:W5:Y:S03]  /*0c60*/  LDG.E R34, desc[UR8][R22.64] ;  /* 0x0000000816227981 */ /* 0x000766000c1e1900 */
[----:B------:R-:W-:-:S05]  /*0c70*/  IMAD.X R19, RZ, RZ, UR13, P0 ;  /* 0x0000000dff137e24 */ /* 0x000fca00080e06ff */
[----:B------:R0:W5:Y:S01]  /*0c80*/  LDG.E R18, desc[UR8][R18.64] ;  /* 0x0000000812127981 */ /* 0x000162000c1e1900 */
[----:B------:R-:W-:Y:S01]  /*0c90*/  UIADD3 UR5, UPT, UPT, UR5, 0x210, URZ ;  /* 0x0000021005057890 */ /* 0x000fe2000fffe0ff */
[----:B------:R-:W-:-:S03]  /*0ca0*/  IMAD.SHL.U32 R30, R30, 0x10, RZ ;  /* 0x000000101e1e7824 */ /* 0x000fc600078e00ff */
[----:B------:R-:W-:Y:S02]  /*0cb0*/  ULEA UR5, UR6, UR5, 0x18 ;  /* 0x0000000506057291 */ /* 0x000fe4000f8ec0ff */
[----:B------:R-:W-:Y:S01]  /*0cc0*/  LEA.HI.SX32 R29, R30, R30, 0x1b ;  /* 0x0000001e1e1d7211 */ /* 0x000fe200078fdaff */
[----:B---3--:R-:W-:Y:S01]  /*0cd0*/  FMUL.FTZ R23, R37, R20 ;  /* 0x0000001425177220 */ /* 0x008fe20000410000 */
[C---:B------:R-:W-:Y:S02]  /*0ce0*/  PRMT R22, R17.reuse, 0x7632, R22 ;  /* 0x0000763211167816 */ /* 0x040fe40000000016 */
[----:B0-----:R-:W-:Y:S01]  /*0cf0*/  PRMT R19, R17, 0x7610, R19 ;  /* 0x0000761011137816 */ /* 0x001fe20000000013 */
[----:B------:R-:W-:Y:S01]  /*0d00*/  VIADD R17, R15, 0x1 ;  /* 0x000000010f117836 */ /* 0x000fe20000000000 */
[----:B------:R-:W-:Y:S01]  /*0d10*/  LEA R29, R29, UR5, 0x1 ;  /* 0x000000051d1d7c11 */ /* 0x000fe2000f8e08ff */
[----:B------:R-:W-:Y:S01]  /*0d20*/  BAR.SYNC.DEFER_BLOCKING 0x0 ;  /* 0x0000000000007b1d */ /* 0x000fe20000010000 */
[-C--:B------:R-:W-:Y:S01]  /*0d30*/  LEA.HI.SX32 R33, R15, R30.reuse, 0x1b ;  /* 0x0000001e0f217211 */ /* 0x080fe200078fdaff */
[----:B------:R-:W-:Y:S01]  /*0d40*/  FMUL.FTZ R20, R37, R21 ;  /* 0x0000001525147220 */ /* 0x000fe20000410000 */
[----:B------:R-:W-:Y:S01]  /*0d50*/  LEA.HI.SX32 R17, R17, R30, 0x1b ;  /* 0x0000001e11117211 */ /* 0x000fe200078fdaff */
[----:B------:R-:W-:Y:S01]  /*0d60*/  VIADD R21, R15, 0x2 ;  /* 0x000000020f157836 */ /* 0x000fe20000000000 */
[----:B------:R-:W-:-:S02]  /*0d70*/  LEA R33, R33, UR5, 0x1 ;  /* 0x0000000521217c11 */ /* 0x000fc4000f8e08ff */
[----:B------:R-:W-:Y:S01]  /*0d80*/  LEA R17, R17, UR5, 0x1 ;  /* 0x0000000511117c11 */ /* 0x000fe2000f8e08ff */
[----:B------:R-:W-:Y:S01]  /*0d90*/  FMUL.FTZ R24, R37, R24 ;  /* 0x0000001825187220 */ /* 0x000fe20000410000 */
[----:B------:R-:W-:Y:S01]  /*0da0*/  LEA.HI.SX32 R21, R21, R30, 0x1b ;  /* 0x0000001e15157211 */ /* 0x000fe200078fdaff */
[----:B------:R0:W-:Y:S02]  /*0db0*/  STS.U16 [R29], R19 ;  /* 0x000000131d007388 */ /* 0x0001e40000000400 */
[----:B0-----:R-:W-:Y:S02]  /*0dc0*/  VIADD R29, R15, 0x4 ;  /* 0x000000040f1d7836 */ /* 0x001fe40000000000 */
[----:B------:R-:W-:Y:S01]  /*0dd0*/  FMUL.FTZ R19, R37, R26 ;  /* 0x0000001a25137220 */ /* 0x000fe20000410000 */
[----:B------:R0:W-:Y:S02]  /*0de0*/  STS.U16 [R33+0x2], R22 ;  /* 0x0000021621007388 */ /* 0x0001e40000000400 */
[----:B------:R-:W-:-:S02]  /*0df0*/  LEA.HI.SX32 R29, R29, R30, 0x1b ;  /* 0x0000001e1d1d7211 */ /* 0x000fc400078fdaff */
[----:B------:R1:W-:Y:S01]  /*0e00*/  STS.U16 [R17+0x4], R14 ;  /* 0x0000040e11007388 */ /* 0x0003e20000000400 */
[----:B0-----:R-:W-:Y:S01]  /*0e10*/  VIADD R33, R15, 0x5 ;  /* 0x000000050f217836 */ /* 0x001fe20000000000 */
[----:B-1----:R-:W-:Y:S01]  /*0e20*/  LEA R17, R21, UR5, 0x1 ;  /* 0x0000000515117c11 */ /* 0x002fe2000f8e08ff */
[----:B------:R-:W-:-:S03]  /*0e30*/  VIADD R26, R15, 0x7 ;  /* 0x000000070f1a7836 */ /* 0x000fc60000000000 */
[----:B------:R-:W-:Y:S01]  /*0e40*/  LEA.HI.SX32 R33, R33, R30, 0x1b ;  /* 0x0000001e21217211 */ /* 0x000fe200078fdaff */
[C---:B------:R-:W-:Y:S01]  /*0e50*/  IMAD.IADD R16, R35.reuse, 0x1, R16 ;  /* 0x0000000123107824 */ /* 0x040fe200078e0210 */
[----:B------:R-:W-:Y:S01]  /*0e60*/  ISETP.NE.AND P0, PT, R0, RZ, PT ;  /* 0x000000ff0000720c */ /* 0x000fe20003f05270 */
[----:B------:R-:W-:Y:S01]  /*0e70*/  IMAD.IADD R13, R35, 0x1, R13 ;  /* 0x00000001230d7824 */ /* 0x000fe200078e020d */
[----:B------:R-:W-:Y:S01]  /*0e80*/  LEA R22, R33, UR5, 0x1 ;  /* 0x0000000521167c11 */ /* 0x000fe2000f8e08ff */
[C---:B------:R-:W-:Y:S02]  /*0e90*/  VIADD R35, R15.reuse, 0xa ;  /* 0x0000000a0f237836 */ /* 0x040fe40000000000 */
[C---:B------:R-:W-:Y:S02]  /*0ea0*/  VIADD R21, R15.reuse, 0xb ;  /* 0x0000000b0f157836 */ /* 0x040fe40000000000 */
[----:B------:R-:W-:-:S03]  /*0eb0*/  VIADD R33, R15, 0xc ;  /* 0x0000000c0f217836 */ /* 0x000fc60000000000 */
[----:B------:R-:W-:-:S04]  /*0ec0*/  LEA.HI.SX32 R21, R21, R30, 0x1b ;  /* 0x0000001e15157211 */ /* 0x000fc800078fdaff */
[----:B------:R-:W-:Y:S01]  /*0ed0*/  LEA R21, R21, UR5, 0x1 ;  /* 0x0000000515157c11 */ /* 0x000fe2000f8e08ff */
[----:B--2---:R-:W-:-:S05]  /*0ee0*/  FMUL.FTZ R36, R37, R36 ;  /* 0x0000002425247220 */ /* 0x004fca0000410000 */
[----:B------:R-:W-:Y:S01]  /*0ef0*/  F2FP.BF16.F32.PACK_AB R36, R23, R36 ;  /* 0x000000241724723e */ /* 0x000fe200000010ff */
[----:B------:R-:W-:-:S05]  /*0f00*/  VIADD R23, R15, 0x3 ;  /* 0x000000030f177836 */ /* 0x000fca0000000000 */
[----:B------:R-:W-:Y:S01]  /*0f10*/  LEA.HI.SX32 R23, R23, R30, 0x1b ;  /* 0x0000001e17177211 */ /* 0x000fe200078fdaff */
[C---:B----4-:R-:W-:Y:S01]  /*0f20*/  FMUL.FTZ R31, R37.reuse, R31 ;  /* 0x0000001f251f7220 */ /* 0x050fe20000410000 */
[----:B-----5:R-:W-:-:S04]  /*0f30*/  FMUL.FTZ R27, R37, R27 ;  /* 0x0000001b251b7220 */ /* 0x020fc80000410000 */
[----:B------:R-:W-:Y:S02]  /*0f40*/  F2FP.BF16.F32.PACK_AB R31, R20, R31 ;  /* 0x0000001f141f723e */ /* 0x000fe400000010ff */
[----:B------:R-:W-:Y:S02]  /*0f50*/  LEA R20, R29, UR5, 0x1 ;  /* 0x000000051d147c11 */ /* 0x000fe4000f8e08ff */
[----:B------:R-:W-:Y:S01]  /*0f60*/  PRMT R29, R36, 0x7610, R29 ;  /* 0x00007610241d7816 */ /* 0x000fe2000000001d */
[C---:B------:R-:W-:Y:S01]  /*0f70*/  FMUL.FTZ R32, R37.reuse, R32 ;  /* 0x0000002025207220 */ /* 0x040fe20000410000 */
[C---:B------:R-:W-:Y:S01]  /*0f80*/  FMUL.FTZ R25, R37.reuse, R25 ;  /* 0x0000001925197220 */ /* 0x040fe20000410000 */
[----:B------:R-:W-:Y:S01]  /*0f90*/  FMUL.FTZ R28, R37, R28 ;  /* 0x0000001c251c7220 */ /* 0x000fe20000410000 */
[----:B------:R-:W-:Y:S02]  /*0fa0*/  F2FP.BF16.F32.PACK_AB R24, R24, R27 ;  /* 0x0000001b1818723e */ /* 0x000fe400000010ff */
[----:B------:R-:W-:-:S02]  /*0fb0*/  F2FP.BF16.F32.PACK_AB R19, R19, R32 ;  /* 0x000000201313723e */ /* 0x000fc400000010ff */
[----:B------:R-:W-:Y:S02]  /*0fc0*/  PRMT R27, R24, 0x7632, R27 ;  /* 0x00007632181b7816 */ /* 0x000fe4000000001b */
[----:B------:R-:W-:Y:S01]  /*0fd0*/  F2FP.BF16.F32.PACK_AB R25, R25, R28 ;  /* 0x0000001c1919723e */ /* 0x000fe200000010ff */
[C---:B------:R-:W-:Y:S02]  /*0fe0*/  VIADD R32, R16.reuse, 0xe0 ;  /* 0x000000e010207836 */ /* 0x040fe40000000000 */
[----:B------:R-:W-:-:S05]  /*0ff0*/  VIADD R28, R16, 0x100 ;  /* 0x00000100101c7836 */ /* 0x000fca0000000000 */
[----:B------:R-:W-:Y:S01]  /*1000*/  LEA.HI.SX32 R28, R28, R16, 0x1b ;  /* 0x000000101c1c7211 */ /* 0x000fe200078fdaff */
[C---:B------:R-:W-:Y:S01]  /*1010*/  FMUL.FTZ R34, R37.reuse, R34 ;  /* 0x0000002225227220 */ /* 0x040fe20000410000 */
[----:B------:R-:W-:Y:S01]  /*1020*/  FMUL.FTZ R37, R37, R18 ;  /* 0x0000001225257220 */ /* 0x000fe20000410000 */
[----:B------:R-:W-:Y:S02]  /*1030*/  LEA R18, R23, UR5, 0x1 ;  /* 0x0000000517127c11 */ /* 0x000fe4000f8e08ff */
[----:B------:R-:W-:Y:S02]  /*1040*/  PRMT R23, R14, 0x7632, R23 ;  /* 0x000076320e177816 */ /* 0x000fe40000000017 */
[----:B------:R-:W-:-:S03]  /*1050*/  PRMT R14, R36, 0x7632, R14 ;  /* 0x00007632240e7816 */ /* 0x000fc6000000000e */
[----:B------:R0:W-:Y:S04]  /*1060*/  STS.U16 [R17+0x6], R23 ;  /* 0x0000061711007388 */ /* 0x0001e80000000400 */
[----:B------:R1:W-:Y:S01]  /*1070*/  STS.U16 [R18+0x8], R29 ;  /* 0x0000081d12007388 */ /* 0x0003e20000000400 */
[----:B------:R-:W-:-:S03]  /*1080*/  VIADD R36, R15, 0x8 ;  /* 0x000000080f247836 */ /* 0x000fc60000000000 */
[----:B------:R2:W-:Y:S01]  /*1090*/  STS.U16 [R20+0xa], R14 ;  /* 0x00000a0e14007388 */ /* 0x0005e20000000400 */
[C---:B0-----:R-:W-:Y:S02]  /*10a0*/  VIADD R23, R15.reuse, 0xd ;  /* 0x0000000d0f177836 */ /* 0x041fe40000000000 */
[C---:B-1----:R-:W-:Y:S02]  /*10b0*/  VIADD R18, R15.reuse, 0x9 ;  /* 0x000000090f127836 */ /* 0x042fe40000000000 */
[C---:B--2---:R-:W-:Y:S02]  /*10c0*/  VIADD R14, R15.reuse, 0x6 ;  /* 0x000000060f0e7836 */ /* 0x044fe40000000000 */
[----:B------:R-:W-:Y:S01]  /*10d0*/  VIADD R29, R15, 0xe ;  /* 0x0000000e0f1d7836 */ /* 0x000fe20000000000 */
[-C--:B------:R-:W-:Y:S02]  /*10e0*/  LEA.HI.SX32 R15, R26, R30.reuse, 0x1b ;  /* 0x0000001e1a0f7211 */ /* 0x080fe400078fdaff */
[----:B------:R-:W-:-:S02]  /*10f0*/  LEA.HI.SX32 R14, R14, R30, 0x1b ;  /* 0x0000001e0e0e7211 */ /* 0x000fc400078fdaff */
[-C--:B------:R-:W-:Y:S02]  /*1100*/  LEA.HI.SX32 R17, R36, R30.reuse, 0x1b ;  /* 0x0000001e24117211 */ /* 0x080fe400078fdaff */
[----:B------:R-:W-:Y:S02]  /*1110*/  LEA.HI.SX32 R18, R18, R30, 0x1b ;  /* 0x0000001e12127211 */ /* 0x000fe400078fdaff */
[----:B------:R-:W-:Y:S02]  /*1120*/  LEA R14, R14, UR5, 0x1 ;  /* 0x000000050e0e7c11 */ /* 0x000fe4000f8e08ff */
[----:B------:R-:W-:Y:S02]  /*1130*/  PRMT R26, R31, 0x7632, R26 ;  /* 0x000076321f1a7816 */ /* 0x000fe4000000001a */
[----:B------:R-:W-:Y:S02]  /*1140*/  LEA R15, R15, UR5, 0x1 ;  /* 0x000000050f0f7c11 */ /* 0x000fe4000f8e08ff */
[----:B------:R-:W-:Y:S01]  /*1150*/  LEA R17, R17, UR5, 0x1 ;  /* 0x0000000511117c11 */ /* 0x000fe2000f8e08ff */
[----:B------:R0:W-:Y:S01]  /*1160*/  STS.U16 [R22+0xc], R31 ;  /* 0x00000c1f16007388 */ /* 0x0001e20000000400 */
[----:B------:R-:W-:-:S02]  /*1170*/  LEA R18, R18, UR5, 0x1 ;  /* 0x0000000512127c11 */ /* 0x000fc4000f8e08ff */
[-C--:B------:R-:W-:Y:S01]  /*1180*/  LEA.HI.SX32 R20, R35, R30.reuse, 0x1b ;  /* 0x0000001e23147211 */ /* 0x080fe200078fdaff */
[----:B------:R-:W-:Y:S01]  /*1190*/  STS.U16 [R14+0xe], R26 ;  /* 0x00000e1a0e007388 */ /* 0x000fe20000000400 */
[----:B------:R-:W-:-:S03]  /*11a0*/  LEA.HI.SX32 R23, R23, R30, 0x1b ;  /* 0x0000001e17177211 */ /* 0x000fc600078fdaff */
[----:B------:R-:W-:Y:S01]  /*11b0*/  STS.U16 [R15+0x10], R24 ;  /* 0x000010180f007388 */ /* 0x000fe20000000400 */
[-C--:B0-----:R-:W-:Y:S02]  /*11c0*/  LEA.HI.SX32 R22, R33, R30.reuse, 0x1b ;  /* 0x0000001e21167211 */ /* 0x081fe400078fdaff */
[----:B------:R-:W-:Y:S01]  /*11d0*/  LEA.HI.SX32 R30, R29, R30, 0x1b ;  /* 0x0000001e1d1e7211 */ /* 0x000fe200078fdaff */
[----:B------:R-:W-:Y:S01]  /*11e0*/  STS.U16 [R17+0x12], R27 ;  /* 0x0000121b11007388 */ /* 0x000fe20000000400 */
[----:B------:R-:W-:-:S03]  /*11f0*/  PRMT R29, R19, 0x7632, R29 ;  /* 0x00007632131d7816 */ /* 0x000fc6000000001d */
[----:B------:R0:W-:Y:S01]  /*1200*/  STS.U16 [R18+0x14], R19 ;  /* 0x0000141312007388 */ /* 0x0001e20000000400 */
[----:B------:R-:W-:Y:S02]  /*1210*/  LEA R20, R20, UR5, 0x1 ;  /* 0x0000000514147c11 */ /* 0x000fe4000f8e08ff */
[----:B------:R-:W-:Y:S01]  /*1220*/  F2FP.BF16.F32.PACK_AB R34, R37, R34 ;  /* 0x000000222522723e */ /* 0x000fe200000010ff */
[----:B0-----:R-:W0:Y:S01]  /*1230*/  @!P0 LDC R19, c[0x0][0x3a4] ;  /* 0x0000e900ff138b82 */ /* 0x001e220000000800 */
[C---:B------:R-:W-:Y:S01]  /*1240*/  PRMT R26, R25.reuse, 0x7610, R26 ;  /* 0x00007610191a7816 */ /* 0x040fe2000000001a */
[----:B------:R1:W-:Y:S01]  /*1250*/  STS.U16 [R20+0x16], R29 ;  /* 0x0000161d14007388 */ /* 0x0003e20000000400 */
[----:B------:R-:W-:Y:S02]  /*1260*/  LEA R22, R22, UR5, 0x1 ;  /* 0x0000000516167c11 */ /* 0x000fe4000f8e08ff */
[----:B------:R-:W-:Y:S02]  /*1270*/  PRMT R17, R25, 0x7632, R17 ;  /* 0x0000763219117816 */ /* 0x000fe40000000011 */
[----:B------:R-:W-:-:S02]  /*1280*/  LEA R23, R23, UR5, 0x1 ;  /* 0x0000000517177c11 */ /* 0x000fc4000f8e08ff */
[----:B------:R-:W-:Y:S01]  /*1290*/  LEA R30, R30, UR5, 0x1 ;  /* 0x000000051e1e7c11 */ /* 0x000fe2000f8e08ff */
[----:B------:R2:W-:Y:S01]  /*12a0*/  STS.U16 [R21+0x18], R26 ;  /* 0x0000181a15007388 */ /* 0x0005e20000000400 */
[----:B-1----:R-:W-:Y:S01]  /*12b0*/  PRMT R20, R34, 0x7632, R20 ;  /* 0x0000763222147816 */ /* 0x002fe20000000014 */
[C---:B------:R-:W-:Y:S02]  /*12c0*/  VIADD R25, R16.reuse, 0x40 ;  /* 0x0000004010197836 */ /* 0x040fe40000000000 */
[----:B------:R1:W-:Y:S01]  /*12d0*/  STS.U16 [R22+0x1a], R17 ;  /* 0x00001a1116007388 */ /* 0x0003e20000000400 */
[C---:B------:R-:W-:Y:S02]  /*12e0*/  VIADD R27, R16.reuse, 0x60 ;  /* 0x00000060101b7836 */ /* 0x040fe40000000000 */
[C---:B------:R-:W-:Y:S01]  /*12f0*/  VIADD R14, R16.reuse, 0x80 ;  /* 0x00000080100e7836 */ /* 0x040fe20000000000 */
[----:B------:R-:W-:Y:S01]  /*1300*/  STS.U16 [R23+0x1c], R34 ;  /* 0x00001c2217007388 */ /* 0x000fe20000000400 */
[----:B------:R-:W-:-:S02]  /*1310*/  VIADD R24, R16, 0xa0 ;  /* 0x000000a010187836 */ /* 0x000fc40000000000 */
[----:B------:R-:W-:Y:S01]  /*1320*/  IMAD.SHL.U32 R15, R12, 0x2, RZ ;  /* 0x000000020c0f7824 */ /* 0x000fe200078e00ff */
[----:B------:R3:W-:Y:S01]  /*1330*/  STS.U16 [R30+0x1e], R20 ;  /* 0x00001e141e007388 */ /* 0x0007e20000000400 */
[C---:B--2---:R-:W-:Y:S02]  /*1340*/  VIADD R26, R16.reuse, 0xc0 ;  /* 0x000000c0101a7836 */ /* 0x044fe40000000000 */
[C---:B------:R-:W-:Y:S02]  /*1350*/  VIADD R29, R16.reuse, 0x120 ;  /* 0x00000120101d7836 */ /* 0x040fe40000000000 */
[C---:B------:R-:W-:Y:S02]  /*1360*/  VIADD R37, R16.reuse, 0x160 ;  /* 0x0000016010257836 */ /* 0x040fe40000000000 */
[C---:B-1----:R-:W-:Y:S02]  /*1370*/  VIADD R17, R16.reuse, 0x180 ;  /* 0x0000018010117836 */ /* 0x042fe40000000000 */
[----:B------:R-:W-:-:S02]  /*1380*/  VIADD R35, R16, 0x1a0 ;  /* 0x000001a010237836 */ /* 0x000fc40000000000 */
[C---:B---3--:R-:W-:Y:S02]  /*1390*/  VIADD R30, R16.reuse, 0x140 ;  /* 0x00000140101e7836 */ /* 0x048fe40000000000 */
[C---:B------:R-:W-:Y:S02]  /*13a0*/  VIADD R33, R16.reuse, 0x1c0 ;  /* 0x000001c010217836 */ /* 0x040fe40000000000 */
[----:B------:R-:W-:Y:S01]  /*13b0*/  VIADD R31, R16, 0x1e0 ;  /* 0x000001e0101f7836 */ /* 0x000fe20000000000 */
[-C--:B------:R-:W-:Y:S01]  /*13c0*/  LEA.HI.SX32 R21, R25, R16.reuse, 0x1b ;  /* 0x0000001019157211 */ /* 0x080fe200078fdaff */
[----:B------:R-:W-:Y:S01]  /*13d0*/  @!P0 IMAD.MOV R18, RZ, RZ, -R15 ;  /* 0x000000ffff128224 */ /* 0x000fe200078e0a0f */
[-C--:B------:R-:W-:Y:S02]  /*13e0*/  LEA.HI.SX32 R22, R27, R16.reuse, 0x1b ;  /* 0x000000101b167211 */ /* 0x080fe400078fdaff */
[-C--:B------:R-:W-:Y:S02]  /*13f0*/  LEA.HI.SX32 R20, R13, R16.reuse, 0x1b ;  /* 0x000000100d147211 */ /* 0x080fe400078fdaff */
[----:B------:R-:W-:-:S02]  /*1400*/  LEA.HI.SX32 R23, R14, R16, 0x1b ;  /* 0x000000100e177211 */ /* 0x000fc400078fdaff */
[-C--:B------:R-:W-:Y:S02]  /*1410*/  LEA.HI.SX32 R25, R24, R16.reuse, 0x1b ;  /* 0x0000001018197211 */ /* 0x080fe400078fdaff */
[-C--:B------:R-:W-:Y:S02]  /*1420*/  LEA.HI.SX32 R27, R32, R16.reuse, 0x1b ;  /* 0x00000010201b7211 */ /* 0x080fe400078fdaff */
[-C--:B------:R-:W-:Y:S02]  /*1430*/  LEA.HI.SX32 R26, R26, R16.reuse, 0x1b ;  /* 0x000000101a1a7211 */ /* 0x080fe400078fdaff */
[-C--:B------:R-:W-:Y:S02]  /*1440*/  LEA.HI.SX32 R29, R29, R16.reuse, 0x1b ;  /* 0x000000101d1d7211 */ /* 0x080fe400078fdaff */
[-C--:B------:R-:W-:Y:S02]  /*1450*/  LEA.HI.SX32 R30, R30, R16.reuse, 0x1b ;  /* 0x000000101e1e7211 */ /* 0x080fe400078fdaff */
[----:B------:R-:W-:-:S02]  /*1460*/  LEA.HI.SX32 R24, R37, R16, 0x1b ;  /* 0x0000001025187211 */ /* 0x000fc400078fdaff */
[-C--:B------:R-:W-:Y:S02]  /*1470*/  LEA.HI.SX32 R17, R17, R16.reuse, 0x1b ;  /* 0x0000001011117211 */ /* 0x080fe400078fdaff */
[-C--:B------:R-:W-:Y:S02]  /*1480*/  LEA.HI.SX32 R13, R35, R16.reuse, 0x1b ;  /* 0x00000010230d7211 */ /* 0x080fe400078fdaff */
[-C--:B------:R-:W-:Y:S02]  /*1490*/  LEA.HI.SX32 R32, R16, R16.reuse, 0x1b ;  /* 0x0000001010207211 */ /* 0x080fe400078fdaff */
[-C--:B------:R-:W-:Y:S02]  /*14a0*/  LEA.HI.SX32 R14, R33, R16.reuse, 0x1b ;  /* 0x00000010210e7211 */ /* 0x080fe400078fdaff */
[----:B------:R-:W-:Y:S02]  /*14b0*/  LEA.HI.SX32 R16, R31, R16, 0x1b ;  /* 0x000000101f107211 */ /* 0x000fe400078fdaff */
[----:B0-----:R-:W-:-:S02]  /*14c0*/  @!P0 VIADDMNMX R18, R18, R19, 0x400, PT ;  /* 0x0000040012128446 */ /* 0x001fc40003800113 */
[----:B------:R-:W-:Y:S01]  /*14d0*/  LEA R19, R32, UR5, 0x1 ;  /* 0x0000000520137c11 */ /* 0x000fe2000f8e08ff */
[----:B------:R-:W-:Y:S01]  /*14e0*/  NOP ;  /* 0x0000000000007918 */ /* 0x000fe20000000000 */
[----:B------:R-:W-:-:S04]  /*14f0*/  LEA R21, R21, UR5, 0x1 ;  /* 0x0000000515157c11 */ /* 0x000fc8000f8e08ff */
[----:B------:R-:W-:Y:S01]  /*1500*/  LDS.U16 R19, [R19] ;  /* 0x0000000013137984 */ /* 0x000fe20000000400 */
[----:B------:R-:W-:Y:S02]  /*1510*/  LEA R23, R23, UR5, 0x1 ;  /* 0x0000000517177c11 */ /* 0x000fe4000f8e08ff */
[----:B------:R-:W-:Y:S02]  /*1520*/  LEA R25, R25, UR5, 0x1 ;  /* 0x0000000519197c11 */ /* 0x000fe4000f8e08ff */
[----:B------:R-:W-:Y:S01]  /*1530*/  LEA R27, R27, UR5, 0x1 ;  /* 0x000000051b1b7c11 */ /* 0x000fe2000f8e08ff */
[----:B------:R-:W-:Y:S01]  /*1540*/  LDS.U16 R21, [R21+0x80] ;  /* 0x0000800015157984 */ /* 0x000fe20000000400 */
[----:B------:R-:W-:Y:S02]  /*1550*/  LEA R28, R28, UR5, 0x1 ;  /* 0x000000051c1c7c11 */ /* 0x000fe4000f8e08ff */
[----:B------:R-:W-:Y:S01]  /*1560*/  LEA R29, R29, UR5, 0x1 ;  /* 0x000000051d1d7c11 */ /* 0x000fe2000f8e08ff */
[----:B------:R-:W-:Y:S01]  /*1570*/  LDS.U16 R23, [R23+0x100] ;  /* 0x0001000017177984 */ /* 0x000fe20000000400 */
[----:B------:R-:W-:-:S02]  /*1580*/  LEA R30, R30, UR5, 0x1 ;  /* 0x000000051e1e7c11 */ /* 0x000fc4000f8e08ff */
[----:B------:R-:W-:Y:S01]  /*1590*/  LEA R24, R24, UR5, 0x1 ;  /* 0x0000000518187c11 */ /* 0x000fe2000f8e08ff */
[----:B------:R-:W-:Y:S01]  /*15a0*/  LDS.U16 R25, [R25+0x140] ;  /* 0x0001400019197984 */ /* 0x000fe20000000400 */
        /* <DEDUP_REMOVED lines=9> */
[----:B------:R-:W-:-:S03]  /*1640*/  LEA R26, R26, UR5, 0x1 ;  /* 0x000000051a1a7c11 */ /* 0x000fc6000f8e08ff */
[----:B------:R-:W-:Y:S04]  /*1650*/  LDS.U16 R33, [R20+0x40] ;  /* 0x0000400014217984 */ /* 0x000fe80000000400 */
[----:B------:R0:W-:Y:S04]  /*1660*/  LDS.U16 R35, [R22+0xc0] ;  /* 0x0000c00016237984 */ /* 0x0001e80000000400 */
[----:B------:R1:W-:Y:S04]  /*1670*/  LDS.U16 R37, [R26+0x180] ;  /* 0x000180001a257984 */ /* 0x0003e80000000400 */
[----:B------:R-:W-:Y:S04]  /*1680*/  LDS.U16 R30, [R30+0x280] ;  /* 0x000280001e1e7984 */ /* 0x000fe80000000400 */
[----:B------:R-:W-:Y:S04]  /*1690*/  LDS.U16 R24, [R24+0x2c0] ;  /* 0x0002c00018187984 */ /* 0x000fe80000000400 */
[----:B------:R-:W-:Y:S04]  /*16a0*/  LDS.U16 R17, [R17+0x300] ;  /* 0x0003000011117984 */ /* 0x000fe80000000400 */
[----:B------:R-:W-:Y:S04]  /*16b0*/  LDS.U16 R13, [R13+0x340] ;  /* 0x000340000d0d7984 */ /* 0x000fe80000000400 */
[----:B------:R-:W-:Y:S04]  /*16c0*/  LDS.U16 R31, [R31+0x380] ;  /* 0x000380001f1f7984 */ /* 0x000fe80000000400 */
[----:B------:R-:W-:Y:S04]  /*16d0*/  LDS.U16 R16, [R16+0x3c0] ;  /* 0x0003c00010107984 */ /* 0x000fe80000000400 */
[----:B------:R2:W-:Y:S01]  /*16e0*/  @!P0 STS [UR7+0xa50], R18 ;  /* 0x000a5012ff008988 */ /* 0x0005e20008000807 */
[----:B------:R-:W-:Y:S06]  /*16f0*/  BAR.SYNC.DEFER_BLOCKING 0x0 ;  /* 0x0000000000007b1d */ /* 0x000fec0000010000 */
[----:B------:R-:W3:Y:S01]  /*1700*/  LDS R20, [UR7+0xa50] ;  /* 0x000a5007ff147984 */ /* 0x000ee20008000800 */
[----:B0-----:R-:W-:-:S02]  /*1710*/  IADD3 R22, P0, PT, R6, R15, RZ ;  /* 0x0000000f06167210 */ /* 0x001fc40007f1e0ff */
[----:B-1----:R-:W-:Y:S02]  /*1720*/  LOP3.LUT R26, R6, 0x20, RZ, 0xfc, !PT ;  /* 0x00000020061a7812 */ /* 0x002fe400078efcff */
[----:B------:R-:W-:Y:S02]  /*1730*/  LEA.HI.X.SX32 R15, R15, RZ, 0x1, P0 ;  /* 0x000000ff0f0f7211 */ /* 0x000fe400000f0eff */
[----:B------:R-:W-:Y:S02]  /*1740*/  LEA R14, P0, R22, UR14, 0x1 ;  /* 0x0000000e160e7c11 */ /* 0x000fe4000f8008ff */
[----:B--2---:R-:W-:Y:S02]  /*1750*/  LOP3.LUT R18, R6, 0x60, RZ, 0xfc, !PT ;  /* 0x0000006006127812 */ /* 0x004fe400078efcff */
[----:B------:R-:W-:Y:S02]  /*1760*/  LEA.HI.X R15, R22, UR15, R15, 0x1, P0 ;  /* 0x0000000f160f7c11 */ /* 0x000fe400080f0c0f */
[----:B------:R-:W-:-:S02]  /*1770*/  LOP3.LUT R22, R6, 0x40, RZ, 0xfc, !PT ;  /* 0x0000004006167812 */ /* 0x000fc400078efcff */
[-C--:B---3--:R-:W-:Y:S02]  /*1780*/  ISETP.GE.AND P3, PT, R26, R20.reuse, PT ;  /* 0x000000141a00720c */ /* 0x088fe40003f66270 */
[-C--:B------:R-:W-:Y:S02]  /*1790*/  ISETP.GE.AND P0, PT, R22, R20.reuse, PT ;  /* 0x000000141600720c */ /* 0x080fe40003f06270 */
[-C--:B------:R-:W-:Y:S02]  /*17a0*/  ISETP.GE.AND P1, PT, R6, R20.reuse, PT ;  /* 0x000000140600720c */ /* 0x080fe40003f26270 */
[----:B------:R-:W-:Y:S02]  /*17b0*/  ISETP.GE.AND P4, PT, R18, R20, PT ;  /* 0x000000141200720c */ /* 0x000fe40003f86270 */
[C---:B------:R-:W-:Y:S02]  /*17c0*/  LOP3.LUT R22, R6.reuse, 0x80, RZ, 0xfc, !PT ;  /* 0x0000008006167812 */ /* 0x040fe400078efcff */
[----:B------:R-:W-:-:S02]  /*17d0*/  LOP3.LUT R18, R6, 0xa0, RZ, 0xfc, !PT ;  /* 0x000000a006127812 */ /* 0x000fc400078efcff */
[-C--:B------:R-:W-:Y:S02]  /*17e0*/  ISETP.GE.AND P6, PT, R22, R20.reuse, PT ;  /* 0x000000141600720c */ /* 0x080fe40003fc6270 */
[-C--:B------:R-:W-:Y:S02]  /*17f0*/  ISETP.GE.AND P5, PT, R18, R20.reuse, PT ;  /* 0x000000141200720c */ /* 0x080fe40003fa6270 */
[C---:B------:R-:W-:Y:S01]  /*1800*/  LOP3.LUT R18, R6.reuse, 0xe0, RZ, 0xfc, !PT ;  /* 0x000000e006127812 */ /* 0x040fe200078efcff */
[----:B------:R-:W-:Y:S01]  /*1810*/  @!P3 STG.E.U16 desc[UR8][R14.64+0x40], R33 ;  /* 0x000040210e00b986 */ /* 0x000fe2000c101508 */
[-C--:B------:R-:W-:Y:S02]  /*1820*/  ISETP.GE.AND P3, PT, R5, R20.reuse, PT ;  /* 0x000000140500720c */ /* 0x080fe40003f66270 */
[----:B------:R-:W-:Y:S02]  /*1830*/  LOP3.LUT R22, R6, 0x100, RZ, 0xfc, !PT ;  /* 0x0000010006167812 */ /* 0x000fe400078efcff */
[----:B------:R-:W-:-:S02]  /*1840*/  ISETP.GE.AND P2, PT, R18, R20, PT ;  /* 0x000000141200720c */ /* 0x000fc40003f46270 */
[----:B------:R-:W-:Y:S01]  /*1850*/  LOP3.LUT R18, R6, 0x120, RZ, 0xfc, !PT ;  /* 0x0000012006127812 */ /* 0x000fe200078efcff */
[----:B------:R0:W-:Y:S01]  /*1860*/  @!P1 STG.E.U16 desc[UR8][R14.64], R19 ;  /* 0x000000130e009986 */ /* 0x0001e2000c101508 */
[----:B------:R-:W-:-:S03]  /*1870*/  ISETP.GE.AND P1, PT, R22, R20, PT ;  /* 0x000000141600720c */ /* 0x000fc60003f26270 */
[----:B------:R1:W-:Y:S01]  /*1880*/  @!P0 STG.E.U16 desc[UR8][R14.64+0x80], R21 ;  /* 0x000080150e008986 */ /* 0x0003e2000c101508 */
[----:B------:R-:W-:-:S03]  /*1890*/  ISETP.GE.AND P0, PT, R18, R20, PT ;  /* 0x000000141200720c */ /* 0x000fc60003f06270 */
[----:B------:R2:W-:Y:S01]  /*18a0*/  @!P6 STG.E.U16 desc[UR8][R14.64+0x100], R23 ;  /* 0x000100170e00e986 */ /* 0x0005e2000c101508 */
[----:B0-----:R-:W-:-:S04]  /*18b0*/  LOP3.LUT R19, R6, 0x160, RZ, 0xfc, !PT ;  /* 0x0000016006137812 */ /* 0x001fc800078efcff */
[-C--:B------:R-:W-:Y:S02]  /*18c0*/  ISETP.GE.AND P6, PT, R19, R20.reuse, PT ;  /* 0x000000141300720c */ /* 0x080fe40003fc6270 */
[C---:B------:R-:W-:Y:S01]  /*18d0*/  LOP3.LUT R19, R6.reuse, 0x1a0, RZ, 0xfc, !PT ;  /* 0x000001a006137812 */ /* 0x040fe200078efcff */
[----:B------:R2:W-:Y:S01]  /*18e0*/  @!P3 STG.E.U16 desc[UR8][R14.64+0x180], R37 ;  /* 0x000180250e00b986 */ /* 0x0005e2000c101508 */
[----:B------:R-:W-:Y:S01]  /*18f0*/  LOP3.LUT R22, R6, 0x140, RZ, 0xfc, !PT ;  /* 0x0000014006167812 */ /* 0x000fe200078efcff */
[----:B------:R-:W-:Y:S01]  /*1900*/  VIADD R12, R12, UR4 ;  /* 0x000000040c0c7c36 */ /* 0x000fe20008000000 */
[----:B------:R-:W-:Y:S02]  /*1910*/  ISETP.GE.AND P3, PT, R19, R20, PT ;  /* 0x000000141300720c */ /* 0x000fe40003f66270 */
[C---:B------:R-:W-:Y:S02]  /*1920*/  LOP3.LUT R18, R6.reuse, 0x180, RZ, 0xfc, !PT ;  /* 0x0000018006127812 */ /* 0x040fe400078efcff */
[----:B-1----:R-:W-:-:S02]  /*1930*/  LOP3.LUT R21, R6, 0x1c0, RZ, 0xfc, !PT ;  /* 0x000001c006157812 */ /* 0x002fc400078efcff */
[----:B------:R-:W-:Y:S01]  /*1940*/  LOP3.LUT R19, R6, 0x1e0, RZ, 0xfc, !PT ;  /* 0x000001e006137812 */ /* 0x000fe200078efcff */
[----:B------:R2:W-:Y:S01]  /*1950*/  @!P4 STG.E.U16 desc[UR8][R14.64+0xc0], R35 ;  /* 0x0000c0230e00c986 */ /* 0x0005e2000c101508 */
[----:B------:R-:W-:-:S03]  /*1960*/  ISETP.GE.AND P4, PT, R22, R20, PT ;  /* 0x000000141600720c */ /* 0x000fc60003f86270 */
[----:B------:R2:W-:Y:S01]  /*1970*/  @!P5 STG.E.U16 desc[UR8][R14.64+0x140], R25 ;  /* 0x000140190e00d986 */ /* 0x0005e2000c101508 */
[----:B------:R-:W-:-:S03]  /*1980*/  ISETP.GE.AND P5, PT, R18, R20, PT ;  /* 0x000000141200720c */ /* 0x000fc60003fa6270 */
[----:B------:R2:W-:Y:S01]  /*1990*/  @!P2 STG.E.U16 desc[UR8][R14.64+0x1c0], R27 ;  /* 0x0001c01b0e00a986 */ /* 0x0005e2000c101508 */
[----:B------:R-:W-:-:S03]  /*19a0*/  ISETP.GE.AND P2, PT, R21, R20, PT ;  /* 0x000000141500720c */ /* 0x000fc60003f46270 */
[----:B------:R2:W-:Y:S01]  /*19b0*/  @!P1 STG.E.U16 desc[UR8][R14.64+0x200], R28 ;  /* 0x0002001c0e009986 */ /* 0x0005e2000c101508 */
[----:B------:R-:W-:-:S03]  /*19c0*/  ISETP.GE.AND P1, PT, R19, R20, PT ;  /* 0x000000141300720c */ /* 0x000fc60003f26270 */
[----:B------:R2:W-:Y:S01]  /*19d0*/  @!P0 STG.E.U16 desc[UR8][R14.64+0x240], R29 ;  /* 0x0002401d0e008986 */ /* 0x0005e2000c101508 */
[----:B------:R-:W-:-:S03]  /*19e0*/  ISETP.GE.AND P0, PT, R12, UR4, PT ;  /* 0x000000040c007c0c */ /* 0x000fc6000bf06270 */
[----:B------:R2:W-:Y:S04]  /*19f0*/  @!P4 STG.E.U16 desc[UR8][R14.64+0x280], R30 ;  /* 0x0002801e0e00c986 */ /* 0x0005e8000c101508 */
[----:B------:R2:W-:Y:S04]  /*1a00*/  @!P6 STG.E.U16 desc[UR8][R14.64+0x2c0], R24 ;  /* 0x0002c0180e00e986 */ /* 0x0005e8000c101508 */
[----:B------:R2:W-:Y:S04]  /*1a10*/  @!P5 STG.E.U16 desc[UR8][R14.64+0x300], R17 ;  /* 0x000300110e00d986 */ /* 0x0005e8000c101508 */
[----:B------:R2:W-:Y:S04]  /*1a20*/  @!P3 STG.E.U16 desc[UR8][R14.64+0x340], R13 ;  /* 0x0003400d0e00b986 */ /* 0x0005e8000c101508 */
[----:B------:R2:W-:Y:S04]  /*1a30*/  @!P2 STG.E.U16 desc[UR8][R14.64+0x380], R31 ;  /* 0x0003801f0e00a986 */ /* 0x0005e8000c101508 */
[----:B------:R2:W-:Y:S01]  /*1a40*/  @!P1 STG.E.U16 desc[UR8][R14.64+0x3c0], R16 ;  /* 0x0003c0100e009986 */ /* 0x0005e2000c101508 */
[----:B------:R-:W-:Y:S05]  /*1a50*/  @!P0 BRA `(.L_x_177) ;  /* 0xffffffe400ec8947 */ /* 0x000fea000383ffff */
[----:B------:R-:W-:Y:S05]  /*1a60*/  EXIT ;  /* 0x000000000000794d */ /* 0x000fea0003800000 */
.L_x_178:
        /* <DEDUP_REMOVED lines=9> */
.L_x_1959:


//--------------------- .text._Z20kDequantizeBlockwiseI13__nv_bfloat16Li512ELi64ELi8ELi0EEvPfPhS1_PT_ii --------------------------
	.section	.text._Z20kDequantizeBlockwiseI13__nv_bfloat16Li512ELi64ELi8ELi0EEvPfPhS1_PT_ii,"ax",@progbits
	.align	128
        .global         _Z20kDequantizeBlockwiseI13__nv_bfloat16Li512ELi64ELi8ELi0EEvPfPhS1_PT_ii
        .type           _Z20kDequantizeBlockwiseI13__nv_bfloat16Li512ELi64ELi8ELi0EEvPfPhS1_PT_ii,@function
        .size           _Z20kDequantizeBlockwiseI13__nv_bfloat16Li512ELi64ELi8ELi0EEvPfPhS1_PT_ii,(.L_x_1960 - _Z20kDequantizeBlockwiseI13__nv_bfloat16Li512ELi64ELi8ELi0EEvPfPhS1_PT_ii)
        .other          _Z20kDequantizeBlockwiseI13__nv_bfloat16Li512ELi64ELi8ELi0EEvPfPhS1_PT_ii,@"STO_CUDA_ENTRY STV_DEFAULT"
_Z20kDequantizeBlockwiseI13__nv_bfloat16Li512ELi64ELi8ELi0EEvPfPhS1_PT_ii:
.text._Z20kDequantizeBlockwiseI13__nv_bfloat16Li512ELi64ELi8ELi0EEvPfPhS1_PT_ii:
[----:B------:R-:W-:Y:S01]  /*0000*/  LDC R1, c[0x0][0x37c] ;  /* 0x0000df00ff017b82 */ /* 0x000fe20000000800 */
[----:B------:R-:W0:Y:S01]  /*0010*/  S2R R2, SR_CTAID.X ;  /* 0x0000000000027919 */ /* 0x000e220000002500 */
[----:B------:R-:W1:Y:S02]  /*0020*/  LDCU UR4, c[0x0][0x370] ;  /* 0x00006e00ff0477ac */ /* 0x000e640008000800 */
[----:B-1----:R-:W-:Y:S01]  /*0030*/  USHF.L.U32 UR4, UR4, 0x9, URZ ;  /* 0x0000000904047899 */ /* 0x002fe200080006ff */
[----:B0-----:R-:W-:-:S05]  /*0040*/  IMAD.SHL.U32 R2, R2, 0x200, RZ ;  /* 0x0000020002027824 */ /* 0x001fca00078e00ff */
[----:B------:R-:W-:-:S13]  /*0050*/  ISETP.GE.AND P0, PT, R2, UR4, PT ;  /* 0x0000000402007c0c */ /* 0x000fda000bf06270 */
[----:B------:R-:W-:Y:S05]  /*0060*/  @P0 EXIT ;  /* 0x000000000000094d */ /* 0x000fea0003800000 */
[----:B------:R-:W0:Y:S01]  /*0070*/  S2R R0, SR_TID.X ;  /* 0x0000000000007919 */ /* 0x000e220000002100 */
[----:B------:R-:W1:Y:S01]  /*0080*/  LDCU UR5, c[0x0][0x3a0] ;  /* 0x00007400ff0577ac */ /* 0x000e620008000800 */
[----:B------:R-:W2:Y:S01]  /*0090*/  LDCU.64 UR10, c[0x0][0x358] ;  /* 0x00006b00ff0a77ac */ /* 0x000ea20008000a00 */
[----:B------:R-:W3:Y:S01]  /*00a0*/  LDCU.64 UR12, c[0x0][0x388] ;  /* 0x00007100ff0c77ac */ /* 0x000ee20008000a00 */
[----:B------:R-:W4:Y:S01]  /*00b0*/  LDCU.64 UR14, c[0x0][0x398] ;  /* 0x00007300ff0e77ac */ /* 0x000f220008000a00 */
[----:B-1----:R-:W-:-:S12]  /*00c0*/  UFLO.U32 UR5, UR5 ;  /* 0x00000005000572bd */ /* 0x002fd800080e0000 */
.L_x_179:
[----:B-1----:R-:W1:Y:S01]  /*00d0*/  LDC R4, c[0x0][0x3a4] ;  /* 0x0000e900ff047b82 */ /* 0x002e620000000800 */
[----:B0-----:R-:W-:Y:S02]  /*00e0*/  IMAD.SHL.U32 R33, R0, 0x8, RZ ;  /* 0x0000000800217824 */ /* 0x001fe400078e00ff */
[----:B------:R-:W-:Y:S02]  /*00f0*/  IMAD.MOV R3, RZ, RZ, -R2 ;  /* 0x000000ffff037224 */ /* 0x000fe400078e0a02 */
[----:B------:R-:W-:Y:S01]  /*0100*/  IMAD.MOV.U32 R14, RZ, RZ, 0x80 ;  /* 0x00000080ff0e7424 */ /* 0x000fe200078e00ff */
[----:B------:R-:W-:-:S04]  /*0110*/  LOP3.LUT R5, R33, 0x1f00, RZ, 0xc0, !PT ;  /* 0x00001f0021057812 */ /* 0x000fc800078ec0ff */
[----:B------:R-:W-:-:S04]  /*0120*/  LOP3.LUT R5, R5, 0x1f, R0, 0xf8, !PT ;  /* 0x0000001f05057812 */ /* 0x000fc800078ef800 */
[C---:B------:R-:W-:Y:S02]  /*0130*/  LOP3.LUT R6, R5.reuse, 0x40, RZ, 0xfc, !PT ;  /* 0x0000004005067812 */ /* 0x040fe400078efcff */
[C---:B------:R-:W-:Y:S02]  /*0140*/  LOP3.LUT R8, R5.reuse, 0x60, RZ, 0xfc, !PT ;  /* 0x0000006005087812 */ /* 0x040fe400078efcff */
[----:B------:R-:W-:Y:S02]  /*0150*/  LOP3.LUT R10, R5, 0x80, RZ, 0xfc, !PT ;  /* 0x00000080050a7812 */ /* 0x000fe400078efcff */
[----:B-1----:R-:W-:Y:S02]  /*0160*/  VIADDMNMX R3, R3, R4, 0x200, PT ;  /* 0x0000020003037446 */ /* 0x002fe40003800104 */
[C---:B------:R-:W-:Y:S02]  /*0170*/  LOP3.LUT R4, R5.reuse, 0x20, RZ, 0xfc, !PT ;  /* 0x0000002005047812 */ /* 0x040fe400078efcff */
[----:B------:R-:W-:-:S02]  /*0180*/  ISETP.GE.AND P6, PT, R5, R3, PT ;  /* 0x000000030500720c */ /* 0x000fc40003fc6270 */
[-C--:B------:R-:W-:Y:S02]  /*0190*/  ISETP.GE.AND P5, PT, R4, R3.reuse, PT ;  /* 0x000000030400720c */ /* 0x080fe40003fa6270 */
[----:B------:R-:W-:Y:S02]  /*01a0*/  IADD3 R4, P0, PT, R5, R2, RZ ;  /* 0x0000000205047210 */ /* 0x000fe40007f1e0ff */
[-C--:B------:R-:W-:Y:S02]  /*01b0*/  ISETP.GE.AND P4, PT, R6, R3.reuse, PT ;  /* 0x000000030600720c */ /* 0x080fe40003f86270 */
[----:B------:R-:W-:Y:S02]  /*01c0*/  LEA.HI.X.SX32 R11, R2, RZ, 0x1, P0 ;  /* 0x000000ff020b7211 */ /* 0x000fe400000f0eff */
[----:B------:R-:W-:Y:S02]  /*01d0*/  ISETP.GE.AND P3, PT, R8, R3, PT ;  /* 0x000000030800720c */ /* 0x000fe40003f66270 */
[----:B---3--:R-:W-:-:S02]  /*01e0*/  IADD3 R6, P0, PT, R4, UR12, RZ ;  /* 0x0000000c04067c10 */ /* 0x008fc4000ff1e0ff */
[----:B------:R-:W-:Y:S02]  /*01f0*/  LOP3.LUT R8, R5, 0xa0, RZ, 0xfc, !PT ;  /* 0x000000a005087812 */ /* 0x000fe400078efcff */
[-C--:B------:R-:W-:Y:S02]  /*0200*/  ISETP.GE.AND P2, PT, R10, R3.reuse, PT ;  /* 0x000000030a00720c */ /* 0x080fe40003f46270 */
[----:B------:R-:W-:Y:S01]  /*0210*/  IADD3.X R7, PT, PT, R11, UR13, RZ, P0, !PT ;  /* 0x0000000d0b077c10 */ /* 0x000fe200087fe4ff */
[----:B------:R-:W-:Y:S01]  /*0220*/  BAR.SYNC.DEFER_BLOCKING 0x0 ;  /* 0x0000000000007b1d */ /* 0x000fe20000010000 */
[C---:B------:R-:W-:Y:S02]  /*0230*/  LOP3.LUT R10, R5.reuse, 0xc0, RZ, 0xfc, !PT ;  /* 0x000000c0050a7812 */ /* 0x040fe400078efcff */
[-C--:B------:R-:W-:Y:S02]  /*0240*/  ISETP.GE.AND P1, PT, R8, R3.reuse, PT ;  /* 0x000000030800720c */ /* 0x080fe40003f26270 */
[----:B------:R-:W-:Y:S01]  /*0250*/  LOP3.LUT R8, R5, 0xe0, RZ, 0xfc, !PT ;  /* 0x000000e005087812 */ /* 0x000fe200078efcff */
[----:B------:R-:W-:Y:S01]  /*0260*/  IMAD.MOV.U32 R16, RZ, RZ, 0x80 ;  /* 0x00000080ff107424 */ /* 0x000fe200078e00ff */
[----:B------:R-:W-:Y:S01]  /*0270*/  ISETP.GE.AND P0, PT, R10, R3, PT ;  /* 0x000000030a00720c */ /* 0x000fe20003f06270 */
[----:B------:R-:W-:-:S02]  /*0280*/  IMAD.MOV.U32 R5, RZ, RZ, 0x80 ;  /* 0x00000080ff057424 */ /* 0x000fc400078e00ff */
[----:B------:R-:W-:Y:S02]  /*0290*/  IMAD.MOV.U32 R17, RZ, RZ, 0x80 ;  /* 0x00000080ff117424 */ /* 0x000fe400078e00ff */
[----:B------:R-:W-:Y:S02]  /*02a0*/  IMAD.MOV.U32 R19, RZ, RZ, 0x80 ;  /* 0x00000080ff137424 */ /* 0x000fe400078e00ff */
[----:B------:R-:W-:Y:S02]  /*02b0*/  IMAD.MOV.U32 R18, RZ, RZ, 0x80 ;  /* 0x00000080ff127424 */ /* 0x000fe400078e00ff */
[----:B------:R-:W-:Y:S01]  /*02c0*/  IMAD.MOV.U32 R20, RZ, RZ, 0x80 ;  /* 0x00000080ff147424 */ /* 0x000fe200078e00ff */
[----:B--2---:R-:W2:Y:S01]  /*02d0*/  @!P6 LDG.E.U8 R14, desc[UR10][R6.64] ;  /* 0x0000000a060ee981 */ /* 0x004ea2000c1e1100 */
[----:B------:R-:W-:Y:S01]  /*02e0*/  ISETP.GE.AND P6, PT, R8, R3, PT ;  /* 0x000000030800720c */ /* 0x000fe20003fc6270 */
[----:B------:R-:W-:Y:S02]  /*02f0*/  IMAD.MOV.U32 R21, RZ, RZ, 0x80 ;  /* 0x00000080ff157424 */ /* 0x000fe400078e00ff */
[----:B------:R-:W3:Y:S04]  /*0300*/  @!P5 LDG.E.U8 R16, desc[UR10][R6.64+0x20] ;  /* 0x0000200a0610d981 */ /* 0x000ee8000c1e1100 */
[----:B------:R-:W5:Y:S04]  /*0310*/  @!P4 LDG.E.U8 R5, desc[UR10][R6.64+0x40] ;  /* 0x0000400a0605c981 */ /* 0x000f68000c1e1100 */
[----:B------:R-:W4:Y:S04]  /*0320*/  @!P3 LDG.E.U8 R17, desc[UR10][R6.64+0x60] ;  /* 0x0000600a0611b981 */ /* 0x000f28000c1e1100 */
[----:B------:R-:W4:Y:S04]  /*0330*/  @!P2 LDG.E.U8 R19, desc[UR10][R6.64+0x80] ;  /* 0x0000800a0613a981 */ /* 0x000f28000c1e1100 */
[----:B------:R-:W4:Y:S04]  /*0340*/  @!P1 LDG.E.U8 R18, desc[UR10][R6.64+0xa0] ;  /* 0x0000a00a06129981 */ /* 0x000f28000c1e1100 */
[----:B------:R-:W4:Y:S04]  /*0350*/  @!P0 LDG.E.U8 R20, desc[UR10][R6.64+0xc0] ;  /* 0x0000c00a06148981 */ /* 0x000f28000c1e1100 */
[----:B------:R0:W4:Y:S01]  /*0360*/  @!P6 LDG.E.U8 R21, desc[UR10][R6.64+0xe0] ;  /* 0x0000e00a0615e981 */ /* 0x000122000c1e1100 */
[----:B------:R-:W1:Y:S01]  /*0370*/  S2UR UR7, SR_CgaCtaId ;  /* 0x00000000000779c3 */ /* 0x000e620000008800 */
[C---:B------:R-:W-:Y:S01]  /*0380*/  LOP3.LUT R22, R33.reuse, 0x1f00, RZ, 0xc0, !PT ;  /* 0x00001f0021167812 */ /* 0x040fe200078ec0ff */
[----:B------:R-:W-:Y:S01]  /*0390*/  UMOV UR6, 0x400 ;  /* 0x0000040000067882 */ /* 0x000fe20000000000 */
[----:B------:R-:W0:Y:S01]  /*03a0*/  S2R R23, SR_LANEID ;  /* 0x0000000000177919 */ /* 0x000e220000000000 */
[----:B------:R-:W-:-:S05]  /*03b0*/  IMAD.IADD R33, R33, 0x1, R2 ;  /* 0x0000000121217824 */ /* 0x000fca00078e0202 */
[----:B------:R-:W-:Y:S01]  /*03c0*/  SHF.R.U32.HI R33, RZ, UR5, R33 ;  /* 0x00000005ff217c19 */ /* 0x000fe20008011621 */
[----:B-1----:R-:W-:Y:S01]  /*03d0*/  ULEA UR8, UR7, UR6, 0x18 ;  /* 0x0000000607087291 */ /* 0x002fe2000f8ec0ff */
[----:B0-----:R-:W-:-:S04]  /*03e0*/  IMAD.IADD R22, R22, 0x1, R23 ;  /* 0x0000000116167824 */ /* 0x001fc800078e0217 */
[C---:B------:R-:W-:Y:S01]  /*03f0*/  VIADD R13, R22.reuse, 0x20 ;  /* 0x00000020160d7836 */ /* 0x040fe20000000000 */
[CC--:B------:R-:W-:Y:S01]  /*0400*/  LEA.HI.SX32 R15, R22.reuse, R22.reuse, 0x1b ;  /* 0x00000016160f7211 */ /* 0x0c0fe200078fdaff */
[C---:B------:R-:W-:Y:S02]  /*0410*/  VIADD R9, R22.reuse, 0x40 ;  /* 0x0000004016097836 */ /* 0x040fe40000000000 */
[C---:B------:R-:W-:Y:S01]  /*0420*/  VIADD R7, R22.reuse, 0x60 ;  /* 0x0000006016077836 */ /* 0x040fe20000000000 */
[-C--:B------:R-:W-:Y:S01]  /*0430*/  LEA.HI.SX32 R13, R13, R22.reuse, 0x1b ;  /* 0x000000160d0d7211 */ /* 0x080fe200078fdaff */
[C---:B------:R-:W-:Y:S01]  /*0440*/  VIADD R25, R22.reuse, 0x80 ;  /* 0x0000008016197836 */ /* 0x040fe20000000000 */
[-C--:B------:R-:W-:Y:S01]  /*0450*/  LEA.HI.SX32 R8, R9, R22.reuse, 0x1b ;  /* 0x0000001609087211 */ /* 0x080fe200078fdaff */
[C---:B------:R-:W-:Y:S01]  /*0460*/  VIADD R27, R22.reuse, 0xa0 ;  /* 0x000000a0161b7836 */ /* 0x040fe20000000000 */
[-C--:B------:R-:W-:Y:S01]  /*0470*/  LEA.HI.SX32 R12, R7, R22.reuse, 0x1b ;  /* 0x00000016070c7211 */ /* 0x080fe200078fdaff */
[C---:B------:R-:W-:Y:S01]  /*0480*/  VIADD R29, R22.reuse, 0xc0 ;  /* 0x000000c0161d7836 */ /* 0x040fe20000000000 */
[-C--:B------:R-:W-:Y:S01]  /*0490*/  LEA.HI.SX32 R10, R25, R22.reuse, 0x1b ;  /* 0x00000016190a7211 */ /* 0x080fe200078fdaff */
[----:B------:R-:W-:Y:S01]  /*04a0*/  VIADD R31, R22, 0xe0 ;  /* 0x000000e0161f7836 */ /* 0x000fe20000000000 */
[-C--:B------:R-:W-:Y:S01]  /*04b0*/  LEA.HI.SX32 R9, R27, R22.reuse, 0x1b ;  /* 0x000000161b097211 */ /* 0x080fe200078fdaff */
[----:B------:R-:W-:Y:S01]  /*04c0*/  IMAD R23, R23, 0x7, R22 ;  /* 0x0000000717177824 */ /* 0x000fe200078e0216 */
[-C--:B------:R-:W-:Y:S01]  /*04d0*/  LEA.HI.SX32 R7, R29, R22.reuse, 0x1b ;  /* 0x000000161d077211 */ /* 0x080fe200078fdaff */
[----:B------:R-:W0:Y:S01]  /*04e0*/  LDC.64 R24, c[0x0][0x390] ;  /* 0x0000e400ff187b82 */ /* 0x000e220000000a00 */
[----:B------:R-:W-:Y:S01]  /*04f0*/  LEA.HI.SX32 R6, R31, R22, 0x1b ;  /* 0x000000161f067211 */ /* 0x000fe200078fdaff */
[C---:B------:R-:W-:Y:S01]  /*0500*/  VIADD R22, R23.reuse, 0x2 ;  /* 0x0000000217167836 */ /* 0x040fe20000000000 */
[C---:B------:R-:W-:Y:S01]  /*0510*/  LEA.HI.SX32 R31, R23.reuse, R23, 0x1b ;  /* 0x00000017171f7211 */ /* 0x040fe200078fdaff */
[----:B------:R-:W-:-:S02]  /*0520*/  VIADD R30, R23, 0x1 ;  /* 0x00000001171e7836 */ /* 0x000fc40000000000 */
[C---:B------:R-:W-:Y:S02]  /*0530*/  VIADD R28, R23.reuse, 0x5 ;  /* 0x00000005171c7836 */ /* 0x040fe40000000000 */
[----:B------:R-:W-:Y:S01]  /*0540*/  VIADD R26, R23, 0x7 ;  /* 0x00000007171a7836 */ /* 0x000fe20000000000 */
[-C--:B------:R-:W-:Y:S02]  /*0550*/  LEA.HI.SX32 R30, R30, R23.reuse, 0x1b ;  /* 0x000000171e1e7211 */ /* 0x080fe400078fdaff */
[----:B------:R-:W-:Y:S01]  /*0560*/  LEA.HI.SX32 R28, R28, R23, 0x1b ;  /* 0x000000171c1c7211 */ /* 0x000fe200078fdaff */
[----:B0-----:R-:W-:-:S06]  /*0570*/  IMAD.WIDE.U32 R32, R33, 0x4, R24 ;  /* 0x0000000421207825 */ /* 0x001fcc00078e0018 */
[----:B------:R-:W4:Y:S04]  /*0580*/  LDG.E.CONSTANT R32, desc[UR10][R32.64] ;  /* 0x0000000a20207981 */ /* 0x000f28000c1e9900 */
[----:B--2---:R0:W-:Y:S04]  /*0590*/  STS.U8 [R15+UR8], R14 ;  /* 0x0000000e0f007988 */ /* 0x0041e80008000008 */
[----:B---3--:R-:W-:Y:S04]  /*05a0*/  STS.U8 [R13+UR8+0x20], R16 ;  /* 0x000020100d007988 */ /* 0x008fe80008000008 */
[----:B-----5:R1:W-:Y:S01]  /*05b0*/  STS.U8 [R8+UR8+0x40], R5 ;  /* 0x0000400508007988 */ /* 0x0203e20008000008 */
[----:B0-----:R-:W-:-:S03]  /*05c0*/  VIADD R14, R23, 0x3 ;  /* 0x00000003170e7836 */ /* 0x001fc60000000000 */
[----:B----4-:R-:W-:Y:S04]  /*05d0*/  STS.U8 [R12+UR8+0x60], R17 ;  /* 0x000060110c007988 */ /* 0x010fe80008000008 */
[----:B------:R-:W-:Y:S01]  /*05e0*/  STS.U8 [R10+UR8+0x80], R19 ;  /* 0x000080130a007988 */ /* 0x000fe20008000008 */
[-C--:B-1----:R-:W-:Y:S02]  /*05f0*/  LEA.HI.SX32 R5, R22, R23.reuse, 0x1b ;  /* 0x0000001716057211 */ /* 0x082fe400078fdaff */
[-C--:B------:R-:W-:Y:S01]  /*0600*/  LEA.HI.SX32 R22, R14, R23.reuse, 0x1b ;  /* 0x000000170e167211 */ /* 0x080fe200078fdaff */
[C---:B------:R-:W-:Y:S01]  /*0610*/  VIADD R14, R23.reuse, 0x4 ;  /* 0x00000004170e7836 */ /* 0x040fe20000000000 */
[----:B------:R-:W-:Y:S04]  /*0620*/  STS.U8 [R9+UR8+0xa0], R18 ;  /* 0x0000a01209007988 */ /* 0x000fe80008000008 */
[----:B------:R-:W-:Y:S01]  /*0630*/  STS.U8 [R7+UR8+0xc0], R20 ;  /* 0x0000c01407007988 */ /* 0x000fe20008000008 */
[----:B------:R-:W-:Y:S01]  /*0640*/  LEA.HI.SX32 R29, R14, R23, 0x1b ;  /* 0x000000170e1d7211 */ /* 0x000fe200078fdaff */
[----:B------:R-:W-:-:S02]  /*0650*/  VIADD R14, R23, 0x6 ;  /* 0x00000006170e7836 */ /* 0x000fc40000000000 */
[----:B------:R0:W-:Y:S01]  /*0660*/  STS.U8 [R6+UR8+0xe0], R21 ;  /* 0x0000e01506007988 */ /* 0x0001e20008000008 */
[----:B------:R-:W-:-:S03]  /*0670*/  NOP ;  /* 0x0000000000007918 */ /* 0x000fc60000000000 */
[----:B------:R-:W1:Y:S01]  /*0680*/  LDS.U8 R37, [R31+UR8] ;  /* 0x000000081f257984 */ /* 0x000e620008000000 */
[-C--:B------:R-:W-:Y:S02]  /*0690*/  LEA.HI.SX32 R14, R14, R23.reuse, 0x1b ;  /* 0x000000170e0e7211 */ /* 0x080fe400078fdaff */
[----:B------:R-:W-:Y:S01]  /*06a0*/  LEA.HI.SX32 R23, R26, R23, 0x1b ;  /* 0x000000171a177211 */ /* 0x000fe200078fdaff */
[----:B------:R-:W2:Y:S01]  /*06b0*/  LDS.U8 R35, [R30+UR8+0x1] ;  /* 0x000001081e237984 */ /* 0x000ea20008000000 */
[----:B0-----:R-:W1:Y:S03]  /*06c0*/  LDC.64 R20, c[0x0][0x380] ;  /* 0x0000e000ff147b82 */ /* 0x001e660000000a00 */
[----:B------:R-:W0:Y:S04]  /*06d0*/  LDS.U8 R18, [R5+UR8+0x2] ;  /* 0x0000020805127984 */ /* 0x000e280008000000 */
[----:B------:R-:W3:Y:S04]  /*06e0*/  LDS.U8 R16, [R22+UR8+0x3] ;  /* 0x0000030816107984 */ /* 0x000ee80008000000 */
[----:B------:R-:W4:Y:S04]  /*06f0*/  LDS.U8 R27, [R29+UR8+0x4] ;  /* 0x000004081d1b7984 */ /* 0x000f280008000000 */
[----:B------:R-:W5:Y:S04]  /*0700*/  LDS.U8 R19, [R28+UR8+0x5] ;  /* 0x000005081c137984 */ /* 0x000f680008000000 */
[----:B------:R-:W5:Y:S04]  /*0710*/  LDS.U8 R17, [R14+UR8+0x6] ;  /* 0x000006080e117984 */ /* 0x000f680008000000 */
[----:B------:R-:W5:Y:S01]  /*0720*/  LDS.U8 R34, [R23+UR8+0x7] ;  /* 0x0000070817227984 */ /* 0x000f620008000000 */
[----:B-1----:R-:W-:-:S04]  /*0730*/  IMAD.WIDE.U32 R36, R37, 0x4, R20 ;  /* 0x0000000425247825 */ /* 0x002fc800078e0014 */
[--C-:B--2---:R-:W-:Y:S01]  /*0740*/  IMAD.WIDE.U32 R24, R35, 0x4, R20.reuse ;  /* 0x0000000423187825 */ /* 0x104fe200078e0014 */
[----:B------:R0:W2:Y:S04]  /*0750*/  LDG.E.CONSTANT R33, desc[UR10][R36.64] ;  /* 0x0000000a24217981 */ /* 0x0000a8000c1e9900 */
[----:B------:R3:W2:Y:S01]  /*0760*/  LDG.E.CONSTANT R35, desc[UR10][R24.64] ;  /* 0x0000000a18237981 */ /* 0x0006a2000c1e9900 */
[----:B0-----:R-:W-:-:S04]  /*0770*/  IMAD.WIDE.U32 R36, R18, 0x4, R20 ;  /* 0x0000000412247825 */ /* 0x001fc800078e0014 */
[--C-:B---3--:R-:W-:Y:S02]  /*0780*/  IMAD.WIDE.U32 R24, R16, 0x4, R20.reuse ;  /* 0x0000000410187825 */ /* 0x108fe400078e0014 */
[----:B------:R-:W3:Y:S02]  /*0790*/  LDG.E.CONSTANT R37, desc[UR10][R36.64] ;  /* 0x0000000a24257981 */ /* 0x000ee4000c1e9900 */
[--C-:B----4-:R-:W-:Y:S02]  /*07a0*/  IMAD.WIDE.U32 R26, R27, 0x4, R20.reuse ;  /* 0x000000041b1a7825 */ /* 0x110fe400078e0014 */
[----:B------:R0:W4:Y:S02]  /*07b0*/  LDG.E.CONSTANT R25, desc[UR10][R24.64] ;  /* 0x0000000a18197981 */ /* 0x000124000c1e9900 */
[--C-:B-----5:R-:W-:Y:S02]  /*07c0*/  IMAD.WIDE.U32 R18, R19, 0x4, R20.reuse ;  /* 0x0000000413127825 */ /* 0x120fe400078e0014 */
[----:B------:R-:W5:Y:S02]  /*07d0*/  LDG.E.CONSTANT R27, desc[UR10][R26.64] ;  /* 0x0000000a1a1b7981 */ /* 0x000f64000c1e9900 */
[----:B------:R-:W-:-:S02]  /*07e0*/  IMAD.WIDE.U32 R16, R17, 0x4, R20 ;  /* 0x0000000411107825 */ /* 0x000fc400078e0014 */
[----:B------:R4:W5:Y:S02]  /*07f0*/  LDG.E.CONSTANT R19, desc[UR10][R18.64] ;  /* 0x0000000a12137981 */ /* 0x000964000c1e9900 */
[----:B------:R-:W-:Y:S02]  /*0800*/  IMAD.WIDE.U32 R20, R34, 0x4, R20 ;  /* 0x0000000422147825 */ /* 0x000fe400078e0014 */
[----:B------:R1:W5:Y:S04]  /*0810*/  LDG.E.CONSTANT R17, desc[UR10][R16.64] ;  /* 0x0000000a10117981 */ /* 0x000368000c1e9900 */
[----:B------:R-:W5:Y:S01]  /*0820*/  LDG.E.CONSTANT R21, desc[UR10][R20.64] ;  /* 0x0000000a14157981 */ /* 0x000f62000c1e9900 */
[----:B------:R-:W-:-:S04]  /*0830*/  UIADD3 UR6, UPT, UPT, UR6, 0x210, URZ ;  /* 0x0000021006067890 */ /* 0x000fc8000fffe0ff */
[----:B------:R-:W-:Y:S01]  /*0840*/  ULEA UR6, UR7, UR6, 0x18 ;  /* 0x0000000607067291 */ /* 0x000fe2000f8ec0ff */
[----:B------:R-:W-:-:S05]  /*0850*/  ISETP.NE.AND P0, PT, R0, RZ, PT ;  /* 0x000000ff0000720c */ /* 0x000fca0003f05270 */
[----:B------:R-:W-:Y:S02]  /*0860*/  LEA R31, R31, UR6, 0x1 ;  /* 0x000000061f1f7c11 */ /* 0x000fe4000f8e08ff */
[----:B------:R-:W-:Y:S02]  /*0870*/  LEA R30, R30, UR6, 0x1 ;  /* 0x000000061e1e7c11 */ /* 0x000fe4000f8e08ff */
[----:B------:R-:W-:Y:S02]  /*0880*/  LEA R5, R5, UR6, 0x1 ;  /* 0x0000000605057c11 */ /* 0x000fe4000f8e08ff */
[----:B------:R-:W-:Y:S02]  /*0890*/  LEA R22, R22, UR6, 0x1 ;  /* 0x0000000616167c11 */ /* 0x000fe4000f8e08ff */
[----:B------:R-:W-:Y:S02]  /*08a0*/  LEA R29, R29, UR6, 0x1 ;  /* 0x000000061d1d7c11 */ /* 0x000fe4000f8e08ff */
[----:B------:R-:W-:-:S02]  /*08b0*/  LEA R28, R28, UR6, 0x1 ;  /* 0x000000061c1c7c11 */ /* 0x000fc4000f8e08ff */
[----:B------:R-:W-:Y:S02]  /*08c0*/  LEA R14, R14, UR6, 0x1 ;  /* 0x000000060e0e7c11 */ /* 0x000fe4000f8e08ff */
[----:B------:R-:W-:Y:S02]  /*08d0*/  LEA R23, R23, UR6, 0x1 ;  /* 0x0000000617177c11 */ /* 0x000fe4000f8e08ff */
[----:B------:R-:W-:Y:S01]  /*08e0*/  LEA R15, R15, UR6, 0x1 ;  /* 0x000000060f0f7c11 */ /* 0x000fe2000f8e08ff */
[----:B------:R-:W-:Y:S01]  /*08f0*/  BAR.SYNC.DEFER_BLOCKING 0x0 ;  /* 0x0000000000007b1d */ /* 0x000fe20000010000 */
[----:B------:R-:W-:Y:S02]  /*0900*/  LEA R13, R13, UR6, 0x1 ;  /* 0x000000060d0d7c11 */ /* 0x000fe4000f8e08ff */
[----:B------:R-:W-:Y:S02]  /*0910*/  LEA R8, R8, UR6, 0x1 ;  /* 0x0000000608087c11 */ /* 0x000fe4000f8e08ff */
[----:B------:R-:W-:-:S02]  /*0920*/  LEA R12, R12, UR6, 0x1 ;  /* 0x000000060c0c7c11 */ /* 0x000fc4000f8e08ff */
[----:B------:R-:W-:Y:S01]  /*0930*/  LEA R10, R10, UR6, 0x1 ;  /* 0x000000060a0a7c11 */ /* 0x000fe2000f8e08ff */
[----:B------:R-:W-:Y:S02]  /*0940*/  VIADD R2, R2, UR4 ;  /* 0x0000000402027c36 */ /* 0x000fe40008000000 */
[C---:B--2---:R-:W-:Y:S01]  /*0950*/  FMUL.FTZ R33, R32.reuse, R33 ;  /* 0x0000002120217220 */ /* 0x044fe20000410000 */
[----:B0-----:R-:W-:-:S05]  /*0960*/  FMUL.FTZ R24, R32, R35 ;  /* 0x0000002320187220 */ /* 0x001fca0000410000 */
[----:B------:R-:W-:Y:S01]  /*0970*/  F2FP.BF16.F32.PACK_AB R24, R24, R33 ;  /* 0x000000211818723e */ /* 0x000fe200000010ff */
[C---:B---3--:R-:W-:Y:S01]  /*0980*/  FMUL.FTZ R37, R32.reuse, R37 ;  /* 0x0000002520257220 */ /* 0x048fe20000410000 */
[C---:B----4-:R-:W-:Y:S01]  /*0990*/  FMUL.FTZ R18, R32.reuse, R25 ;  /* 0x0000001920127220 */ /* 0x050fe20000410000 */
[----:B-----5:R-:W-:-:S04]  /*09a0*/  FMUL.FTZ R27, R32, R27 ;  /* 0x0000001b201b7220 */ /* 0x020fc80000410000 */
[----:B------:R-:W-:Y:S01]  /*09b0*/  F2FP.BF16.F32.PACK_AB R37, R18, R37 ;  /* 0x000000251225723e */ /* 0x000fe200000010ff */
[----:B-1----:R-:W-:Y:S01]  /*09c0*/  FMUL.FTZ R16, R32, R19 ;  /* 0x0000001320107220 */ /* 0x002fe20000410000 */
[----:B------:R-:W-:Y:S01]  /*09d0*/  PRMT R18, R24, 0x7632, R18 ;  /* 0x0000763218127816 */ /* 0x000fe20000000012 */
[----:B------:R-:W-:-:S03]  /*09e0*/  FMUL.FTZ R17, R32, R17 ;  /* 0x0000001120117220 */ /* 0x000fc60000410000 */
[----:B------:R-:W-:Y:S01]  /*09f0*/  F2FP.BF16.F32.PACK_AB R27, R16, R27 ;  /* 0x0000001b101b723e */ /* 0x000fe200000010ff */
[----:B------:R-:W-:Y:S01]  /*0a00*/  FMUL.FTZ R32, R32, R21 ;  /* 0x0000001520207220 */ /* 0x000fe20000410000 */
[----:B------:R-:W-:Y:S01]  /*0a10*/  PRMT R19, R37, 0x7632, R19 ;  /* 0x0000763225137816 */ /* 0x000fe20000000013 */
[----:B------:R-:W-:Y:S01]  /*0a20*/  STS.U16 [R31], R24 ;  /* 0x000000181f007388 */ /* 0x000fe20000000400 */
[----:B------:R-:W-:Y:S02]  /*0a30*/  PRMT R20, R27, 0x7632, R20 ;  /* 0x000076321b147816 */ /* 0x000fe40000000014 */
[----:B------:R-:W-:Y:S01]  /*0a40*/  F2FP.BF16.F32.PACK_AB R17, R32, R17 ;  /* 0x000000112011723e */ /* 0x000fe200000010ff */
[----:B------:R0:W-:Y:S04]  /*0a50*/  STS.U16 [R30+0x2], R18 ;  /* 0x000002121e007388 */ /* 0x0001e80000000400 */
[----:B------:R1:W-:Y:S01]  /*0a60*/  STS.U16 [R5+0x4], R37 ;  /* 0x0000042505007388 */ /* 0x0003e20000000400 */
[----:B------:R-:W-:-:S03]  /*0a70*/  LEA R16, R9, UR6, 0x1 ;  /* 0x0000000609107c11 */ /* 0x000fc6000f8e08ff */
[----:B------:R-:W-:Y:S01]  /*0a80*/  STS.U16 [R22+0x6], R19 ;  /* 0x0000061316007388 */ /* 0x000fe20000000400 */
[----:B0-----:R-:W-:-:S03]  /*0a90*/  LEA R18, R7, UR6, 0x1 ;  /* 0x0000000607127c11 */ /* 0x001fc6000f8e08ff */
[----:B------:R-:W-:Y:S01]  /*0aa0*/  STS.U16 [R29+0x8], R27 ;  /* 0x0000081b1d007388 */ /* 0x000fe20000000400 */
[----:B-1----:R-:W-:-:S03]  /*0ab0*/  PRMT R5, R17, 0x7632, R5 ;  /* 0x0000763211057816 */ /* 0x002fc60000000005 */
[----:B------:R0:W-:Y:S04]  /*0ac0*/  STS.U16 [R28+0xa], R20 ;  /* 0x00000a141c007388 */ /* 0x0001e80000000400 */
[----:B------:R-:W-:Y:S01]  /*0ad0*/  STS.U16 [R14+0xc], R17 ;  /* 0x00000c110e007388 */ /* 0x000fe20000000400 */
[----:B0-----:R-:W-:-:S03]  /*0ae0*/  LEA R20, R6, UR6, 0x1 ;  /* 0x0000000606147c11 */ /* 0x001fc6000f8e08ff */
[----:B------:R-:W-:Y:S01]  /*0af0*/  STS.U16 [R23+0xe], R5 ;  /* 0x00000e0517007388 */ /* 0x000fe20000000400 */
[----:B------:R-:W-:-:S03]  /*0b00*/  NOP ;  /* 0x0000000000007918 */ /* 0x000fc60000000000 */
[----:B------:R-:W-:Y:S04]  /*0b10*/  LDS.U16 R15, [R15] ;  /* 0x000000000f0f7984 */ /* 0x000fe80000000400 */
[----:B------:R-:W-:Y:S04]  /*0b20*/  LDS.U16 R13, [R13+0x40] ;  /* 0x000040000d0d7984 */ /* 0x000fe80000000400 */
[----:B------:R-:W-:Y:S04]  /*0b30*/  LDS.U16 R5, [R8+0x80] ;  /* 0x0000800008057984 */ /* 0x000fe80000000400 */
[----:B------:R-:W-:Y:S04]  /*0b40*/  LDS.U16 R9, [R12+0xc0] ;  /* 0x0000c0000c097984 */ /* 0x000fe80000000400 */
[----:B------:R-:W-:Y:S04]  /*0b50*/  LDS.U16 R17, [R10+0x100] ;  /* 0x000100000a117984 */ /* 0x000fe80000000400 */
[----:B------:R-:W-:Y:S04]  /*0b60*/  LDS.U16 R19, [R16+0x140] ;  /* 0x0001400010137984 */ /* 0x000fe80000000400 */
[----:B------:R-:W-:Y:S04]  /*0b70*/  LDS.U16 R21, [R18+0x180] ;  /* 0x0001800012157984 */ /* 0x000fe80000000400 */
[----:B------:R-:W-:Y:S04]  /*0b80*/  LDS.U16 R23, [R20+0x1c0] ;  /* 0x0001c00014177984 */ /* 0x000fe80000000400 */
[----:B------:R0:W-:Y:S01]  /*0b90*/  @!P0 STS [UR8+0x630], R3 ;  /* 0x00063003ff008988 */ /* 0x0001e20008000808 */
[----:B------:R-:W-:Y:S01]  /*0ba0*/  BAR.SYNC.DEFER_BLOCKING 0x0 ;  /* 0x0000000000007b1d */ /* 0x000fe20000010000 */
[----:B------:R-:W-:-:S05]  /*0bb0*/  IMAD.SHL.U32 R6, R0, 0x8, RZ ;  /* 0x0000000800067824 */ /* 0x000fca00078e00ff */
[----:B------:R-:W1:Y:S01]  /*0bc0*/  LDS R14, [UR8+0x630] ;  /* 0x00063008ff0e7984 */ /* 0x000e620008000800 */
[----:B------:R-:W-:Y:S02]  /*0bd0*/  LOP3.LUT R7, R6, 0x1f00, RZ, 0xc0, !PT ;  /* 0x00001f0006077812 */ /* 0x000fe400078ec0ff */
[C---:B------:R-:W-:Y:S02]  /*0be0*/  LEA R6, P0, R4.reuse, UR14, 0x1 ;  /* 0x0000000e04067c11 */ /* 0x040fe4000f8008ff */
[----:B------:R-:W-:Y:S02]  /*0bf0*/  LOP3.LUT R25, R7, 0x1f, R0, 0xf8, !PT ;  /* 0x0000001f07197812 */ /* 0x000fe400078ef800 */
[----:B------:R-:W-:Y:S02]  /*0c00*/  LEA.HI.X R7, R4, UR15, R11, 0x1, P0 ;  /* 0x0000000f04077c11 */ /* 0x000fe400080f0c0b */
[C---:B------:R-:W-:Y:S02]  /*0c10*/  LOP3.LUT R11, R25.reuse, 0x60, RZ, 0xfc, !PT ;  /* 0x00000060190b7812 */ /* 0x040fe400078efcff */
[----:B------:R-:W-:-:S02]  /*0c20*/  LOP3.LUT R29, R25, 0x20, RZ, 0xfc, !PT ;  /* 0x00000020191d7812 */ /* 0x000fc400078efcff */
[C---:B------:R-:W-:Y:S02]  /*0c30*/  LOP3.LUT R27, R25.reuse, 0x40, RZ, 0xfc, !PT ;  /* 0x00000040191b7812 */ /* 0x040fe400078efcff */
[----:B0-----:R-:W-:Y:S02]  /*0c40*/  LOP3.LUT R3, R25, 0xa0, RZ, 0xfc, !PT ;  /* 0x000000a019037812 */ /* 0x001fe400078efcff */
[-C--:B-1----:R-:W-:Y:S02]  /*0c50*/  ISETP.GE.AND P4, PT, R11, R14.reuse, PT ;  /* 0x0000000e0b00720c */ /* 0x082fe40003f86270 */
[----:B------:R-:W-:Y:S02]  /*0c60*/  LOP3.LUT R11, R25, 0xc0, RZ, 0xfc, !PT ;  /* 0x000000c0190b7812 */ /* 0x000fe400078efcff */
[-C--:B------:R-:W-:Y:S02]  /*0c70*/  ISETP.GE.AND P6, PT, R29, R14.reuse, PT ;  /* 0x0000000e1d00720c */ /* 0x080fe40003fc6270 */
[----:B------:R-:W-:-:S02]  /*0c80*/  ISETP.GE.AND P0, PT, R11, R14, PT ;  /* 0x0000000e0b00720c */ /* 0x000fc40003f06270 */
[C---:B------:R-:W-:Y:S02]  /*0c90*/  LOP3.LUT R29, R25.reuse, 0x80, RZ, 0xfc, !PT ;  /* 0x00000080191d7812 */ /* 0x040fe400078efcff */
[CC--:B------:R-:W-:Y:S02]  /*0ca0*/  ISETP.GE.AND P3, PT, R25.reuse, R14.reuse, PT ;  /* 0x0000000e1900720c */ /* 0x0c0fe40003f66270 */
[----:B------:R-:W-:Y:S02]  /*0cb0*/  LOP3.LUT R25, R25, 0xe0, RZ, 0xfc, !PT ;  /* 0x000000e019197812 */ /* 0x000fe400078efcff */
[-C--:B------:R-:W-:Y:S02]  /*0cc0*/  ISETP.GE.AND P5, PT, R27, R14.reuse, PT ;  /* 0x0000000e1b00720c */ /* 0x080fe40003fa6270 */
[-C--:B------:R-:W-:Y:S01]  /*0cd0*/  ISETP.GE.AND P2, PT, R29, R14.reuse, PT ;  /* 0x0000000e1d00720c */ /* 0x080fe20003f46270 */
[----:B------:R1:W-:Y:S01]  /*0ce0*/  @!P6 STG.E.U16 desc[UR10][R6.64+0x40], R13 ;  /* 0x0000400d0600e986 */ /* 0x0003e2000c10150a */
[----:B------:R-:W-:-:S02]  /*0cf0*/  ISETP.GE.AND P1, PT, R3, R14, PT ;  /* 0x0000000e0300720c */ /* 0x000fc40003f26270 */
[----:B------:R-:W-:Y:S01]  /*0d00*/  ISETP.GE.AND P6, PT, R25, R14, PT ;  /* 0x0000000e1900720c */ /* 0x000fe20003fc6270 */
        /* <DEDUP_REMOVED lines=10> */
.L_x_180:
        /* <DEDUP_REMOVED lines=13> */
.L_x_1960:


//--------------------- .text._Z20kDequantizeBlockwiseI13__nv_bfloat16Li512ELi64ELi8ELi1EEvPfPhS1_PT_ii --------------------------
	.section	.text._Z20kDequantizeBlockwiseI13__nv_bfloat16Li512ELi64ELi8ELi1EEvPfPhS1_PT_ii,"ax",@progbits
	.align	128
        .global         _Z20kDequantizeBlockwiseI13__nv_bfloat16Li512ELi64ELi8ELi1EEvPfPhS1_PT_ii
        .type           _Z20kDequantizeBlockwiseI13__nv_bfloat16Li512ELi64ELi8ELi1EEvPfPhS1_PT_ii,@function
        .size           _Z20kDequantizeBlockwiseI13__nv_bfloat16Li512ELi64ELi8ELi1EEvPfPhS1_PT_ii,(.L_x_1961 - _Z20kDequantizeBlockwiseI13__nv_bfloat16Li512ELi64ELi8ELi1EEvPfPhS1_PT_ii)
        .other          _Z20kDequantizeBlockwiseI13__nv_bfloat16Li512ELi64ELi8ELi1EEvPfPhS1_PT_ii,@"STO_CUDA_ENTRY STV_DEFAULT"
_Z20kDequantizeBlockwiseI13__nv_bfloat16Li512ELi64ELi8ELi1EEvPfPhS1_PT_ii:
.text._Z20kDequantizeBlockwiseI13__nv_bfloat16Li512ELi64ELi8ELi1EEvPfPhS1_PT_ii:
        /* <DEDUP_REMOVED lines=16> */
[C---:B-1----:R-:W-:Y:S01]  /*0100*/  IMAD.SHL.U32 R8, R0.reuse, 0x10, RZ ;  /* 0x0000001000087824 */ /* 0x042fe200078e00ff */
[C---:B------:R-:W-:Y:S02]  /*0110*/  LOP3.LUT R2, R0.reuse, 0x1f, RZ, 0xc0, !PT ;  /* 0x0000001f00027812 */ /* 0x040fe400078ec0ff */
[----:B------:R-:W-:Y:S02]  /*0120*/  LOP3.LUT R3, R0, 0x3e0, RZ, 0xc0, !PT ;  /* 0x000003e000037812 */ /* 0x000fe400078ec0ff */
[CC--:B------:R-:W-:Y:S02]  /*0130*/  LOP3.LUT R5, R4.reuse, R15.reuse, RZ, 0xfc, !PT ;  /* 0x0000000f04057212 */ /* 0x0c0fe400078efcff */
[----:B------:R-:W-:Y:S01]  /*0140*/  LOP3.LUT R4, R4, R15, RZ, 0x3c, !PT ;  /* 0x0000000f04047212 */ /* 0x000fe200078e3cff */
[----:B------:R-:W-:Y:S01]  /*0150*/  IMAD R2, R3, 0x8, R2 ;  /* 0x0000000803027824 */ /* 0x000fe200078e0202 */
[----:B------:R-:W-:Y:S01]  /*0160*/  LOP3.LUT R9, R8, 0x3e00, RZ, 0xc0, !PT ;  /* 0x00003e0008097812 */ /* 0x000fe200078ec0ff */
[----:B------:R-:W-:Y:S01]  /*0170*/  IMAD.SHL.U32 R3, R0, 0x8, RZ ;  /* 0x0000000800037824 */ /* 0x000fe200078e00ff */
[----:B------:R-:W-:-:S02]  /*0180*/  SHF.R.S32.HI R6, RZ, 0x1, R4 ;  /* 0x00000001ff067819 */ /* 0x000fc40000011404 */
[----:B------:R0:W1:Y:S02]  /*0190*/  FLO.U32 R4, R14 ;  /* 0x0000000e00047300 */ /* 0x00006400000e0000 */
[----:B------:R-:W-:Y:S01]  /*01a0*/  LOP3.LUT R7, R3, 0x1f00, RZ, 0xc0, !PT ;  /* 0x00001f0003077812 */ /* 0x000fe200078ec0ff */
[----:B------:R-:W-:-:S03]  /*01b0*/  IMAD.IADD R5, R5, 0x1, -R6 ;  /* 0x0000000105057824 */ /* 0x000fc600078e0a06 */
[--C-:B------:R-:W-:Y:S02]  /*01c0*/  LOP3.LUT R10, R7, 0x1f, R0.reuse, 0xf8, !PT ;  /* 0x0000001f070a7812 */ /* 0x100fe400078ef800 */
[----:B------:R-:W-:Y:S02]  /*01d0*/  LOP3.LUT R7, R9, 0x1f, R0, 0xf8, !PT ;  /* 0x0000001f09077812 */ /* 0x000fe400078ef800 */
[C---:B------:R-:W-:Y:S02]  /*01e0*/  LOP3.LUT R8, R10.reuse, 0x80, RZ, 0xfc, !PT ;  /* 0x000000800a087812 */ /* 0x040fe400078efcff */
[C---:B------:R-:W-:Y:S02]  /*01f0*/  LOP3.LUT R9, R10.reuse, 0xa0, RZ, 0xfc, !PT ;  /* 0x000000a00a097812 */ /* 0x040fe400078efcff */
[----:B------:R-:W-:Y:S02]  /*0200*/  LOP3.LUT R10, R10, 0xc0, RZ, 0xfc, !PT ;  /* 0x000000c00a0a7812 */ /* 0x000fe400078efcff */
[----:B01234-:R-:W-:-:S07]  /*0210*/  LOP3.LUT R6, R7, 0xa0, RZ, 0xfc, !PT ;  /* 0x000000a007067812 */ /* 0x01ffce00078efcff */
.L_x_181:
[----:B--2---:R-:W-:Y:S01]  /*0220*/  LOP3.LUT R11, R3, 0x1f00, RZ, 0xc0, !PT ;  /* 0x00001f00030b7812 */ /* 0x004fe200078ec0ff */
[----:B------:R-:W-:Y:S01]  /*0230*/  BAR.SYNC.DEFER_BLOCKING 0x0 ;  /* 0x0000000000007b1d */ /* 0x000fe20000010000 */
[----:B------:R-:W-:Y:S01]  /*0240*/  VIADDMNMX R13, R5, -R12, 0x200, PT ;  /* 0x00000200050d7446 */ /* 0x000fe2000380090c */
[----:B------:R-:W-:Y:S01]  /*0250*/  IMAD.MOV.U32 R21, RZ, RZ, 0x80 ;  /* 0x00000080ff157424 */ /* 0x000fe200078e00ff */
[----:B------:R-:W-:Y:S01]  /*0260*/  LOP3.LUT R11, R11, 0x1f, R0, 0xf8, !PT ;  /* 0x0000001f0b0b7812 */ /* 0x000fe200078ef800 */
[----:B------:R-:W-:Y:S01]  /*0270*/  IMAD.MOV.U32 R22, RZ, RZ, 0x80 ;  /* 0x00000080ff167424 */ /* 0x000fe200078e00ff */
[----:B------:R-:W-:Y:S01]  /*0280*/  ISETP.GE.AND P6, PT, R2, R13, PT ;  /* 0x0000000d0200720c */ /* 0x000fe20003fc6270 */
[----:B------:R-:W-:Y:S01]  /*0290*/  IMAD.MOV.U32 R25, RZ, RZ, 0x80 ;  /* 0x00000080ff197424 */ /* 0x000fe200078e00ff */
[C---:B------:R-:W-:Y:S01]  /*02a0*/  LOP3.LUT R18, R11.reuse, 0x40, RZ, 0xfc, !PT ;  /* 0x000000400b127812 */ /* 0x040fe200078efcff */
[----:B------:R-:W-:Y:S01]  /*02b0*/  IMAD.MOV.U32 R26, RZ, RZ, 0x80 ;  /* 0x00000080ff1a7424 */ /* 0x000fe200078e00ff */
[----:B------:R-:W-:-:S02]  /*02c0*/  LOP3.LUT R16, R11, 0x20, RZ, 0xfc, !PT ;  /* 0x000000200b107812 */ /* 0x000fc400078efcff */
[----:B------:R-:W-:Y:S02]  /*02d0*/  ISETP.GE.AND P4, PT, R18, R13, PT ;  /* 0x0000000d1200720c */ /* 0x000fe40003f86270 */
[----:B------:R-:W-:Y:S02]  /*02e0*/  LOP3.LUT R14, R11, 0x60, RZ, 0xfc, !PT ;  /* 0x000000600b0e7812 */ /* 0x000fe400078efcff */
[--C-:B------:R-:W-:Y:S02]  /*02f0*/  IADD3 R18, P0, P1, R2, UR10, R12.reuse ;  /* 0x0000000a02127c10 */ /* 0x100fe4000f91e00c */
[----:B------:R-:W-:Y:S02]  /*0300*/  SHF.R.S32.HI R2, RZ, 0x1f, R12 ;  /* 0x0000001fff027819 */ /* 0x000fe4000001140c */
[C---:B------:R-:W-:Y:S02]  /*0310*/  LOP3.LUT R24, R0.reuse, 0x3e0, RZ, 0xc0, !PT ;  /* 0x000003e000187812 */ /* 0x040fe400078ec0ff */
[----:B------:R-:W-:-:S02]  /*0320*/  LOP3.LUT R11, R0, 0x1f, RZ, 0xc0, !PT ;  /* 0x0000001f000b7812 */ /* 0x000fc400078ec0ff */
[----:B------:R-:W-:Y:S02]  /*0330*/  IADD3.X R19, PT, PT, RZ, UR11, R2, P0, P1 ;  /* 0x0000000bff137c10 */ /* 0x000fe400087e2402 */
[-C--:B------:R-:W-:Y:S01]  /*0340*/  ISETP.GE.AND P5, PT, R16, R13.reuse, PT ;  /* 0x0000000d1000720c */ /* 0x080fe20003fa6270 */
[----:B------:R-:W-:Y:S01]  /*0350*/  IMAD R2, R24, 0x8, R11 ;  /* 0x0000000818027824 */ /* 0x000fe200078e020b */
[-C--:B------:R-:W-:Y:S01]  /*0360*/  ISETP.GE.AND P3, PT, R14, R13.reuse, PT ;  /* 0x0000000d0e00720c */ /* 0x080fe20003f66270 */
[----:B------:R-:W2:Y:S01]  /*0370*/  @!P6 LDG.E.U8 R21, desc[UR8][R18.64] ;  /* 0x000000081215e981 */ /* 0x000ea2000c1e1100 */
[-C--:B------:R-:W-:Y:S01]  /*0380*/  ISETP.GE.AND P2, PT, R8, R13.reuse, PT ;  /* 0x0000000d0800720c */ /* 0x080fe20003f46270 */
[----:B------:R-:W-:Y:S01]  /*0390*/  VIADD R11, R2, 0xe0 ;  /* 0x000000e0020b7836 */ /* 0x000fe20000000000 */
[-C--:B------:R-:W-:Y:S01]  /*03a0*/  ISETP.GE.AND P1, PT, R9, R13.reuse, PT ;  /* 0x0000000d0900720c */ /* 0x080fe20003f26270 */
[----:B------:R-:W-:Y:S01]  /*03b0*/  IMAD.MOV.U32 R20, RZ, RZ, 0x80 ;  /* 0x00000080ff147424 */ /* 0x000fe200078e00ff */
[-C--:B------:R-:W-:Y:S01]  /*03c0*/  ISETP.GE.AND P0, PT, R10, R13.reuse, PT ;  /* 0x0000000d0a00720c */ /* 0x080fe20003f06270 */
[----:B------:R-:W-:Y:S01]  /*03d0*/  IMAD.MOV.U32 R15, RZ, RZ, 0x80 ;  /* 0x00000080ff0f7424 */ /* 0x000fe200078e00ff */
[----:B------:R-:W-:Y:S01]  /*03e0*/  ISETP.GE.AND P6, PT, R11, R13, PT ;  /* 0x0000000d0b00720c */ /* 0x000fe20003fc6270 */
[----:B------:R-:W-:Y:S01]  /*03f0*/  IMAD.MOV.U32 R11, RZ, RZ, 0x80 ;  /* 0x00000080ff0b7424 */ /* 0x000fe200078e00ff */
[----:B------:R-:W3:Y:S01]  /*0400*/  @!P4 LDG.E.U8 R25, desc[UR8][R18.64+0x40] ;  /* 0x000040081219c981 */ /* 0x000ee2000c1e1100 */
[----:B------:R-:W-:-:S03]  /*0410*/  IMAD.MOV.U32 R16, RZ, RZ, 0x80 ;  /* 0x00000080ff107424 */ /* 0x000fc600078e00ff */
[----:B------:R-:W4:Y:S04]  /*0420*/  @!P5 LDG.E.U8 R22, desc[UR8][R18.64+0x20] ;  /* 0x000020081216d981 */ /* 0x000f28000c1e1100 */
[----:B------:R-:W5:Y:S04]  /*0430*/  @!P3 LDG.E.U8 R26, desc[UR8][R18.64+0x60] ;  /* 0x00006008121ab981 */ /* 0x000f68000c1e1100 */
[----:B------:R-:W5:Y:S04]  /*0440*/  @!P2 LDG.E.U8 R20, desc[UR8][R18.64+0x80] ;  /* 0x000080081214a981 */ /* 0x000f68000c1e1100 */
[----:B------:R-:W5:Y:S04]  /*0450*/  @!P1 LDG.E.U8 R11, desc[UR8][R18.64+0xa0] ;  /* 0x0000a008120b9981 */ /* 0x000f68000c1e1100 */
[----:B------:R-:W5:Y:S04]  /*0460*/  @!P0 LDG.E.U8 R16, desc[UR8][R18.64+0xc0] ;  /* 0x0000c00812108981 */ /* 0x000f68000c1e1100 */
[----:B------:R0:W5:Y:S01]  /*0470*/  @!P6 LDG.E.U8 R15, desc[UR8][R18.64+0xe0] ;  /* 0x0000e008120fe981 */ /* 0x000162000c1e1100 */
[----:B------:R-:W1:Y:S01]  /*0480*/  S2R R13, SR_LANEID ;  /* 0x00000000000d7919 */ /* 0x000e620000000000 */
[----:B------:R-:W0:Y:S01]  /*0490*/  S2UR UR6, SR_CgaCtaId ;  /* 0x00000000000679c3 */ /* 0x000e220000008800 */
[----:B------:R-:W-:Y:S01]  /*04a0*/  LOP3.LUT R14, R3, 0x1f00, RZ, 0xc0, !PT ;  /* 0x00001f00030e7812 */ /* 0x000fe200078ec0ff */
[----:B------:R-:W-:-:S02]  /*04b0*/  UMOV UR5, 0x400 ;  /* 0x0000040000057882 */ /* 0x000fc40000000000 */
[----:B0-----:R-:W-:Y:S02]  /*04c0*/  ULEA UR7, UR6, UR5, 0x18 ;  /* 0x0000000506077291 */ /* 0x001fe4000f8ec0ff */
[----:B-1----:R-:W-:-:S04]  /*04d0*/  IMAD.IADD R17, R14, 0x1, R13 ;  /* 0x000000010e117824 */ /* 0x002fc800078e020d */
[C---:B------:R-:W-:Y:S02]  /*04e0*/  VIADD R32, R17.reuse, 0x60 ;  /* 0x0000006011207836 */ /* 0x040fe40000000000 */
[C---:B------:R-:W-:Y:S02]  /*04f0*/  VIADD R14, R17.reuse, 0x20 ;  /* 0x00000020110e7836 */ /* 0x040fe40000000000 */
[C---:B------:R-:W-:Y:S02]  /*0500*/  VIADD R18, R17.reuse, 0x80 ;  /* 0x0000008011127836 */ /* 0x040fe40000000000 */
[C---:B------:R-:W-:Y:S01]  /*0510*/  VIADD R30, R17.reuse, 0x40 ;  /* 0x00000040111e7836 */ /* 0x040fe20000000000 */
[-C--:B------:R-:W-:Y:S01]  /*0520*/  LEA.HI.SX32 R27, R32, R17.reuse, 0x1b ;  /* 0x00000011201b7211 */ /* 0x080fe200078fdaff */
[C---:B------:R-:W-:Y:S01]  /*0530*/  VIADD R32, R17.reuse, 0xa0 ;  /* 0x000000a011207836 */ /* 0x040fe20000000000 */
[CC--:B------:R-:W-:Y:S01]  /*0540*/  LEA.HI.SX32 R28, R17.reuse, R17.reuse, 0x1b ;  /* 0x00000011111c7211 */ /* 0x0c0fe200078fdaff */
[----:B------:R-:W-:Y:S01]  /*0550*/  VIADD R34, R17, 0xc0 ;  /* 0x000000c011227836 */ /* 0x000fe20000000000 */
[----:B------:R-:W-:-:S02]  /*0560*/  LEA.HI.SX32 R19, R14, R17, 0x1b ;  /* 0x000000110e137211 */ /* 0x000fc400078fdaff */
[-C--:B------:R-:W-:Y:S01]  /*0570*/  LEA.HI.SX32 R31, R18, R17.reuse, 0x1b ;  /* 0x00000011121f7211 */ /* 0x080fe200078fdaff */
[----:B------:R-:W-:Y:S01]  /*0580*/  VIADD R18, R17, 0xe0 ;  /* 0x000000e011127836 */ /* 0x000fe20000000000 */
[-C--:B------:R-:W-:Y:S01]  /*0590*/  LEA.HI.SX32 R30, R30, R17.reuse, 0x1b ;  /* 0x000000111e1e7211 */ /* 0x080fe200078fdaff */
[----:B------:R-:W-:Y:S01]  /*05a0*/  IMAD R23, R13, 0x7, R17 ;  /* 0x000000070d177824 */ /* 0x000fe200078e0211 */
[-C--:B------:R-:W-:Y:S02]  /*05b0*/  LEA.HI.SX32 R32, R32, R17.reuse, 0x1b ;  /* 0x0000001120207211 */ /* 0x080fe400078fdaff */
[-C--:B------:R-:W-:Y:S02]  /*05c0*/  LEA.HI.SX32 R33, R34, R17.reuse, 0x1b ;  /* 0x0000001122217211 */ /* 0x080fe400078fdaff */
[----:B------:R-:W-:Y:S02]  /*05d0*/  LEA.HI.SX32 R18, R18, R17, 0x1b ;  /* 0x0000001112127211 */ /* 0x000fe400078fdaff */
[C---:B------:R-:W-:Y:S01]  /*05e0*/  LEA.HI.SX32 R29, R23.reuse, R23, 0x1b ;  /* 0x00000017171d7211 */ /* 0x040fe200078fdaff */
[----:B------:R-:W-:Y:S01]  /*05f0*/  IMAD.IADD R24, R24, 0x1, R13 ;  /* 0x0000000118187824 */ /* 0x000fe200078e020d */
[----:B--2---:R-:W-:Y:S04]  /*0600*/  STS.U8 [R28+UR7], R21 ;  /* 0x000000151c007988 */ /* 0x004fe80008000007 */
[----:B----4-:R0:W-:Y:S04]  /*0610*/  STS.U8 [R19+UR7+0x20], R22 ;  /* 0x0000201613007988 */ /* 0x0101e80008000007 */
[----:B---3--:R1:W-:Y:S04]  /*0620*/  STS.U8 [R30+UR7+0x40], R25 ;  /* 0x000040191e007988 */ /* 0x0083e80008000007 */
[----:B-----5:R-:W-:Y:S01]  /*0630*/  STS.U8 [R27+UR7+0x60], R26 ;  /* 0x0000601a1b007988 */ /* 0x020fe20008000007 */
[----:B0-----:R-:W-:-:S03]  /*0640*/  VIADD R22, R23, 0x1 ;  /* 0x0000000117167836 */ /* 0x001fc60000000000 */
[----:B------:R0:W-:Y:S04]  /*0650*/  STS.U8 [R31+UR7+0x80], R20 ;  /* 0x000080141f007988 */ /* 0x0001e80008000007 */
[----:B------:R-:W-:Y:S01]  /*0660*/  STS.U8 [R32+UR7+0xa0], R11 ;  /* 0x0000a00b20007988 */ /* 0x000fe20008000007 */
[----:B-1----:R-:W-:-:S03]  /*0670*/  LEA.HI.SX32 R30, R22, R23, 0x1b ;  /* 0x00000017161e7211 */ /* 0x002fc600078fdaff */
[----:B------:R1:W-:Y:S04]  /*0680*/  STS.U8 [R33+UR7+0xc0], R16 ;  /* 0x0000c01021007988 */ /* 0x0003e80008000007 */
[----:B------:R-:W-:Y:S01]  /*0690*/  STS.U8 [R18+UR7+0xe0], R15 ;  /* 0x0000e00f12007988 */ /* 0x000fe20008000007 */
[----:B------:R-:W-:-:S03]  /*06a0*/  NOP ;  /* 0x0000000000007918 */ /* 0x000fc60000000000 */
[----:B------:R-:W2:Y:S01]  /*06b0*/  LDS.U8 R29, [R29+UR7] ;  /* 0x000000071d1d7984 */ /* 0x000ea20008000000 */
[----:B0-----:R-:W-:-:S03]  /*06c0*/  VIADD R20, R23, 0x2 ;  /* 0x0000000217147836 */ /* 0x001fc60000000000 */
[----:B------:R-:W0:Y:S02]  /*06d0*/  LDS.U8 R30, [R30+UR7+0x1] ;  /* 0x000001071e1e7984 */ /* 0x000e240008000000 */
[----:B------:R-:W-:Y:S01]  /*06e0*/  LEA.HI.SX32 R20, R20, R23, 0x1b ;  /* 0x0000001714147211 */ /* 0x000fe200078fdaff */
[----:B-1----:R-:W-:-:S04]  /*06f0*/  VIADD R16, R23, 0x3 ;  /* 0x0000000317107836 */ /* 0x002fc80000000000 */
[----:B------:R1:W3:Y:S01]  /*0700*/  LDS.U8 R11, [R20+UR7+0x2] ;  /* 0x00000207140b7984 */ /* 0x0002e20008000000 */
[----:B------:R-:W-:-:S06]  /*0710*/  LEA.HI.SX32 R28, R16, R23, 0x1b ;  /* 0x00000017101c7211 */ /* 0x000fcc00078fdaff */
[----:B------:R-:W4:Y:S01]  /*0720*/  LDS.U8 R28, [R28+UR7+0x3] ;  /* 0x000003071c1c7984 */ /* 0x000f220008000000 */
[----:B--2---:R-:W-:Y:S01]  /*0730*/  SHF.R.U32.HI R16, RZ, 0x2, R29 ;  /* 0x00000002ff107819 */ /* 0x004fe2000001161d */
[----:B------:R-:W-:-:S03]  /*0740*/  IMAD.SHL.U32 R15, R29, 0x4, RZ ;  /* 0x000000041d0f7824 */ /* 0x000fc600078e00ff */
[----:B------:R-:W-:Y:S02]  /*0750*/  LOP3.LUT R36, R16, 0x1c, RZ, 0xc0, !PT ;  /* 0x0000001c10247812 */ /* 0x000fe400078ec0ff */
[----:B------:R-:W-:Y:S02]  /*0760*/  LOP3.LUT R18, R15, 0x1c, RZ, 0xc0, !PT ;  /* 0x0000001c0f127812 */ /* 0x000fe400078ec0ff */
[----:B0-----:R-:W-:Y:S01]  /*0770*/  SHF.R.U32.HI R34, RZ, 0x2, R30 ;  /* 0x00000002ff227819 */ /* 0x001fe2000001161e */
[----:B------:R-:W-:Y:S01]  /*0780*/  IMAD.SHL.U32 R15, R30, 0x4, RZ ;  /* 0x000000041e0f7824 */ /* 0x000fe200078e00ff */
[----:B------:R-:W-:Y:S02]  /*0790*/  IADD3 R36, P0, PT, R36, UR12, RZ ;  /* 0x0000000c24247c10 */ /* 0x000fe4000ff1e0ff */
[----:B------:R-:W-:Y:S02]  /*07a0*/  IADD3 R18, P1, PT, R18, UR12, RZ ;  /* 0x0000000c12127c10 */ /* 0x000fe4000ff3e0ff */
[----:B-1----:R-:W-:Y:S01]  /*07b0*/  LOP3.LUT R20, R34, 0x1c, RZ, 0xc0, !PT ;  /* 0x0000001c22147812 */ /* 0x002fe200078ec0ff */
[----:B------:R-:W-:Y:S01]  /*07c0*/  IMAD.X R37, RZ, RZ, UR13, P0 ;  /* 0x0000000dff257e24 */ /* 0x000fe200080e06ff */
[----:B---3--:R-:W-:Y:S01]  /*07d0*/  SHF.R.U32.HI R32, RZ, 0x2, R11 ;  /* 0x00000002ff207819 */ /* 0x008fe2000001160b */
[----:B------:R-:W-:Y:S01]  /*07e0*/  IMAD.X R19, RZ, RZ, UR13, P1 ;  /* 0x0000000dff137e24 */ /* 0x000fe200088e06ff */
[----:B------:R-:W-:-:S02]  /*07f0*/  LOP3.LUT R15, R15, 0x1c, RZ, 0xc0, !PT ;  /* 0x0000001c0f0f7812 */ /* 0x000fc400078ec0ff */
[----:B------:R-:W-:Y:S01]  /*0800*/  IADD3 R20, P0, PT, R20, UR12, RZ ;  /* 0x0000000c14147c10 */ /* 0x000fe2000ff1e0ff */
[----:B------:R-:W2:Y:S01]  /*0810*/  LDG.E R13, desc[UR8][R36.64] ;  /* 0x00000008240d7981 */ /* 0x000ea2000c1e1900 */
[----:B------:R-:W-:Y:S02]  /*0820*/  LOP3.LUT R25, R32, 0x1c, RZ, 0xc0, !PT ;  /* 0x0000001c20197812 */ /* 0x000fe400078ec0ff */
[----:B------:R-:W-:Y:S01]  /*0830*/  IADD3 R26, P1, PT, R15, UR12, RZ ;  /* 0x0000000c0f1a7c10 */ /* 0x000fe2000ff3e0ff */
[----:B------:R-:W-:Y:S01]  /*0840*/  IMAD.X R21, RZ, RZ, UR13, P0 ;  /* 0x0000000dff157e24 */ /* 0x000fe200080e06ff */
[----:B------:R0:W3:Y:S01]  /*0850*/  LDG.E R31, desc[UR8][R18.64] ;  /* 0x00000008121f7981 */ /* 0x0000e2000c1e1900 */
[----:B------:R-:W-:Y:S02]  /*0860*/  IMAD.SHL.U32 R15, R11, 0x4, RZ ;  /* 0x000000040b0f7824 */ /* 0x000fe400078e00ff */
[----:B------:R-:W-:Y:S01]  /*0870*/  IMAD.X R27, RZ, RZ, UR13, P1 ;  /* 0x0000000dff1b7e24 */ /* 0x000fe200088e06ff */
[----:B------:R1:W5:Y:S02]  /*0880*/  LDG.E R33, desc[UR8][R20.64] ;  /* 0x0000000814217981 */ /* 0x000364000c1e1900 */
[----:B------:R-:W-:-:S02]  /*0890*/  LOP3.LUT R15, R15, 0x1c, RZ, 0xc0, !PT ;  /* 0x0000001c0f0f7812 */ /* 0x000fc400078ec0ff */
[----:B------:R-:W5:Y:S01]  /*08a0*/  LDG.E R26, desc[UR8][R26.64] ;  /* 0x000000081a1a7981 */ /* 0x000f62000c1e1900 */
[----:B0-----:R-:W-:Y:S02]  /*08b0*/  IADD3 R18, P0, PT, R25, UR12, RZ ;  /* 0x0000000c19127c10 */ /* 0x001fe4000ff1e0ff */
[----:B----4-:R-:W-:Y:S01]  /*08c0*/  SHF.R.U32.HI R25, RZ, 0x2, R28 ;  /* 0x00000002ff197819 */ /* 0x010fe2000001161c */
[----:B-1----:R-:W0:Y:S02]  /*08d0*/  LDC.64 R20, c[0x0][0x390] ;  /* 0x0000e400ff147b82 */ /* 0x002e240000000a00 */
[----:B------:R-:W-:Y:S01]  /*08e0*/  IMAD.X R19, RZ, RZ, UR13, P0 ;  /* 0x0000000dff137e24 */ /* 0x000fe200080e06ff */
[----:B------:R-:W-:-:S04]  /*08f0*/  IADD3 R36, P1, PT, R15, UR12, RZ ;  /* 0x0000000c0f247c10 */ /* 0x000fc8000ff3e0ff */
[----:B------:R1:W4:Y:S01]  /*0900*/  LDG.E R15, desc[UR8][R18.64] ;  /* 0x00000008120f7981 */ /* 0x000322000c1e1900 */
[----:B------:R-:W-:-:S05]  /*0910*/  IMAD.X R37, RZ, RZ, UR13, P1 ;  /* 0x0000000dff257e24 */ /* 0x000fca00088e06ff */
[----:B------:R-:W4:Y:S01]  /*0920*/  LDG.E R27, desc[UR8][R36.64] ;  /* 0x00000008241b7981 */ /* 0x000f22000c1e1900 */
[----:B-1----:R-:W-:-:S04]  /*0930*/  LOP3.LUT R18, R25, 0x1c, RZ, 0xc0, !PT ;  /* 0x0000001c19127812 */ /* 0x002fc800078ec0ff */
[----:B------:R-:W-:-:S05]  /*0940*/  IADD3 R18, P0, PT, R18, UR12, RZ ;  /* 0x0000000c12127c10 */ /* 0x000fca000ff1e0ff */
[----:B------:R-:W-:-:S05]  /*0950*/  IMAD.X R19, RZ, RZ, UR13, P0 ;  /* 0x0000000dff137e24 */ /* 0x000fca00080e06ff */
[----:B------:R1:W4:Y:S01]  /*0960*/  LDG.E R18, desc[UR8][R18.64] ;  /* 0x0000000812127981 */ /* 0x000322000c1e1900 */
[----:B------:R-:W-:Y:S01]  /*0970*/  IMAD.IADD R35, R3, 0x1, R12 ;  /* 0x0000000103237824 */ /* 0x000fe200078e020c */
[----:B------:R-:W-:-:S04]  /*0980*/  SHF.R.U32.HI R29, RZ, 0x6, R29 ;  /* 0x00000006ff1d7819 */ /* 0x000fc8000001161d */
[----:B------:R-:W-:Y:S02]  /*0990*/  SHF.R.U32.HI R35, RZ, R4, R35 ;  /* 0x00000004ff237219 */ /* 0x000fe40000011623 */
[----:B------:R-:W-:Y:S02]  /*09a0*/  LOP3.LUT R29, R29, 0x2, RZ, 0xc0, !PT ;  /* 0x000000021d1d7812 */ /* 0x000fe400078ec0ff */
[----:B-1----:R-:W-:Y:S01]  /*09b0*/  LOP3.LUT R19, R16, 0x2, RZ, 0xc0, !PT ;  /* 0x0000000210137812 */ /* 0x002fe200078ec0ff */
[----:B0-----:R-:W-:-:S04]  /*09c0*/  IMAD.WIDE.U32 R20, R35, 0x4, R20 ;  /* 0x0000000423147825 */ /* 0x001fc800078e0014 */
[----:B------:R-:W-:Y:S02]  /*09d0*/  IMAD.SHL.U32 R35, R28, 0x4, RZ ;  /* 0x000000041c237824 */ /* 0x000fe400078e00ff */
[----:B------:R-:W-:Y:S01]  /*09e0*/  VIADD R16, R23, 0x4 ;  /* 0x0000000417107836 */ /* 0x000fe20000000000 */
[----:B------:R-:W0:Y:S02]  /*09f0*/  I2F.U16 R29, R29 ;  /* 0x0000001d001d7306 */ /* 0x000e240000101000 */
[----:B------:R-:W-:Y:S02]  /*0a00*/  LOP3.LUT R35, R35, 0x1c, RZ, 0xc0, !PT ;  /* 0x0000001c23237812 */ /* 0x000fe400078ec0ff */
[----:B------:R-:W-:Y:S02]  /*0a10*/  LEA.HI.SX32 R16, R16, R23, 0x1b ;  /* 0x0000001710107211 */ /* 0x000fe400078fdaff */
[----:B------:R-:W-:Y:S02]  /*0a20*/  IADD3 R36, P0, PT, R35, UR12, RZ ;  /* 0x0000000c23247c10 */ /* 0x000fe4000ff1e0ff */
[----:B------:R1:W4:Y:S01]  /*0a30*/  LDG.E.CONSTANT R35, desc[UR8][R20.64] ;  /* 0x0000000814237981 */ /* 0x000322000c1e9900 */
[----:B------:R-:W0:Y:S03]  /*0a40*/  I2F.U16 R19, R19 ;  /* 0x0000001300137306 */ /* 0x000e260000101000 */
[----:B------:R-:W5:Y:S01]  /*0a50*/  LDS.U8 R16, [R16+UR7+0x4] ;  /* 0x0000040710107984 */ /* 0x000f620008000000 */
[----:B-1----:R-:W-:Y:S01]  /*0a60*/  LOP3.LUT R20, R34, 0x2, RZ, 0xc0, !PT ;  /* 0x0000000222147812 */ /* 0x002fe200078ec0ff */
[----:B------:R-:W-:-:S02]  /*0a70*/  VIADD R34, R23, 0x5 ;  /* 0x0000000517227836 */ /* 0x000fc40000000000 */
[----:B------:R-:W-:Y:S01]  /*0a80*/  IMAD.X R37, RZ, RZ, UR13, P0 ;  /* 0x0000000dff257e24 */ /* 0x000fe200080e06ff */
[----:B------:R-:W-:Y:S02]  /*0a90*/  SHF.R.U32.HI R21, RZ, 0x6, R30 ;  /* 0x00000006ff157819 */ /* 0x000fe4000001161e */
[----:B------:R-:W-:Y:S01]  /*0aa0*/  LEA.HI.SX32 R34, R34, R23, 0x1b ;  /* 0x0000001722227211 */ /* 0x000fe200078fdaff */
[----:B0-----:R-:W-:Y:S01]  /*0ab0*/  FADD.FTZ R30, -R29, 1 ;  /* 0x3f8000001d1e7421 */ /* 0x001fe20000010100 */
[----:B------:R-:W-:Y:S01]  /*0ac0*/  SHF.R.U32.HI R29, RZ, 0x6, R11 ;  /* 0x00000006ff1d7819 */ /* 0x000fe2000001160b */
[----:B------:R0:W4:Y:S04]  /*0ad0*/  LDG.E R36, desc[UR8][R36.64] ;  /* 0x0000000824247981 */ /* 0x000128000c1e1900 */
[----:B------:R5:W1:Y:S01]  /*0ae0*/  LDS.U8 R11, [R34+UR7+0x5] ;  /* 0x00000507220b7984 */ /* 0x000a620008000000 */
[----:B0-----:R-:W-:-:S02]  /*0af0*/  LOP3.LUT R37, R21, 0x2, RZ, 0xc0, !PT ;  /* 0x0000000215257812 */ /* 0x001fc400078ec0ff */
[----:B------:R-:W-:Y:S02]  /*0b00*/  LOP3.LUT R21, R32, 0x2, RZ, 0xc0, !PT ;  /* 0x0000000220157812 */ /* 0x000fe400078ec0ff */
[----:B------:R-:W-:Y:S01]  /*0b10*/  SHF.R.U32.HI R32, RZ, 0x6, R28 ;  /* 0x00000006ff207819 */ /* 0x000fe2000001161c */
[----:B------:R-:W-:Y:S01]  /*0b20*/  FADD.FTZ R28, -R19, 1 ;  /* 0x3f800000131c7421 */ /* 0x000fe20000010100 */
[----:B------:R-:W-:Y:S02]  /*0b30*/  I2F.U16 R20, R20 ;  /* 0x0000001400147306 */ /* 0x000fe40000101000 */
[----:B------:R-:W-:Y:S02]  /*0b40*/  LOP3.LUT R19, R32, 0x2, RZ, 0xc0, !PT ;  /* 0x0000000220137812 */ /* 0x000fe400078ec0ff */
[----:B------:R-:W-:-:S04]  /*0b50*/  LOP3.LUT R29, R29, 0x2, RZ, 0xc0, !PT ;  /* 0x000000021d1d7812 */ /* 0x000fc800078ec0ff */
[----:B------:R-:W-:Y:S08]  /*0b60*/  I2F.U16 R21, R21 ;  /* 0x0000001500157306 */ /* 0x000ff00000101000 */
[----:B------:R-:W0:Y:S08]  /*0b70*/  I2F.U16 R19, R19 ;  /* 0x0000001300137306 */ /* 0x000e300000101000 */
[----:B------:R-:W-:Y:S01]  /*0b80*/  I2F.U16 R29, R29 ;  /* 0x0000001d001d7306 */ /* 0x000fe20000101000 */
[----:B0-----:R-:W-:Y:S01]  /*0b90*/  FADD.FTZ R19, -R19, 1 ;  /* 0x3f80000013137421 */ /* 0x001fe20000010100 */
[----:B--2---:R-:W-:-:S06]  /*0ba0*/  FMUL.FTZ R30, R30, R13 ;  /* 0x0000000d1e1e7220 */ /* 0x004fcc0000410000 */
[----:B------:R-:W0:Y:S01]  /*0bb0*/  I2F.U16 R13, R37 ;  /* 0x00000025000d7306 */ /* 0x000e220000101000 */
[----:B---3--:R-:W-:Y:S01]  /*0bc0*/  FMUL.FTZ R28, R28, R31 ;  /* 0x0000001f1c1c7220 */ /* 0x008fe20000410000 */
[----:B0-----:R-:W-:Y:S01]  /*0bd0*/  FADD.FTZ R32, -R13, 1 ;  /* 0x3f8000000d207421 */ /* 0x001fe20000010100 */
[----:B------:R-:W-:-:S04]  /*0be0*/  FADD.FTZ R13, -R20, 1 ;  /* 0x3f800000140d7421 */ /* 0x000fc80000010100 */
[----:B-----5:R-:W-:Y:S01]  /*0bf0*/  FMUL.FTZ R34, R13, R26 ;  /* 0x0000001a0d227220 */ /* 0x020fe20000410000 */
[----:B------:R-:W-:Y:S01]  /*0c00*/  FADD.FTZ R26, -R21, 1 ;  /* 0x3f800000151a7421 */ /* 0x000fe20000010100 */
[----:B------:R-:W-:Y:S01]  /*0c10*/  SHF.R.U32.HI R13, RZ, 0x2, R16 ;  /* 0x00000002ff0d7819 */ /* 0x000fe20000011610 */
[----:B------:R-:W-:Y:S02]  /*0c20*/  FADD.FTZ R20, -R29, 1 ;  /* 0x3f8000001d147421 */ /* 0x000fe40000010100 */
[----:B----4-:R-:W-:Y:S01]  /*0c30*/  FMUL.FTZ R29, R26, R27 ;  /* 0x0000001b1a1d7220 */ /* 0x010fe20000410000 */
[----:B------:R-:W-:-:S04]  /*0c40*/  LOP3.LUT R26, R13, 0x1c, RZ, 0xc0, !PT ;  /* 0x0000001c0d1a7812 */ /* 0x000fc800078ec0ff */
[----:B------:R-:W-:Y:S01]  /*0c50*/  IADD3 R26, P0, PT, R26, UR12, RZ ;  /* 0x0000000c1a1a7c10 */ /* 0x000fe2000ff1e0ff */
[----:B------:R-:W-:Y:S01]  /*0c60*/  FMUL.FTZ R15, R20, R15 ;  /* 0x0000000f140f7220 */ /* 0x000fe20000410000 */
[----:B-1----:R-:W-:Y:S01]  /*0c70*/  SHF.R.U32.HI R37, RZ, 0x2, R11 ;  /* 0x00000002ff257819 */ /* 0x002fe2000001160b */
[----:B------:R-:W-:Y:S01]  /*0c80*/  FMUL.FTZ R31, R19, R18 ;  /* 0x00000012131f7220 */ /* 0x000fe20000410000 */
[----:B------:R-:W-:Y:S02]  /*0c90*/  IMAD.SHL.U32 R18, R16, 0x4, RZ ;  /* 0x0000000410127824 */ /* 0x000fe400078e00ff */
[----:B------:R-:W-:-:S03]  /*0ca0*/  IMAD.X R27, RZ, RZ, UR13, P0 ;  /* 0x0000000dff1b7e24 */ /* 0x000fc600080e06ff */
[----:B------:R-:W-:-:S04]  /*0cb0*/  LOP3.LUT R18, R18, 0x1c, RZ, 0xc0, !PT ;  /* 0x0000001c12127812 */ /* 0x000fc800078ec0ff */
[----:B------:R-:W-:Y:S02]  /*0cc0*/  IADD3 R20, P0, PT, R18, UR12, RZ ;  /* 0x0000000c12147c10 */ /* 0x000fe4000ff1e0ff */
[----:B------:R-:W-:-:S03]  /*0cd0*/  LOP3.LUT R18, R37, 0x1c, RZ, 0xc0, !PT ;  /* 0x0000001c25127812 */ /* 0x000fc600078ec0ff */
[----:B------:R-:W-:Y:S01]  /*0ce0*/  IMAD.X R21, RZ, RZ, UR13, P0 ;  /* 0x0000000dff157e24 */ /* 0x000fe200080e06ff */
[----:B------:R-:W-:-:S04]  /*0cf0*/  IADD3 R18, P0, PT, R18, UR12, RZ ;  /* 0x0000000c12127c10 */ /* 0x000fc8000ff1e0ff */
[----:B------:R0:W2:Y:S01]  /*0d00*/  LDG.E R20, desc[UR8][R20.64] ;  /* 0x0000000814147981 */ /* 0x0000a2000c1e1900 */
[----:B------:R-:W-:-:S05]  /*0d10*/  IMAD.X R19, RZ, RZ, UR13, P0 ;  /* 0x0000000dff137e24 */ /* 0x000fca00080e06ff */
[----:B------:R-:W3:Y:S01]  /*0d20*/  LDG.E R18, desc[UR8][R18.64] ;  /* 0x0000000812127981 */ /* 0x000ee2000c1e1900 */
[----:B------:R-:W-:-:S03]  /*0d30*/  FMUL.FTZ R32, R32, R33 ;  /* 0x0000002120207220 */ /* 0x000fc60000410000 */
[----:B------:R1:W4:Y:S01]  /*0d40*/  LDG.E R33, desc[UR8][R26.64] ;  /* 0x000000081a217981 */ /* 0x000322000c1e1900 */
[----:B------:R-:W-:Y:S01]  /*0d50*/  LOP3.LUT R25, R25, 0x2, RZ, 0xc0, !PT ;  /* 0x0000000219197812 */ /* 0x000fe200078ec0ff */
[----:B0-----:R-:W-:-:S05]  /*0d60*/  VIADD R21, R23, 0x6 ;  /* 0x0000000617157836 */ /* 0x001fca0000000000 */
[----:B------:R-:W0:Y:S01]  /*0d70*/  I2F.U16 R25, R25 ;  /* 0x0000001900197306 */ /* 0x000e220000101000 */
[----:B------:R-:W-:Y:S01]  /*0d80*/  LEA.HI.SX32 R21, R21, R23, 0x1b ;  /* 0x0000001715157211 */ /* 0x000fe200078fdaff */
[----:B-1----:R-:W-:-:S05]  /*0d90*/  IMAD.SHL.U32 R26, R11, 0x4, RZ ;  /* 0x000000040b1a7824 */ /* 0x002fca00078e00ff */
[----:B------:R-:W1:Y:S01]  /*0da0*/  LDS.U8 R21, [R21+UR7+0x6] ;  /* 0x0000060715157984 */ /* 0x000e620008000000 */
[----:B------:R-:W-:-:S04]  /*0db0*/  LOP3.LUT R26, R26, 0x1c, RZ, 0xc0, !PT ;  /* 0x0000001c1a1a7812 */ /* 0x000fc800078ec0ff */
[----:B------:R-:W-:Y:S01]  /*0dc0*/  IADD3 R26, P0, PT, R26, UR12, RZ ;  /* 0x0000000c1a1a7c10 */ /* 0x000fe2000ff1e0ff */
[----:B0-----:R-:W-:-:S04]  /*0dd0*/  FADD.FTZ R27, -R25, 1 ;  /* 0x3f800000191b7421 */ /* 0x001fc80000010100 */
[----:B------:R-:W-:Y:S01]  /*0de0*/  FMUL.FTZ R36, R27, R36 ;  /* 0x000000241b247220 */ /* 0x000fe20000410000 */
[----:B------:R-:W-:Y:S01]  /*0df0*/  IMAD.X R27, RZ, RZ, UR13, P0 ;  /* 0x0000000dff1b7e24 */ /* 0x000fe200080e06ff */
[----:B------:R-:W-:-:S04]  /*0e00*/  SHF.R.U32.HI R11, RZ, 0x6, R11 ;  /* 0x00000006ff0b7819 */ /* 0x000fc8000001160b */
[----:B------:R0:W5:Y:S01]  /*0e10*/  LDG.E R26, desc[UR8][R26.64] ;  /* 0x000000081a1a7981 */ /* 0x000162000c1e1900 */
[----:B------:R-:W-:Y:S02]  /*0e20*/  LOP3.LUT R13, R13, 0x2, RZ, 0xc0, !PT ;  /* 0x000000020d0d7812 */ /* 0x000fe400078ec0ff */
[----:B------:R-:W-:Y:S02]  /*0e30*/  LOP3.LUT R25, R11, 0x2, RZ, 0xc0, !PT ;  /* 0x000000020b197812 */ /* 0x000fe400078ec0ff */
[----:B------:R-:W-:Y:S02]  /*0e40*/  SHF.R.U32.HI R16, RZ, 0x6, R16 ;  /* 0x00000006ff107819 */ /* 0x000fe40000011610 */
[----:B------:R-:W0:Y:S02]  /*0e50*/  I2F.U16 R13, R13 ;  /* 0x0000000d000d7306 */ /* 0x000e240000101000 */
[----:B------:R-:W-:-:S06]  /*0e60*/  LOP3.LUT R19, R16, 0x2, RZ, 0xc0, !PT ;  /* 0x0000000210137812 */ /* 0x000fcc00078ec0ff */
[----:B------:R-:W1:Y:S08]  /*0e70*/  I2F.U16 R25, R25 ;  /* 0x0000001900197306 */ /* 0x000e700000101000 */
[----:B------:R-:W1:Y:S01]  /*0e80*/  I2F.U16 R19, R19 ;  /* 0x0000001300137306 */ /* 0x000e620000101000 */
[----:B0-----:R-:W-:Y:S01]  /*0e90*/  FADD.FTZ R11, -R13, 1 ;  /* 0x3f8000000d0b7421 */ /* 0x001fe20000010100 */
[----:B-1----:R-:W-:Y:S01]  /*0ea0*/  SHF.R.U32.HI R13, RZ, 0x2, R21 ;  /* 0x00000002ff0d7819 */ /* 0x002fe20000011615 */
[----:B------:R-:W-:Y:S01]  /*0eb0*/  FADD.FTZ R27, -R25, 1 ;  /* 0x3f800000191b7421 */ /* 0x000fe20000010100 */
[----:B------:R-:W-:-:S02]  /*0ec0*/  IMAD.SHL.U32 R25, R21, 0x4, RZ ;  /* 0x0000000415197824 */ /* 0x000fc400078e00ff */
[----:B------:R-:W-:Y:S01]  /*0ed0*/  FADD.FTZ R16, -R19, 1 ;  /* 0x3f80000013107421 */ /* 0x000fe20000010100 */
[----:B--2---:R-:W-:Y:S01]  /*0ee0*/  FMUL.FTZ R20, R11, R20 ;  /* 0x000000140b147220 */ /* 0x004fe20000410000 */
[----:B---3--:R-:W-:Y:S01]  /*0ef0*/  FMUL.FTZ R11, R27, R18 ;  /* 0x000000121b0b7220 */ /* 0x008fe20000410000 */
[----:B------:R-:W-:-:S04]  /*0f00*/  LOP3.LUT R18, R13, 0x1c, RZ, 0xc0, !PT ;  /* 0x0000001c0d127812 */ /* 0x000fc800078ec0ff */
[----:B------:R-:W-:Y:S01]  /*0f10*/  IADD3 R18, P0, PT, R18, UR12, RZ ;  /* 0x0000000c12127c10 */ /* 0x000fe2000ff1e0ff */
[----:B----4-:R-:W-:Y:S01]  /*0f20*/  FMUL.FTZ R16, R16, R33 ;  /* 0x0000002110107220 */ /* 0x010fe20000410000 */
[----:B------:R-:W-:-:S03]  /*0f30*/  LOP3.LUT R33, R25, 0x1c, RZ, 0xc0, !PT ;  /* 0x0000001c19217812 */ /* 0x000fc600078ec0ff */
[----:B------:R-:W-:-:S05]  /*0f40*/  IMAD.X R19, RZ, RZ, UR13, P0 ;  /* 0x0000000dff137e24 */ /* 0x000fca00080e06ff */
[----:B------:R0:W2:Y:S02]  /*0f50*/  LDG.E R27, desc[UR8][R18.64] ;  /* 0x00000008121b7981 */ /* 0x0000a4000c1e1900 */
[----:B0-----:R-:W-:-:S05]  /*0f60*/  IADD3 R18, P0, PT, R33, UR12, RZ ;  /* 0x0000000c21127c10 */ /* 0x001fca000ff1e0ff */
[----:B------:R-:W-:-:S05]  /*0f70*/  IMAD.X R19, RZ, RZ, UR13, P0 ;  /* 0x0000000dff137e24 */ /* 0x000fca00080e06ff */
[----:B------:R0:W3:Y:S01]  /*0f80*/  LDG.E R33, desc[UR8][R18.64] ;  /* 0x0000000812217981 */ /* 0x0000e2000c1e1900 */
[----:B------:R-:W-:-:S06]  /*0f90*/  LOP3.LUT R37, R37, 0x2, RZ, 0xc0, !PT ;  /* 0x0000000225257812 */ /* 0x000fcc00078ec0ff */
[----:B------:R-:W1:Y:S02]  /*0fa0*/  I2F.U16 R37, R37 ;  /* 0x0000002500257306 */ /* 0x000e640000101000 */
[----:B-1----:R-:W-:-:S04]  /*0fb0*/  FADD.FTZ R25, -R37, 1 ;  /* 0x3f80000025197421 */ /* 0x002fc80000010100 */
[----:B-----5:R-:W-:Y:S01]  /*0fc0*/  FMUL.FTZ R26, R25, R26 ;  /* 0x0000001a191a7220 */ /* 0x020fe20000410000 */
[----:B------:R-:W-:-:S05]  /*0fd0*/  VIADD R25, R23, 0x7 ;  /* 0x0000000717197836 */ /* 0x000fca0000000000 */
[----:B------:R-:W-:-:S06]  /*0fe0*/  LEA.HI.SX32 R25, R25, R23, 0x1b ;  /* 0x0000001719197211 */ /* 0x000fcc00078fdaff */
[----:B------:R-:W1:Y:S01]  /*0ff0*/  LDS.U8 R25, [R25+UR7+0x7] ;  /* 0x0000070719197984 */ /* 0x000e620008000000 */
[----:B------:R-:W-:Y:S02]  /*1000*/  SHF.R.U32.HI R21, RZ, 0x6, R21 ;  /* 0x00000006ff157819 */ /* 0x000fe40000011615 */
[----:B------:R-:W-:Y:S02]  /*1010*/  LOP3.LUT R37, R13, 0x2, RZ, 0xc0, !PT ;  /* 0x000000020d257812 */ /* 0x000fe400078ec0ff */
[----:B------:R-:W-:-:S04]  /*1020*/  LOP3.LUT R21, R21, 0x2, RZ, 0xc0, !PT ;  /* 0x0000000215157812 */ /* 0x000fc800078ec0ff */
[----:B------:R-:W4:Y:S08]  /*1030*/  I2F.U16 R37, R37 ;  /* 0x0000002500257306 */ /* 0x000f300000101000 */
[----:B------:R-:W0:Y:S01]  /*1040*/  I2F.U16 R21, R21 ;  /* 0x0000001500157306 */ /* 0x000e220000101000 */
[----:B------:R-:W-:Y:S02]  /*1050*/  IMAD.IADD R13, R23, 0x1, R22 ;  /* 0x00000001170d7824 */ /* 0x000fe400078e0216 */
[----:B----4-:R-:W-:Y:S01]  /*1060*/  FADD.FTZ R22, -R37, 1 ;  /* 0x3f80000025167421 */ /* 0x010fe20000010100 */
[----:B0-----:R-:W-:Y:S01]  /*1070*/  FADD.FTZ R18, -R21, 1 ;  /* 0x3f80000015127421 */ /* 0x001fe20000010100 */
[----:B-1----:R-:W-:Y:S01]  /*1080*/  SHF.R.U32.HI R21, RZ, 0x2, R25 ;  /* 0x00000002ff157819 */ /* 0x002fe20000011619 */
[C---:B------:R-:W-:Y:S01]  /*1090*/  FMUL.FTZ R30, R35.reuse, R30 ;  /* 0x0000001e231e7220 */ /* 0x040fe20000410000 */
[----:B------:R-:W-:Y:S01]  /*10a0*/  FMUL.FTZ R23, R35, R28 ;  /* 0x0000001c23177220 */ /* 0x000fe20000410000 */
[----:B--2---:R-:W-:Y:S01]  /*10b0*/  FMUL.FTZ R27, R18, R27 ;  /* 0x0000001b121b7220 */ /* 0x004fe20000410000 */
[----:B------:R-:W-:-:S04]  /*10c0*/  LOP3.LUT R18, R21, 0x1c, RZ, 0xc0, !PT ;  /* 0x0000001c15127812 */ /* 0x000fc800078ec0ff */
[----:B------:R-:W-:-:S05]  /*10d0*/  IADD3 R18, P0, PT, R18, UR12, RZ ;  /* 0x0000000c12127c10 */ /* 0x000fca000ff1e0ff */
[----:B------:R-:W-:-:S05]  /*10e0*/  IMAD.X R19, RZ, RZ, UR13, P0 ;  /* 0x0000000dff137e24 */ /* 0x000fca00080e06ff */
[----:B------:R0:W2:Y:S01]  /*10f0*/  LDG.E R18, desc[UR8][R18.64] ;  /* 0x0000000812127981 */ /* 0x0000a2000c1e1900 */
[----:B---3--:R-:W-:Y:S01]  /*1100*/  FMUL.FTZ R33, R22, R33 ;  /* 0x0000002116217220 */ /* 0x008fe20000410000 */
[----:B------:R-:W-:-:S05]  /*1110*/  IMAD.SHL.U32 R22, R25, 0x4, RZ ;  /* 0x0000000419167824 */ /* 0x000fca00078e00ff */
[----:B------:R-:W-:-:S04]  /*1120*/  LOP3.LUT R22, R22, 0x1c, RZ, 0xc0, !PT ;  /* 0x0000001c16167812 */ /* 0x000fc800078ec0ff */
[----:B------:R-:W-:Y:S02]  /*1130*/  IADD3 R22, P0, PT, R22, UR12, RZ ;  /* 0x0000000c16167c10 */ /* 0x000fe4000ff1e0ff */
[----:B0-----:R-:W-:-:S03]  /*1140*/  F2FP.BF16.F32.PACK_AB R19, R23, R30 ;  /* 0x0000001e1713723e */ /* 0x001fc600000010ff */
[----:B------:R-:W-:-:S06]  /*1150*/  IMAD.X R23, RZ, RZ, UR13, P0 ;  /* 0x0000000dff177e24 */ /* 0x000fcc00080e06ff */
[----:B------:R0:W3:Y:S01]  /*1160*/  LDG.E R23, desc[UR8][R22.64] ;  /* 0x0000000816177981 */ /* 0x0000e2000c1e1900 */
[----:B------:R-:W-:Y:S01]  /*1170*/  UIADD3 UR5, UPT, UPT, UR5, 0x210, URZ ;  /* 0x0000021005057890 */ /* 0x000fe2000fffe0ff */
[----:B------:R-:W-:-:S03]  /*1180*/  IMAD.SHL.U32 R24, R24, 0x10, RZ ;  /* 0x0000001018187824 */ /* 0x000fc600078e00ff */
[----:B------:R-:W-:Y:S02]  /*1190*/  ULEA UR5, UR6, UR5, 0x18 ;  /* 0x0000000506057291 */ /* 0x000fe4000f8ec0ff */
[----:B------:R-:W-:-:S04]  /*11a0*/  LEA.HI.SX32 R28, R24, R24, 0x1b ;  /* 0x00000018181c7211 */ /* 0x000fc800078fdaff */
[----:B------:R-:W-:Y:S01]  /*11b0*/  LEA R30, R28, UR5, 0x1 ;  /* 0x000000051c1e7c11 */ /* 0x000fe2000f8e08ff */
[----:B------:R-:W-:Y:S01]  /*11c0*/  BAR.SYNC.DEFER_BLOCKING 0x0 ;  /* 0x0000000000007b1d */ /* 0x000fe20000010000 */
[----:B------:R-:W-:Y:S02]  /*11d0*/  LEA.HI.SX32 R28, R13, R24, 0x1b ;  /* 0x000000180d1c7211 */ /* 0x000fe400078fdaff */
[----:B------:R-:W-:Y:S02]  /*11e0*/  SHF.R.U32.HI R25, RZ, 0x6, R25 ;  /* 0x00000006ff197819 */ /* 0x000fe40000011619 */
[----:B------:R-:W-:Y:S02]  /*11f0*/  LEA R37, R28, UR5, 0x1 ;  /* 0x000000051c257c11 */ /* 0x000fe4000f8e08ff */
[----:B------:R-:W-:Y:S02]  /*1200*/  PRMT R28, R19, 0x7632, R28 ;  /* 0x00007632131c7816 */ /* 0x000fe4000000001c */
[----:B0-----:R-:W-:-:S06]  /*1210*/  LOP3.LUT R22, R25, 0x2, RZ, 0xc0, !PT ;  /* 0x0000000219167812 */ /* 0x001fcc00078ec0ff */
[----:B------:R-:W-:Y:S01]  /*1220*/  I2F.U16 R22, R22 ;  /* 0x0000001600167306 */ /* 0x000fe20000101000 */
[----:B------:R-:W-:Y:S04]  /*1230*/  STS.U16 [R30], R19 ;  /* 0x000000131e007388 */ /* 0x000fe80000000400 */
[----:B------:R0:W-:Y:S02]  /*1240*/  STS.U16 [R37+0x2], R28 ;  /* 0x0000021c25007388 */ /* 0x0001e40000000400 */
[----:B0-----:R-:W-:-:S04]  /*1250*/  LOP3.LUT R28, R21, 0x2, RZ, 0xc0, !PT ;  /* 0x00000002151c7812 */ /* 0x001fc800078ec0ff */
[----:B------:R0:W1:Y:S01]  /*1260*/  I2F.U16 R21, R28 ;  /* 0x0000001c00157306 */ /* 0x0000620000101000 */
[----:B------:R-:W-:Y:S02]  /*1270*/  VIADD R25, R13, 0x1 ;  /* 0x000000010d197836 */ /* 0x000fe40000000000 */
[C---:B------:R-:W-:Y:S01]  /*1280*/  FMUL.FTZ R19, R35.reuse, R32 ;  /* 0x0000002023137220 */ /* 0x040fe20000410000 */
[C---:B------:R-:W-:Y:S01]  /*1290*/  FMUL.FTZ R34, R35.reuse, R34 ;  /* 0x0000002223227220 */ /* 0x040fe20000410000 */
[----:B------:R-:W-:Y:S01]  /*12a0*/  FMUL.FTZ R15, R35, R15 ;  /* 0x0000000f230f7220 */ /* 0x000fe20000410000 */
[----:B------:R-:W-:Y:S01]  /*12b0*/  LEA.HI.SX32 R25, R25, R24, 0x1b ;  /* 0x0000001819197211 */ /* 0x000fe200078fdaff */
[----:B0-----:R-:W-:Y:S01]  /*12c0*/  FMUL.FTZ R28, R35, R29 ;  /* 0x0000001d231c7220 */ /* 0x001fe20000410000 */
[----:B-1----:R-:W-:Y:S01]  /*12d0*/  FADD.FTZ R30, -R21, 1 ;  /* 0x3f800000151e7421 */ /* 0x002fe20000010100 */
[----:B------:R-:W-:Y:S01]  /*12e0*/  FADD.FTZ R21, -R22, 1 ;  /* 0x3f80000016157421 */ /* 0x000fe20000010100 */
[----:B------:R-:W-:Y:S01]  /*12f0*/  VIADD R29, R13, 0x4 ;  /* 0x000000040d1d7836 */ /* 0x000fe20000000000 */
[----:B------:R-:W-:-:S02]  /*1300*/  F2FP.BF16.F32.PACK_AB R19, R34, R19 ;  /* 0x000000132213723e */ /* 0x000fc400000010ff */
[----:B------:R-:W-:Y:S02]  /*1310*/  LEA R25, R25, UR5, 0x1 ;  /* 0x0000000519197c11 */ /* 0x000fe4000f8e08ff */
[----:B------:R-:W-:Y:S02]  /*1320*/  F2FP.BF16.F32.PACK_AB R15, R28, R15 ;  /* 0x0000000f1c0f723e */ /* 0x000fe400000010ff */
[----:B------:R-:W-:Y:S01]  /*1330*/  LEA.HI.SX32 R29, R29, R24, 0x1b ;  /* 0x000000181d1d7211 */ /* 0x000fe200078fdaff */
[----:B------:R0:W-:Y:S01]  /*1340*/  STS.U16 [R25+0x4], R19 ;  /* 0x0000041319007388 */ /* 0x0001e20000000400 */
[----:B------:R-:W-:Y:S01]  /*1350*/  PRMT R37, R15, 0x7610, R37 ;  /* 0x000076100f257816 */ /* 0x000fe20000000025 */
[----:B------:R-:W-:Y:S01]  /*1360*/  FMUL.FTZ R31, R35, R31 ;  /* 0x0000001f231f7220 */ /* 0x000fe20000410000 */
[----:B------:R-:W-:Y:S01]  /*1370*/  LEA R32, R29, UR5, 0x1 ;  /* 0x000000051d207c11 */ /* 0x000fe2000f8e08ff */
[----:B------:R-:W-:Y:S01]  /*1380*/  FMUL.FTZ R36, R35, R36 ;  /* 0x0000002423247220 */ /* 0x000fe20000410000 */
[----:B------:R-:W-:-:S02]  /*1390*/  PRMT R15, R15, 0x7632, R15 ;  /* 0x000076320f0f7816 */ /* 0x000fc4000000000f */
[----:B0-----:R-:W-:Y:S01]  /*13a0*/  PRMT R19, R19, 0x7632, R19 ;  /* 0x0000763213137816 */ /* 0x001fe20000000013 */
[C---:B------:R-:W-:Y:S02]  /*13b0*/  VIADD R34, R13.reuse, 0x6 ;  /* 0x000000060d227836 */ /* 0x040fe40000000000 */
[C---:B------:R-:W-:Y:S02]  /*13c0*/  VIADD R29, R13.reuse, 0x9 ;  /* 0x000000090d1d7836 */ /* 0x040fe40000000000 */
[----:B------:R-:W-:-:S03]  /*13d0*/  VIADD R25, R13, 0xa ;  /* 0x0000000a0d197836 */ /* 0x000fc60000000000 */
[-C--:B------:R-:W-:Y:S02]  /*13e0*/  LEA.HI.SX32 R29, R29, R24.reuse, 0x1b ;  /* 0x000000181d1d7211 */ /* 0x080fe400078fdaff */
[----:B------:R-:W-:Y:S02]  /*13f0*/  LEA.HI.SX32 R25, R25, R24, 0x1b ;  /* 0x0000001819197211 */ /* 0x000fe400078fdaff */
[----:B------:R-:W-:Y:S01]  /*1400*/  ISETP.NE.AND P0, PT, R0, RZ, PT ;  /* 0x000000ff0000720c */ /* 0x000fe20003f05270 */
[C---:B------:R-:W-:Y:S01]  /*1410*/  FMUL.FTZ R16, R35.reuse, R16 ;  /* 0x0000001023107220 */ /* 0x040fe20000410000 */
[C---:B------:R-:W-:Y:S01]  /*1420*/  FMUL.FTZ R11, R35.reuse, R11 ;  /* 0x0000000b230b7220 */ /* 0x040fe20000410000 */
[C---:B------:R-:W-:Y:S01]  /*1430*/  FMUL.FTZ R26, R35.reuse, R26 ;  /* 0x0000001a231a7220 */ /* 0x040fe20000410000 */
[----:B------:R-:W-:Y:S01]  /*1440*/  FMUL.FTZ R27, R35, R27 ;  /* 0x0000001b231b7220 */ /* 0x000fe20000410000 */
[----:B------:R-:W-:-:S03]  /*1450*/  LEA R29, R29, UR5, 0x1 ;  /* 0x000000051d1d7c11 */ /* 0x000fc6000f8e08ff */
[----:B------:R-:W-:Y:S02]  /*1460*/  F2FP.BF16.F32.PACK_AB R11, R26, R11 ;  /* 0x0000000b1a0b723e */ /* 0x000fe400000010ff */
[----:B------:R-:W-:Y:S01]  /*1470*/  LEA R25, R25, UR5, 0x1 ;  /* 0x0000000519197c11 */ /* 0x000fe2000f8e08ff */
[----:B--2---:R-:W-:Y:S01]  /*1480*/  FMUL.FTZ R22, R21, R18 ;  /* 0x0000001215167220 */ /* 0x004fe20000410000 */
[----:B------:R-:W-:-:S05]  /*1490*/  VIADD R21, R13, 0x2 ;  /* 0x000000020d157836 */ /* 0x000fca0000000000 */
[----:B------:R-:W-:Y:S01]  /*14a0*/  LEA.HI.SX32 R21, R21, R24, 0x1b ;  /* 0x0000001815157211 */ /* 0x000fe200078fdaff */
[----:B---3--:R-:W-:Y:S01]  /*14b0*/  FMUL.FTZ R18, R30, R23 ;  /* 0x000000171e127220 */ /* 0x008fe20000410000 */
[----:B------:R-:W-:-:S05]  /*14c0*/  VIADD R23, R13, 0x3 ;  /* 0x000000030d177836 */ /* 0x000fca0000000000 */
[----:B------:R-:W-:Y:S02]  /*14d0*/  LEA.HI.SX32 R28, R23, R24, 0x1b ;  /* 0x00000018171c7211 */ /* 0x000fe400078fdaff */
[----:B------:R-:W-:Y:S02]  /*14e0*/  LEA R23, R21, UR5, 0x1 ;  /* 0x0000000515177c11 */ /* 0x000fe4000f8e08ff */
[----:B------:R-:W-:-:S03]  /*14f0*/  LEA R28, R28, UR5, 0x1 ;  /* 0x000000051c1c7c11 */ /* 0x000fc6000f8e08ff */
[----:B------:R0:W-:Y:S01]  /*1500*/  STS.U16 [R23+0x6], R19 ;  /* 0x0000061317007388 */ /* 0x0001e20000000400 */
[----:B------:R-:W-:-:S03]  /*1510*/  VIADD R30, R13, 0x8 ;  /* 0x000000080d1e7836 */ /* 0x000fc60000000000 */
[----:B------:R1:W-:Y:S01]  /*1520*/  STS.U16 [R28+0x8], R37 ;  /* 0x000008251c007388 */ /* 0x0003e20000000400 */
[----:B------:R-:W-:-:S03]  /*1530*/  VIADD R21, R13, 0xb ;  /* 0x0000000b0d157836 */ /* 0x000fc60000000000 */
[----:B------:R2:W-:Y:S01]  /*1540*/  STS.U16 [R32+0xa], R15 ;  /* 0x00000a0f20007388 */ /* 0x0005e20000000400 */
[C---:B0-----:R-:W-:Y:S02]  /*1550*/  VIADD R19, R13.reuse, 0xc ;  /* 0x0000000c0d137836 */ /* 0x041fe40000000000 */
[C---:B-1----:R-:W-:Y:S01]  /*1560*/  VIADD R37, R13.reuse, 0xd ;  /* 0x0000000d0d257836 */ /* 0x042fe20000000000 */
[----:B--2---:R-:W-:Y:S01]  /*1570*/  F2FP.BF16.F32.PACK_AB R15, R36, R31 ;  /* 0x0000001f240f723e */ /* 0x004fe200000010ff */
[C---:B------:R-:W-:Y:S02]  /*1580*/  VIADD R31, R13.reuse, 0x5 ;  /* 0x000000050d1f7836 */ /* 0x040fe40000000000 */
[C---:B------:R-:W-:Y:S02]  /*1590*/  VIADD R36, R13.reuse, 0x7 ;  /* 0x000000070d247836 */ /* 0x040fe40000000000 */
[----:B------:R-:W-:Y:S01]  /*15a0*/  VIADD R32, R13, 0xe ;  /* 0x0000000e0d207836 */ /* 0x000fe20000000000 */
[----:B------:R-:W-:-:S02]  /*15b0*/  LEA.HI.SX32 R31, R31, R24, 0x1b ;  /* 0x000000181f1f7211 */ /* 0x000fc400078fdaff */
[-C--:B------:R-:W-:Y:S02]  /*15c0*/  LEA.HI.SX32 R28, R34, R24.reuse, 0x1b ;  /* 0x00000018221c7211 */ /* 0x080fe400078fdaff */
[-C--:B------:R-:W-:Y:S02]  /*15d0*/  LEA.HI.SX32 R23, R36, R24.reuse, 0x1b ;  /* 0x0000001824177211 */ /* 0x080fe400078fdaff */
[-C--:B------:R-:W-:Y:S02]  /*15e0*/  LEA.HI.SX32 R30, R30, R24.reuse, 0x1b ;  /* 0x000000181e1e7211 */ /* 0x080fe400078fdaff */
[-C--:B------:R-:W-:Y:S02]  /*15f0*/  LEA.HI.SX32 R21, R21, R24.reuse, 0x1b ;  /* 0x0000001815157211 */ /* 0x080fe400078fdaff */
[-C--:B------:R-:W-:Y:S02]  /*1600*/  LEA.HI.SX32 R19, R19, R24.reuse, 0x1b ;  /* 0x0000001813137211 */ /* 0x080fe400078fdaff */
[----:B------:R-:W-:-:S02]  /*1610*/  LEA.HI.SX32 R13, R37, R24, 0x1b ;  /* 0x00000018250d7211 */ /* 0x000fc400078fdaff */
[----:B------:R-:W-:Y:S02]  /*1620*/  LEA.HI.SX32 R24, R32, R24, 0x1b ;  /* 0x0000001820187211 */ /* 0x000fe400078fdaff */
[----:B------:R-:W-:Y:S01]  /*1630*/  LOP3.LUT R32, R3, 0x1f00, RZ, 0xc0, !PT ;  /* 0x00001f0003207812 */ /* 0x000fe200078ec0ff */
[C---:B------:R-:W-:Y:S01]  /*1640*/  FMUL.FTZ R37, R35.reuse, R20 ;  /* 0x0000001423257220 */ /* 0x040fe20000410000 */
[----:B------:R-:W-:-:S03]  /*1650*/  FMUL.FTZ R22, R35, R22 ;  /* 0x0000001623167220 */ /* 0x000fc60000410000 */
[C---:B------:R-:W-:Y:S02]  /*1660*/  IMAD.IADD R17, R32.reuse, 0x1, R17 ;  /* 0x0000000120117824 */ /* 0x040fe400078e0211 */
[----:B------:R-:W-:Y:S02]  /*1670*/  IMAD.IADD R32, R32, 0x1, R14 ;  /* 0x0000000120207824 */ /* 0x000fe400078e020e */
[----:B------:R-:W-:Y:S01]  /*1680*/  FMUL.FTZ R14, R35, R33 ;  /* 0x00000021230e7220 */ /* 0x000fe20000410000 */
[----:B------:R-:W-:Y:S01]  /*1690*/  LEA R31, R31, UR5, 0x1 ;  /* 0x000000051f1f7c11 */ /* 0x000fe2000f8e08ff */
[----:B------:R-:W-:Y:S01]  /*16a0*/  FMUL.FTZ R35, R35, R18 ;  /* 0x0000001223237220 */ /* 0x000fe20000410000 */
[----:B------:R-:W-:Y:S02]  /*16b0*/  LEA R28, R28, UR5, 0x1 ;  /* 0x000000051c1c7c11 */ /* 0x000fe4000f8e08ff */
[----:B------:R-:W-:Y:S02]  /*16c0*/  PRMT R18, R15, 0x7632, R18 ;  /* 0x000076320f127816 */ /* 0x000fe40000000012 */
[----:B------:R-:W-:-:S02]  /*16d0*/  F2FP.BF16.F32.PACK_AB R16, R37, R16 ;  /* 0x000000102510723e */ /* 0x000fc400000010ff */
[----:B------:R-:W-:Y:S01]  /*16e0*/  LEA R23, R23, UR5, 0x1 ;  /* 0x0000000517177c11 */ /* 0x000fe2000f8e08ff */
[----:B------:R0:W-:Y:S01]  /*16f0*/  STS.U16 [R31+0xc], R15 ;  /* 0x00000c0f1f007388 */ /* 0x0001e20000000400 */
[----:B------:R-:W-:-:S03]  /*1700*/  PRMT R20, R16, 0x7632, R20 ;  /* 0x0000763210147816 */ /* 0x000fc60000000014 */
[----:B------:R-:W-:Y:S01]  /*1710*/  STS.U16 [R28+0xe], R18 ;  /* 0x00000e121c007388 */ /* 0x000fe20000000400 */
[----:B------:R-:W-:-:S03]  /*1720*/  F2FP.BF16.F32.PACK_AB R14, R14, R27 ;  /* 0x0000001b0e0e723e */ /* 0x000fc600000010ff */
[----:B------:R1:W-:Y:S01]  /*1730*/  STS.U16 [R23+0x10], R16 ;  /* 0x0000101017007388 */ /* 0x0003e20000000400 */
[----:B------:R-:W-:Y:S02]  /*1740*/  LEA R30, R30, UR5, 0x1 ;  /* 0x000000051e1e7c11 */ /* 0x000fe4000f8e08ff */
[----:B------:R-:W-:Y:S02]  /*1750*/  F2FP.BF16.F32.PACK_AB R22, R35, R22 ;  /* 0x000000162316723e */ /* 0x000fe400000010ff */
[----:B0-----:R-:W-:Y:S01]  /*1760*/  PRMT R15, R11, 0x7632, R15 ;  /* 0x000076320b0f7816 */ /* 0x001fe2000000000f */
[----:B-1----:R-:W0:Y:S01]  /*1770*/  @!P0 LDC R16, c[0x0][0x3a4] ;  /* 0x0000e900ff108b82 */ /* 0x002e220000000800 */
[----:B------:R-:W-:Y:S02]  /*1780*/  LEA R21, R21, UR5, 0x1 ;  /* 0x0000000515157c11 */ /* 0x000fe4000f8e08ff */
[----:B------:R-:W-:Y:S01]  /*1790*/  PRMT R18, R14, 0x7610, R18 ;  /* 0x000076100e127816 */ /* 0x000fe20000000012 */
[----:B------:R-:W-:Y:S01]  /*17a0*/  STS.U16 [R30+0x12], R20 ;  /* 0x000012141e007388 */ /* 0x000fe20000000400 */
[----:B------:R-:W-:-:S02]  /*17b0*/  LEA R19, R19, UR5, 0x1 ;  /* 0x0000000513137c11 */ /* 0x000fc4000f8e08ff */
[----:B------:R-:W-:Y:S01]  /*17c0*/  PRMT R26, R14, 0x7632, R26 ;  /* 0x000076320e1a7816 */ /* 0x000fe2000000001a */
[----:B------:R1:W-:Y:S01]  /*17d0*/  STS.U16 [R29+0x14], R11 ;  /* 0x0000140b1d007388 */ /* 0x0003e20000000400 */
[----:B------:R-:W-:Y:S02]  /*17e0*/  LEA R13, R13, UR5, 0x1 ;  /* 0x000000050d0d7c11 */ /* 0x000fe4000f8e08ff */
[----:B------:R-:W-:Y:S01]  /*17f0*/  PRMT R27, R22, 0x7610, R27 ;  /* 0x00007610161b7816 */ /* 0x000fe2000000001b */
[----:B------:R2:W-:Y:S01]  /*1800*/  STS.U16 [R25+0x16], R15 ;  /* 0x0000160f19007388 */ /* 0x0005e20000000400 */
[----:B------:R-:W-:Y:S02]  /*1810*/  LEA R24, R24, UR5, 0x1 ;  /* 0x0000000518187c11 */ /* 0x000fe4000f8e08ff */
[----:B------:R-:W-:Y:S01]  /*1820*/  PRMT R28, R22, 0x7632, R28 ;  /* 0x00007632161c7816 */ /* 0x000fe2000000001c */
[----:B------:R-:W-:Y:S01]  /*1830*/  STS.U16 [R21+0x18], R18 ;  /* 0x0000181215007388 */ /* 0x000fe20000000400 */
[----:B------:R-:W-:-:S03]  /*1840*/  VIADD R22, R17, 0x40 ;  /* 0x0000004011167836 */ /* 0x000fc60000000000 */
[----:B------:R3:W-:Y:S01]  /*1850*/  STS.U16 [R19+0x1a], R26 ;  /* 0x00001a1a13007388 */ /* 0x0007e20000000400 */
[C---:B-1----:R-:W-:Y:S02]  /*1860*/  VIADD R11, R17.reuse, 0x60 ;  /* 0x00000060110b7836 */ /* 0x042fe40000000000 */
[C---:B--2---:R-:W-:Y:S01]  /*1870*/  VIADD R15, R17.reuse, 0x80 ;  /* 0x00000080110f7836 */ /* 0x044fe20000000000 */
[----:B------:R1:W-:Y:S01]  /*1880*/  STS.U16 [R13+0x1c], R27 ;  /* 0x00001c1b0d007388 */ /* 0x0003e20000000400 */
[C---:B------:R-:W-:Y:S02]  /*1890*/  VIADD R25, R17.reuse, 0xc0 ;  /* 0x000000c011197836 */ /* 0x040fe40000000000 */
[C---:B------:R-:W-:Y:S01]  /*18a0*/  VIADD R23, R17.reuse, 0xa0 ;  /* 0x000000a011177836 */ /* 0x040fe20000000000 */
[----:B------:R2:W-:Y:S01]  /*18b0*/  STS.U16 [R24+0x1e], R28 ;  /* 0x00001e1c18007388 */ /* 0x0005e20000000400 */
[C---:B------:R-:W-:Y:S02]  /*18c0*/  VIADD R33, R17.reuse, 0xe0 ;  /* 0x000000e011217836 */ /* 0x040fe40000000000 */
[----:B---3--:R-:W-:-:S02]  /*18d0*/  VIADD R26, R17, 0x100 ;  /* 0x00000100111a7836 */ /* 0x008fc40000000000 */
[C---:B------:R-:W-:Y:S02]  /*18e0*/  VIADD R29, R17.reuse, 0x140 ;  /* 0x00000140111d7836 */ /* 0x040fe40000000000 */
[C---:B-1----:R-:W-:Y:S02]  /*18f0*/  VIADD R27, R17.reuse, 0x120 ;  /* 0x00000120111b7836 */ /* 0x042fe40000000000 */
[C---:B------:R-:W-:Y:S02]  /*1900*/  VIADD R36, R17.reuse, 0x180 ;  /* 0x0000018011247836 */ /* 0x040fe40000000000 */
[C---:B--2---:R-:W-:Y:S02]  /*1910*/  VIADD R28, R17.reuse, 0x160 ;  /* 0x00000160111c7836 */ /* 0x044fe40000000000 */
[C---:B------:R-:W-:Y:S02]  /*1920*/  VIADD R34, R17.reuse, 0x1a0 ;  /* 0x000001a011227836 */ /* 0x040fe40000000000 */
[----:B------:R-:W-:-:S02]  /*1930*/  VIADD R30, R17, 0x1c0 ;  /* 0x000001c0111e7836 */ /* 0x000fc40000000000 */
[----:B------:R-:W-:Y:S01]  /*1940*/  VIADD R18, R17, 0x1e0 ;  /* 0x000001e011127836 */ /* 0x000fe20000000000 */
[-C--:B------:R-:W-:Y:S01]  /*1950*/  LEA.HI.SX32 R19, R22, R17.reuse, 0x1b ;  /* 0x0000001116137211 */ /* 0x080fe200078fdaff */
[----:B------:R-:W-:Y:S01]  /*1960*/  IMAD.SHL.U32 R14, R12, 0x2, RZ ;  /* 0x000000020c0e7824 */ /* 0x000fe200078e00ff */
[-C--:B------:R-:W-:Y:S02]  /*1970*/  LEA.HI.SX32 R21, R11, R17.reuse, 0x1b ;  /* 0x000000110b157211 */ /* 0x080fe400078fdaff */
[-C--:B------:R-:W-:Y:S02]  /*1980*/  LEA.HI.SX32 R22, R15, R17.reuse, 0x1b ;  /* 0x000000110f167211 */ /* 0x080fe400078fdaff */
[-C--:B------:R-:W-:Y:S01]  /*1990*/  LEA.HI.SX32 R24, R25, R17.reuse, 0x1b ;  /* 0x0000001119187211 */ /* 0x080fe200078fdaff */
[----:B------:R-:W-:Y:S01]  /*19a0*/  @!P0 IMAD.MOV R31, RZ, RZ, -R14 ;  /* 0x000000ffff1f8224 */ /* 0x000fe200078e0a0e */
        /* <DEDUP_REMOVED lines=11> */
[----:B------:R-:W-:Y:S02]  /*1a60*/  LEA.HI.SX32 R20, R17, R17, 0x1b ;  /* 0x0000001111147211 */ /* 0x000fe400078fdaff */
[----:B------:R-:W-:Y:S01]  /*1a70*/  LEA R17, R32, UR5, 0x1 ;  /* 0x0000000520117c11 */ /* 0x000fe2000f8e08ff */
[----:B------:R-:W-:Y:S01]  /*1a80*/  NOP ;  /* 0x0000000000007918 */ /* 0x000fe20000000000 */
[----:B------:R-:W-:-:S04]  /*1a90*/  LEA R21, R21, UR5, 0x1 ;  /* 0x0000000515157c11 */ /* 0x000fc8000f8e08ff */
[----:B------:R-:W-:Y:S01]  /*1aa0*/  LDS.U16 R17, [R17+0x40] ;  /* 0x0000400011117984 */ /* 0x000fe20000000400 */
        /* <DEDUP_REMOVED lines=20> */
[----:B0-----:R-:W-:Y:S01]  /*1bf0*/  @!P0 VIADDMNMX R16, R31, R16, 0x400, PT ;  /* 0x000004001f108446 */ /* 0x001fe20003800110 */
[----:B------:R0:W-:Y:S04]  /*1c00*/  LDS.U16 R33, [R19+0x80] ;  /* 0x0000800013217984 */ /* 0x0001e80000000400 */
[----:B------:R-:W-:Y:S04]  /*1c10*/  LDS.U16 R31, [R20] ;  /* 0x00000000141f7984 */ /* 0x000fe80000000400 */
        /* <DEDUP_REMOVED lines=10> */
[----:B0-----:R-:W-:-:S04]  /*1cc0*/  IADD3 R19, P0, PT, R7, R14, RZ ;  /* 0x0000000e07137210 */ /* 0x001fc80007f1e0ff */
[----:B------:R-:W-:Y:S02]  /*1cd0*/  LEA.HI.X.SX32 R14, R14, RZ, 0x1, P0 ;  /* 0x000000ff0e0e7211 */ /* 0x000fe400000f0eff */
[----:B------:R-:W-:Y:S02]  /*1ce0*/  LEA R18, P0, R19, UR14, 0x1 ;  /* 0x0000000e13127c11 */ /* 0x000fe4000f8008ff */
[----:B-1----:R-:W-:Y:S02]  /*1cf0*/  LOP3.LUT R22, R7, 0x20, RZ, 0xfc, !PT ;  /* 0x0000002007167812 */ /* 0x002fe400078efcff */
[----:B------:R-:W-:Y:S02]  /*1d00*/  LEA.HI.X R19, R19, UR15, R14, 0x1, P0 ;  /* 0x0000000f13137c11 */ /* 0x000fe400080f0c0e */
[C---:B------:R-:W-:Y:S02]  /*1d10*/  LOP3.LUT R14, R7.reuse, 0x40, RZ, 0xfc, !PT ;  /* 0x00000040070e7812 */ /* 0x040fe400078efcff */
[----:B--2---:R-:W-:-:S02]  /*1d20*/  LOP3.LUT R16, R7, 0x80, RZ, 0xfc, !PT ;  /* 0x0000008007107812 */ /* 0x004fc400078efcff */
[CC--:B---3--:R-:W-:Y:S02]  /*1d30*/  ISETP.GE.AND P5, PT, R7.reuse, R20.reuse, PT ;  /* 0x000000140700720c */ /* 0x0c8fe40003fa6270 */
[-C--:B------:R-:W-:Y:S02]  /*1d40*/  ISETP.GE.AND P0, PT, R14, R20.reuse, PT ;  /* 0x000000140e00720c */ /* 0x080fe40003f06270 */
[-C--:B------:R-:W-:Y:S02]  /*1d50*/  ISETP.GE.AND P1, PT, R22, R20.reuse, PT ;  /* 0x000000141600720c */ /* 0x080fe40003f26270 */
[----:B------:R-:W-:Y:S02]  /*1d60*/  LOP3.LUT R14, R7, 0x60, RZ, 0xfc, !PT ;  /* 0x00000060070e7812 */ /* 0x000fe400078efcff */
[-C--:B------:R-:W-:Y:S02]  /*1d70*/  ISETP.GE.AND P6, PT, R16, R20.reuse, PT ;  /* 0x000000141000720c */ /* 0x080fe40003fc6270 */
[----:B------:R-:W-:-:S02]  /*1d80*/  ISETP.GE.AND P4, PT, R14, R20, PT ;  /* 0x000000140e00720c */ /* 0x000fc40003f86270 */
[C---:B------:R-:W-:Y:S02]  /*1d90*/  LOP3.LUT R14, R7.reuse, 0xc0, RZ, 0xfc, !PT ;  /* 0x000000c0070e7812 */ /* 0x040fe400078efcff */
[C---:B------:R-:W-:Y:S01]  /*1da0*/  LOP3.LUT R16, R7.reuse, 0xe0, RZ, 0xfc, !PT ;  /* 0x000000e007107812 */ /* 0x040fe200078efcff */
[----:B------:R0:W-:Y:S01]  /*1db0*/  @!P5 STG.E.U16 desc[UR8][R18.64], R31 ;  /* 0x0000001f1200d986 */ /* 0x0001e2000c101508 */
[-C--:B------:R-:W-:Y:S02]  /*1dc0*/  ISETP.GE.AND P3, PT, R14, R20.reuse, PT ;  /* 0x000000140e00720c */ /* 0x080fe40003f66270 */
[-C--:B------:R-:W-:Y:S02]  /*1dd0*/  ISETP.GE.AND P5, PT, R6, R20.reuse, PT ;  /* 0x000000140600720c */ /* 0x080fe40003fa6270 */
[----:B------:R-:W-:Y:S02]  /*1de0*/  ISETP.GE.AND P2, PT, R16, R20, PT ;  /* 0x000000141000720c */ /* 0x000fe40003f46270 */
[----:B------:R-:W-:-:S02]  /*1df0*/  LOP3.LUT R14, R7, 0x100, RZ, 0xfc, !PT ;  /* 0x00000100070e7812 */ /* 0x000fc400078efcff */
[----:B------:R-:W-:Y:S01]  /*1e00*/  LOP3.LUT R16, R7, 0x120, RZ, 0xfc, !PT ;  /* 0x0000012007107812 */ /* 0x000fe200078efcff */
[----:B------:R1:W-:Y:S01]  /*1e10*/  @!P1 STG.E.U16 desc[UR8][R18.64+0x40], R17 ;  /* 0x0000401112009986 */ /* 0x0003e2000c101508 */
[----:B------:R-:W-:-:S03]  /*1e20*/  ISETP.GE.AND P1, PT, R14, R20, PT ;  /* 0x000000140e00720c */ /* 0x000fc60003f26270 */
[----:B------:R2:W-:Y:S01]  /*1e30*/  @!P0 STG.E.U16 desc[UR8][R18.64+0x80], R33 ;  /* 0x0000802112008986 */ /* 0x0005e2000c101508 */
[----:B------:R-:W-:Y:S02]  /*1e40*/  ISETP.GE.AND P0, PT, R16, R20, PT ;  /* 0x000000141000720c */ /* 0x000fe40003f06270 */
[C---:B0-----:R-:W-:Y:S01]  /*1e50*/  LOP3.LUT R31, R7.reuse, 0x180, RZ, 0xfc, !PT ;  /* 0x00000180071f7812 */ /* 0x041fe200078efcff */
[----:B------:R2:W-:Y:S01]  /*1e60*/  @!P5 STG.E.U16 desc[UR8][R18.64+0x140], R23 ;  /* 0x000140171200d986 */ /* 0x0005e2000c101508 */
[----:B-1----:R-:W-:-:S03]  /*1e70*/  LOP3.LUT R17, R7, 0x1a0, RZ, 0xfc, !PT ;  /* 0x000001a007117812 */ /* 0x002fc600078efcff */
[----:B------:R2:W-:Y:S01]  /*1e80*/  @!P3 STG.E.U16 desc[UR8][R18.64+0x180], R37 ;  /* 0x000180251200b986 */ /* 0x0005e2000c101508 */
[-C--:B------:R-:W-:Y:S01]  /*1e90*/  ISETP.GE.AND P5, PT, R31, R20.reuse, PT ;  /* 0x000000141f00720c */ /* 0x080fe20003fa6270 */
[----:B------:R-:W-:Y:S01]  /*1ea0*/  VIADD R12, R12, UR4 ;  /* 0x000000040c0c7c36 */ /* 0x000fe20008000000 */
[-C--:B------:R-:W-:Y:S02]  /*1eb0*/  ISETP.GE.AND P3, PT, R17, R20.reuse, PT ;  /* 0x000000141100720c */ /* 0x080fe40003f66270 */
[C---:B------:R-:W-:Y:S02]  /*1ec0*/  LOP3.LUT R14, R7.reuse, 0x140, RZ, 0xfc, !PT ;  /* 0x00000140070e7812 */ /* 0x040fe400078efcff */
[C---:B------:R-:W-:Y:S02]  /*1ed0*/  LOP3.LUT R16, R7.reuse, 0x160, RZ, 0xfc, !PT ;  /* 0x0000016007107812 */ /* 0x040fe400078efcff */
[C---:B------:R-:W-:Y:S02]  /*1ee0*/  LOP3.LUT R31, R7.reuse, 0x1c0, RZ, 0xfc, !PT ;  /* 0x000001c0071f7812 */ /* 0x040fe400078efcff */
        /* <DEDUP_REMOVED lines=19> */
.L_x_182:
        /* <DEDUP_REMOVED lines=14> */
.L_x_1961:


//--------------------- .text._Z20kDequantizeBlockwiseIfLi512ELi64ELi8ELi2EEvPfPhS0_PT_ii --------------------------
	.section	.text._Z20kDequantizeBlockwiseIfLi512ELi64ELi8ELi2EEvPfPhS0_PT_ii,"ax",@progbits
	.align	128
        .global         _Z20kDequantizeBlockwiseIfLi512ELi64ELi8ELi2EEvPfPhS0_PT_ii
        .type           _Z20kDequantizeBlockwiseIfLi512ELi64ELi8ELi2EEvPfPhS0_PT_ii,@function
        .size           _Z20kDequantizeBlockwiseIfLi512ELi64ELi8ELi2EEvPfPhS0_PT_ii,(.L_x_1962 - _Z20kDequantizeBlockwiseIfLi512ELi64ELi8ELi2EEvPfPhS0_PT_ii)
        .other          _Z20kDequantizeBlockwiseIfLi512ELi64ELi8ELi2EEvPfPhS0_PT_ii,@"STO_CUDA_ENTRY STV_DEFAULT"
_Z20kDequantizeBlockwiseIfLi512ELi64ELi8ELi2EEvPfPhS0_PT_ii:
.text._Z20kDequantizeBlockwiseIfLi512ELi64ELi8ELi2EEvPfPhS0_PT_ii:
        /* <DEDUP_REMOVED lines=33> */
.L_x_183:
[----:B------:R-:W-:Y:S01]  /*0210*/  LOP3.LUT R13, R2, 0x1f00, RZ, 0xc0, !PT ;  /* 0x00001f00020d7812 */ /* 0x000fe200078ec0ff */
[----:B------:R-:W-:Y:S01]  /*0220*/  BAR.SYNC.DEFER_BLOCKING 0x0 ;  /* 0x0000000000007b1d */ /* 0x000fe20000010000 */
[----:B------:R-:W-:Y:S01]  /*0230*/  VIADDMNMX R22, R3, -R12, 0x200, PT ;  /* 0x0000020003167446 */ /* 0x000fe2000380090c */
[----:B--2---:R-:W-:Y:S01]  /*0240*/  IMAD.MOV.U32 R16, RZ, RZ, 0x80 ;  /* 0x00000080ff107424 */ /* 0x004fe200078e00ff */
[----:B------:R-:W-:Y:S01]  /*0250*/  LOP3.LUT R13, R13, 0x1f, R0, 0xf8, !PT ;  /* 0x0000001f0d0d7812 */ /* 0x000fe200078ef800 */
[----:B------:R-:W-:Y:S01]  /*0260*/  IMAD.MOV.U32 R18, RZ, RZ, 0x80 ;  /* 0x00000080ff127424 */ /* 0x000fe200078e00ff */
[C---:B------:R-:W-:Y:S01]  /*0270*/  LOP3.LUT R32, R0.reuse, 0x3e0, RZ, 0xc0, !PT ;  /* 0x000003e000207812 */ /* 0x040fe200078ec0ff */
[----:B------:R-:W-:Y:S01]  /*0280*/  IMAD.MOV.U32 R19, RZ, RZ, 0x80 ;  /* 0x00000080ff137424 */ /* 0x000fe200078e00ff */
[C---:B------:R-:W-:Y:S01]  /*0290*/  LOP3.LUT R15, R13.reuse, 0x20, RZ, 0xfc, !PT ;  /* 0x000000200d0f7812 */ /* 0x040fe200078efcff */
[----:B------:R-:W-:Y:S01]  /*02a0*/  IMAD.MOV.U32 R20, RZ, RZ, 0x80 ;  /* 0x00000080ff147424 */ /* 0x000fe200078e00ff */
[----:B------:R-:W-:Y:S01]  /*02b0*/  LOP3.LUT R13, R13, 0x40, RZ, 0xfc, !PT ;  /* 0x000000400d0d7812 */ /* 0x000fe200078efcff */
[----:B------:R-:W-:Y:S01]  /*02c0*/  IMAD.MOV.U32 R21, RZ, RZ, 0x80 ;  /* 0x00000080ff157424 */ /* 0x000fe200078e00ff */
[-C--:B------:R-:W-:Y:S01]  /*02d0*/  ISETP.GE.AND P5, PT, R15, R22.reuse, PT ;  /* 0x000000160f00720c */ /* 0x080fe20003fa6270 */
[----:B------:R-:W-:Y:S01]  /*02e0*/  IMAD.MOV.U32 R23, RZ, RZ, 0x80 ;  /* 0x00000080ff177424 */ /* 0x000fe200078e00ff */
[----:B------:R-:W-:Y:S01]  /*02f0*/  LOP3.LUT R15, R0, 0x1f, RZ, 0xc0, !PT ;  /* 0x0000001f000f7812 */ /* 0x000fe200078ec0ff */
[----:B------:R-:W-:Y:S01]  /*0300*/  IMAD.MOV.U32 R24, RZ, RZ, 0x80 ;  /* 0x00000080ff187424 */ /* 0x000fe200078e00ff */
[-C--:B------:R-:W-:Y:S01]  /*0310*/  ISETP.GE.AND P4, PT, R13, R22.reuse, PT ;  /* 0x000000160d00720c */ /* 0x080fe20003f86270 */
[----:B------:R-:W0:Y:S01]  /*0320*/  S2R R17, SR_LANEID ;  /* 0x0000000000117919 */ /* 0x000e220000000000 */
[----:B------:R-:W-:Y:S01]  /*0330*/  SHF.R.S32.HI R13, RZ, 0x1f, R12 ;  /* 0x0000001fff0d7819 */ /* 0x000fe2000001140c */
[----:B------:R-:W-:Y:S01]  /*0340*/  IMAD R15, R32, 0x8, R15 ;  /* 0x00000008200f7824 */ /* 0x000fe200078e020f */
[-C--:B------:R-:W-:Y:S01]  /*0350*/  ISETP.GE.AND P3, PT, R7, R22.reuse, PT ;  /* 0x000000160700720c */ /* 0x080fe20003f66270 */
[----:B------:R-:W1:Y:S01]  /*0360*/  S2UR UR6, SR_CgaCtaId ;  /* 0x00000000000679c3 */ /* 0x000e620000008800 */
[----:B------:R-:W-:-:S02]  /*0370*/  ISETP.GE.AND P2, PT, R8, R22, PT ;  /* 0x000000160800720c */ /* 0x000fc40003f46270 */
[CC--:B------:R-:W-:Y:S02]  /*0380*/  ISETP.GE.AND P6, PT, R15.reuse, R22.reuse, PT ;  /* 0x000000160f00720c */ /* 0x0c0fe40003fc6270 */
[----:B------:R-:W-:Y:S02]  /*0390*/  IADD3 R14, P0, P1, R15, UR10, R12 ;  /* 0x0000000a0f0e7c10 */ /* 0x000fe4000f91e00c */
[----:B------:R-:W-:Y:S01]  /*03a0*/  LOP3.LUT R40, R2, 0x1f00, RZ, 0xc0, !PT ;  /* 0x00001f0002287812 */ /* 0x000fe200078ec0ff */
[----:B------:R-:W-:Y:S01]  /*03b0*/  UMOV UR5, 0x400 ;  /* 0x0000040000057882 */ /* 0x000fe20000000000 */
[----:B------:R-:W-:Y:S01]  /*03c0*/  IADD3.X R15, PT, PT, RZ, UR11, R13, P0, P1 ;  /* 0x0000000bff0f7c10 */ /* 0x000fe200087e240d */
[----:B------:R-:W2:Y:S01]  /*03d0*/  LDC.64 R44, c[0x0][0x390] ;  /* 0x0000e400ff2c7b82 */ /* 0x000ea20000000a00 */
[-C--:B------:R-:W-:Y:S02]  /*03e0*/  ISETP.GE.AND P1, PT, R9, R22.reuse, PT ;  /* 0x000000160900720c */ /* 0x080fe40003f26270 */
[-C--:B------:R-:W-:Y:S01]  /*03f0*/  ISETP.GE.AND P0, PT, R10, R22.reuse, PT ;  /* 0x000000160a00720c */ /* 0x080fe20003f06270 */
[----:B------:R-:W3:Y:S04]  /*0400*/  @!P5 LDG.E.U8 R18, desc[UR8][R14.64+0x20] ;  /* 0x000020080e12d981 */ /* 0x000ee8000c1e1100 */
[----:B------:R-:W4:Y:S01]  /*0410*/  @!P6 LDG.E.U8 R16, desc[UR8][R14.64] ;  /* 0x000000080e10e981 */ /* 0x000f22000c1e1100 */
[----:B------:R-:W-:Y:S01]  /*0420*/  ISETP.GE.AND P6, PT, R11, R22, PT ;  /* 0x000000160b00720c */ /* 0x000fe20003fc6270 */
[----:B------:R-:W-:-:S02]  /*0430*/  IMAD.MOV.U32 R22, RZ, RZ, 0x80 ;  /* 0x00000080ff167424 */ /* 0x000fc400078e00ff */
[----:B------:R-:W5:Y:S04]  /*0440*/  @!P4 LDG.E.U8 R19, desc[UR8][R14.64+0x40] ;  /* 0x000040080e13c981 */ /* 0x000f68000c1e1100 */
[----:B------:R-:W2:Y:S04]  /*0450*/  @!P3 LDG.E.U8 R20, desc[UR8][R14.64+0x60] ;  /* 0x000060080e14b981 */ /* 0x000ea8000c1e1100 */
[----:B------:R-:W2:Y:S04]  /*0460*/  @!P2 LDG.E.U8 R21, desc[UR8][R14.64+0x80] ;  /* 0x000080080e15a981 */ /* 0x000ea8000c1e1100 */
[----:B------:R-:W2:Y:S04]  /*0470*/  @!P1 LDG.E.U8 R22, desc[UR8][R14.64+0xa0] ;  /* 0x0000a0080e169981 */ /* 0x000ea8000c1e1100 */
[----:B------:R-:W2:Y:S04]  /*0480*/  @!P0 LDG.E.U8 R23, desc[UR8][R14.64+0xc0] ;  /* 0x0000c0080e178981 */ /* 0x000ea8000c1e1100 */
[----:B------:R1:W2:Y:S01]  /*0490*/  @!P6 LDG.E.U8 R24, desc[UR8][R14.64+0xe0] ;  /* 0x0000e0080e18e981 */ /* 0x0002a2000c1e1100 */
[----:B0-----:R-:W-:-:S04]  /*04a0*/  IMAD.IADD R30, R40, 0x1, R17 ;  /* 0x00000001281e7824 */ /* 0x001fc800078e0211 */
[C---:B------:R-:W-:Y:S01]  /*04b0*/  VIADD R27, R30.reuse, 0x40 ;  /* 0x000000401e1b7836 */ /* 0x040fe20000000000 */
[----:B-1----:R-:W-:Y:S01]  /*04c0*/  ULEA UR7, UR6, UR5, 0x18 ;  /* 0x0000000506077291 */ /* 0x002fe2000f8ec0ff */
[----:B------:R-:W-:-:S03]  /*04d0*/  VIADD R13, R30, 0x20 ;  /* 0x000000201e0d7836 */ /* 0x000fc60000000000 */
[-C--:B------:R-:W-:Y:S01]  /*04e0*/  LEA.HI.SX32 R14, R27, R30.reuse, 0x1b ;  /* 0x0000001e1b0e7211 */ /* 0x080fe200078fdaff */
[C---:B------:R-:W-:Y:S02]  /*04f0*/  VIADD R27, R30.reuse, 0x80 ;  /* 0x000000801e1b7836 */ /* 0x040fe40000000000 */
[C---:B------:R-:W-:Y:S02]  /*0500*/  VIADD R31, R30.reuse, 0xa0 ;  /* 0x000000a01e1f7836 */ /* 0x040fe40000000000 */
[C---:B------:R-:W-:Y:S01]  /*0510*/  VIADD R29, R30.reuse, 0x60 ;  /* 0x000000601e1d7836 */ /* 0x040fe20000000000 */
[CC--:B------:R-:W-:Y:S01]  /*0520*/  LEA.HI.SX32 R25, R30.reuse, R30.reuse, 0x1b ;  /* 0x0000001e1e197211 */ /* 0x0c0fe200078fdaff */
[C---:B------:R-:W-:Y:S01]  /*0530*/  VIADD R33, R30.reuse, 0xc0 ;  /* 0x000000c01e217836 */ /* 0x040fe20000000000 */
[-C--:B------:R-:W-:Y:S01]  /*0540*/  LEA.HI.SX32 R15, R13, R30.reuse, 0x1b ;  /* 0x0000001e0d0f7211 */ /* 0x080fe200078fdaff */
[----:B------:R-:W-:Y:S01]  /*0550*/  VIADD R35, R30, 0xe0 ;  /* 0x000000e01e237836 */ /* 0x000fe20000000000 */
[----:B------:R-:W-:-:S02]  /*0560*/  LEA.HI.SX32 R26, R27, R30, 0x1b ;  /* 0x0000001e1b1a7211 */ /* 0x000fc400078fdaff */
[-C--:B------:R-:W-:Y:S01]  /*0570*/  LEA.HI.SX32 R27, R31, R30.reuse, 0x1b ;  /* 0x0000001e1f1b7211 */ /* 0x080fe200078fdaff */
[----:B------:R-:W-:Y:S01]  /*0580*/  IMAD R31, R17, 0x7, R30 ;  /* 0x00000007111f7824 */ /* 0x000fe200078e021e */
[-C--:B------:R-:W-:Y:S02]  /*0590*/  LEA.HI.SX32 R29, R29, R30.reuse, 0x1b ;  /* 0x0000001e1d1d7211 */ /* 0x080fe400078fdaff */
[-C--:B------:R-:W-:Y:S02]  /*05a0*/  LEA.HI.SX32 R34, R33, R30.reuse, 0x1b ;  /* 0x0000001e21227211 */ /* 0x080fe400078fdaff */
[----:B------:R-:W-:Y:S01]  /*05b0*/  LEA.HI.SX32 R35, R35, R30, 0x1b ;  /* 0x0000001e23237211 */ /* 0x000fe200078fdaff */
[----:B----4-:R-:W-:Y:S04]  /*05c0*/  STS.U8 [R25+UR7], R16 ;  /* 0x0000001019007988 */ /* 0x010fe80008000007 */
[----:B---3--:R0:W-:Y:S04]  /*05d0*/  STS.U8 [R15+UR7+0x20], R18 ;  /* 0x000020120f007988 */ /* 0x0081e80008000007 */
[----:B-----5:R-:W-:Y:S04]  /*05e0*/  STS.U8 [R14+UR7+0x40], R19 ;  /* 0x000040130e007988 */ /* 0x020fe80008000007 */
[----:B--2---:R-:W-:Y:S01]  /*05f0*/  STS.U8 [R29+UR7+0x60], R20 ;  /* 0x000060141d007988 */ /* 0x004fe20008000007 */
[----:B0-----:R-:W-:-:S03]  /*0600*/  LEA.HI.SX32 R15, R31, R31, 0x1b ;  /* 0x0000001f1f0f7211 */ /* 0x001fc600078fdaff */
[----:B------:R-:W-:Y:S04]  /*0610*/  STS.U8 [R26+UR7+0x80], R21 ;  /* 0x000080151a007988 */ /* 0x000fe80008000007 */
[----:B------:R-:W-:Y:S04]  /*0620*/  STS.U8 [R27+UR7+0xa0], R22 ;  /* 0x0000a0161b007988 */ /* 0x000fe80008000007 */
[----:B------:R0:W-:Y:S04]  /*0630*/  STS.U8 [R34+UR7+0xc0], R23 ;  /* 0x0000c01722007988 */ /* 0x0001e80008000007 */
[----:B------:R1:W-:Y:S01]  /*0640*/  STS.U8 [R35+UR7+0xe0], R24 ;  /* 0x0000e01823007988 */ /* 0x0003e20008000007 */
[----:B------:R-:W-:-:S03]  /*0650*/  NOP ;  /* 0x0000000000007918 */ /* 0x000fc60000000000 */
[----:B------:R-:W2:Y:S01]  /*0660*/  LDS.U8 R15, [R15+UR7] ;  /* 0x000000070f0f7984 */ /* 0x000ea20008000000 */
[C---:B------:R-:W-:Y:S01]  /*0670*/  VIADD R16, R31.reuse, 0x2 ;  /* 0x000000021f107836 */ /* 0x040fe20000000000 */
[----:B0-----:R-:W0:Y:S01]  /*0680*/  LDC.64 R22, c[0x4][0x8] ;  /* 0x01000200ff167b82 */ /* 0x001e220000000a00 */
[----:B------:R-:W-:-:S03]  /*0690*/  VIADD R14, R31, 0x1 ;  /* 0x000000011f0e7836 */ /* 0x000fc60000000000 */
[-C--:B------:R-:W-:Y:S01]  /*06a0*/  LEA.HI.SX32 R28, R16, R31.reuse, 0x1b ;  /* 0x0000001f101c7211 */ /* 0x080fe200078fdaff */
[C---:B------:R-:W-:Y:S01]  /*06b0*/  VIADD R18, R31.reuse, 0x3 ;  /* 0x000000031f127836 */ /* 0x040fe20000000000 */
[----:B------:R-:W-:Y:S01]  /*06c0*/  LEA.HI.SX32 R16, R14, R31, 0x1b ;  /* 0x0000001f0e107211 */ /* 0x000fe200078fdaff */
[----:B------:R-:W-:-:S03]  /*06d0*/  VIADD R20, R31, 0x4 ;  /* 0x000000041f147836 */ /* 0x000fc60000000000 */
[----:B------:R-:W3:Y:S01]  /*06e0*/  LDS.U8 R28, [R28+UR7+0x2] ;  /* 0x000002071c1c7984 */ /* 0x000ee20008000000 */
[-C--:B------:R-:W-:Y:S02]  /*06f0*/  LEA.HI.SX32 R18, R18, R31.reuse, 0x1b ;  /* 0x0000001f12127211 */ /* 0x080fe400078fdaff */
[----:B------:R-:W-:Y:S01]  /*0700*/  LEA.HI.SX32 R37, R20, R31, 0x1b ;  /* 0x0000001f14257211 */ /* 0x000fe200078fdaff */
[----:B------:R-:W4:Y:S04]  /*0710*/  LDS.U8 R16, [R16+UR7+0x1] ;  /* 0x0000010710107984 */ /* 0x000f280008000000 */
[----:B------:R5:W-:Y:S01]  /*0720*/  LDS.U8 R33, [R18+UR7+0x3] ;  /* 0x0000030712217984 */ /* 0x000be20008000000 */
[----:B-1----:R-:W-:-:S03]  /*0730*/  VIADD R24, R31, 0x5 ;  /* 0x000000051f187836 */ /* 0x002fc60000000000 */
[----:B------:R-:W1:Y:S02]  /*0740*/  LDS.U8 R37, [R37+UR7+0x4] ;  /* 0x0000040725257984 */ /* 0x000e640008000000 */
[----:B------:R-:W-:Y:S01]  /*0750*/  LEA.HI.SX32 R39, R24, R31, 0x1b ;  /* 0x0000001f18277211 */ /* 0x000fe200078fdaff */
[C---:B------:R-:W-:Y:S02]  /*0760*/  VIADD R26, R31.reuse, 0x7 ;  /* 0x000000071f1a7836 */ /* 0x040fe40000000000 */
[----:B-----5:R-:W-:-:S03]  /*0770*/  VIADD R18, R31, 0x6 ;  /* 0x000000061f127836 */ /* 0x020fc60000000000 */
[----:B------:R-:W5:Y:S01]  /*0780*/  LDS.U8 R39, [R39+UR7+0x5] ;  /* 0x0000050727277984 */ /* 0x000f620008000000 */
[----:B--2---:R-:W-:-:S05]  /*0790*/  IMAD.SHL.U32 R19, R15, 0x4, RZ ;  /* 0x000000040f137824 */ /* 0x004fca00078e00ff */
[----:B------:R-:W-:Y:S02]  /*07a0*/  LOP3.LUT R19, R19, 0x3c, RZ, 0xc0, !PT ;  /* 0x0000003c13137812 */ /* 0x000fe400078ec0ff */
[-C--:B------:R-:W-:Y:S02]  /*07b0*/  LEA.HI.SX32 R18, R18, R31.reuse, 0x1b ;  /* 0x0000001f12127211 */ /* 0x080fe400078fdaff */
[----:B------:R-:W-:Y:S02]  /*07c0*/  IADD3 R20, P0, PT, R19, UR12, RZ ;  /* 0x0000000c13147c10 */ /* 0x000fe4000ff1e0ff */
[----:B------:R-:W-:Y:S02]  /*07d0*/  LEA.HI.SX32 R19, R26, R31, 0x1b ;  /* 0x0000001f1a137211 */ /* 0x000fe400078fdaff */
[----:B------:R-:W-:Y:S04]  /*07e0*/  LDS.U8 R18, [R18+UR7+0x6] ;  /* 0x0000060712127984 */ /* 0x000fe80008000000 */
[----:B------:R-:W2:Y:S01]  /*07f0*/  LDS.U8 R19, [R19+UR7+0x7] ;  /* 0x0000070713137984 */ /* 0x000ea20008000000 */
[----:B---3--:R-:W-:Y:S01]  /*0800*/  IMAD.SHL.U32 R29, R28, 0x4, RZ ;  /* 0x000000041c1d7824 */ /* 0x008fe200078e00ff */
[----:B------:R-:W-:Y:S01]  /*0810*/  SHF.R.U32.HI R25, RZ, 0x4, R15 ;  /* 0x00000004ff197819 */ /* 0x000fe2000001160f */
[----:B------:R-:W-:-:S02]  /*0820*/  IMAD.X R21, RZ, RZ, UR13, P0 ;  /* 0x0000000dff157e24 */ /* 0x000fc400080e06ff */
[----:B----4-:R-:W-:Y:S01]  /*0830*/  IMAD.SHL.U32 R26, R16, 0x4, RZ ;  /* 0x00000004101a7824 */ /* 0x010fe200078e00ff */
[----:B------:R-:W-:Y:S01]  /*0840*/  LOP3.LUT R29, R29, 0x3c, RZ, 0xc0, !PT ;  /* 0x0000003c1d1d7812 */ /* 0x000fe200078ec0ff */
[----:B0-----:R-:W-:Y:S01]  /*0850*/  IMAD.WIDE.U32 R24, R25, 0x4, R22 ;  /* 0x0000000419187825 */ /* 0x001fe200078e0016 */
[----:B------:R0:W3:Y:S03]  /*0860*/  LDG.E R15, desc[UR8][R20.64] ;  /* 0x00000008140f7981 */ /* 0x0000e6000c1e1900 */
[----:B------:R-:W-:Y:S01]  /*0870*/  IMAD.IADD R27, R2, 0x1, R12 ;  /* 0x00000001021b7824 */ /* 0x000fe200078e020c */
[----:B------:R-:W-:Y:S01]  /*0880*/  LOP3.LUT R26, R26, 0x3c, RZ, 0xc0, !PT ;  /* 0x0000003c1a1a7812 */ /* 0x000fe200078ec0ff */
[----:B-1----:R-:W-:Y:S01]  /*0890*/  IMAD.SHL.U32 R41, R37, 0x4, RZ ;  /* 0x0000000425297824 */ /* 0x002fe200078e00ff */
[----:B------:R1:W4:Y:S01]  /*08a0*/  LDG.E R36, desc[UR8][R24.64] ;  /* 0x0000000818247981 */ /* 0x000322000c1e1900 */
[----:B0-----:R-:W-:Y:S01]  /*08b0*/  IMAD.SHL.U32 R21, R33, 0x4, RZ ;  /* 0x0000000421157824 */ /* 0x001fe200078e00ff */
[----:B------:R-:W-:-:S02]  /*08c0*/  IADD3 R20, P1, PT, R29, UR12, RZ ;  /* 0x0000000c1d147c10 */ /* 0x000fc4000ff3e0ff */
[----:B------:R-:W-:Y:S02]  /*08d0*/  SHF.R.U32.HI R27, RZ, R4, R27 ;  /* 0x00000004ff1b7219 */ /* 0x000fe4000001161b */
[----:B------:R-:W-:Y:S02]  /*08e0*/  SHF.R.U32.HI R35, RZ, 0x4, R16 ;  /* 0x00000004ff237819 */ /* 0x000fe40000011610 */
[----:B-1----:R-:W-:Y:S01]  /*08f0*/  LOP3.LUT R24, R21, 0x3c, RZ, 0xc0, !PT ;  /* 0x0000003c15187812 */ /* 0x002fe200078ec0ff */
[----:B------:R-:W-:Y:S01]  /*0900*/  IMAD.X R21, RZ, RZ, UR13, P1 ;  /* 0x0000000dff157e24 */ /* 0x000fe200088e06ff */
[----:B------:R-:W-:Y:S01]  /*0910*/  IADD3 R26, P0, PT, R26, UR12, RZ ;  /* 0x0000000c1a1a7c10 */ /* 0x000fe2000ff1e0ff */
[----:B------:R-:W-:Y:S01]  /*0920*/  IMAD.WIDE.U32 R44, R27, 0x4, R44 ;  /* 0x000000041b2c7825 */ /* 0x000fe200078e002c */
[----:B------:R-:W-:Y:S02]  /*0930*/  LOP3.LUT R41, R41, 0x3c, RZ, 0xc0, !PT ;  /* 0x0000003c29297812 */ /* 0x000fe400078ec0ff */
[----:B------:R-:W-:Y:S01]  /*0940*/  IADD3 R24, P1, PT, R24, UR12, RZ ;  /* 0x0000000c18187c10 */ /* 0x000fe2000ff3e0ff */
[----:B------:R-:W-:Y:S01]  /*0950*/  IMAD.WIDE.U32 R34, R35, 0x4, R22 ;  /* 0x0000000423227825 */ /* 0x000fe200078e0016 */
[----:B------:R0:W3:Y:S01]  /*0960*/  LDG.E R16, desc[UR8][R20.64] ;  /* 0x0000000814107981 */ /* 0x0000e2000c1e1900 */
[----:B------:R-:W-:-:S02]  /*0970*/  SHF.R.U32.HI R43, RZ, 0x4, R28 ;  /* 0x00000004ff2b7819 */ /* 0x000fc4000001161c */
[----:B------:R-:W-:Y:S01]  /*0980*/  IMAD.X R27, RZ, RZ, UR13, P0 ;  /* 0x0000000dff1b7e24 */ /* 0x000fe200080e06ff */
[----:B------:R-:W4:Y:S01]  /*0990*/  LDG.E.CONSTANT R29, desc[UR8][R44.64] ;  /* 0x000000082c1d7981 */ /* 0x000f22000c1e9900 */
[----:B------:R-:W-:Y:S01]  /*09a0*/  IMAD.X R25, RZ, RZ, UR13, P1 ;  /* 0x0000000dff197e24 */ /* 0x000fe200088e06ff */
[----:B------:R-:W-:Y:S02]  /*09b0*/  SHF.R.U32.HI R37, RZ, 0x4, R37 ;  /* 0x00000004ff257819 */ /* 0x000fe40000011625 */
[----:B------:R5:W3:Y:S01]  /*09c0*/  LDG.E R34, desc[UR8][R34.64] ;  /* 0x0000000822227981 */ /* 0x000ae2000c1e1900 */
[----:B0-----:R-:W-:Y:S01]  /*09d0*/  IADD3 R20, P0, PT, R41, UR12, RZ ;  /* 0x0000000c29147c10 */ /* 0x001fe2000ff1e0ff */
[----:B------:R-:W-:Y:S02]  /*09e0*/  IMAD.WIDE.U32 R42, R43, 0x4, R22 ;  /* 0x000000042b2a7825 */ /* 0x000fe400078e0016 */
[----:B------:R0:W3:Y:S02]  /*09f0*/  LDG.E R38, desc[UR8][R26.64] ;  /* 0x000000081a267981 */ /* 0x0000e4000c1e1900 */
[----:B------:R-:W-:-:S02]  /*0a00*/  IMAD.X R21, RZ, RZ, UR13, P0 ;  /* 0x0000000dff157e24 */ /* 0x000fc400080e06ff */
[----:B------:R1:W3:Y:S01]  /*0a10*/  LDG.E R28, desc[UR8][R24.64] ;  /* 0x00000008181c7981 */ /* 0x0002e2000c1e1900 */
[----:B-----5:R-:W-:Y:S01]  /*0a20*/  SHF.R.U32.HI R35, RZ, 0x4, R39 ;  /* 0x00000004ff237819 */ /* 0x020fe20000011627 */
[----:B------:R-:W-:Y:S01]  /*0a30*/  IMAD.SHL.U32 R41, R39, 0x4, RZ ;  /* 0x0000000427297824 */ /* 0x000fe200078e00ff */
[----:B------:R-:W-:Y:S01]  /*0a40*/  SHF.R.U32.HI R33, RZ, 0x4, R33 ;  /* 0x00000004ff217819 */ /* 0x000fe20000011621 */
[----:B------:R5:W3:Y:S01]  /*0a50*/  LDG.E R42, desc[UR8][R42.64] ;  /* 0x000000082a2a7981 */ /* 0x000ae2000c1e1900 */
[----:B0-----:R-:W-:-:S04]  /*0a60*/  IMAD.WIDE.U32 R26, R37, 0x4, R22 ;  /* 0x00000004251a7825 */ /* 0x001fc800078e0016 */
[--C-:B-1----:R-:W-:Y:S02]  /*0a70*/  IMAD.WIDE.U32 R24, R35, 0x4, R22.reuse ;  /* 0x0000000423187825 */ /* 0x102fe400078e0016 */
[----:B------:R0:W3:Y:S02]  /*0a80*/  LDG.E R35, desc[UR8][R20.64] ;  /* 0x0000000814237981 */ /* 0x0000e4000c1e1900 */
[----:B------:R-:W-:Y:S01]  /*0a90*/  IMAD.WIDE.U32 R44, R33, 0x4, R22 ;  /* 0x00000004212c7825 */ /* 0x000fe200078e0016 */
[----:B-----5:R-:W-:Y:S01]  /*0aa0*/  LOP3.LUT R43, R41, 0x3c, RZ, 0xc0, !PT ;  /* 0x0000003c292b7812 */ /* 0x020fe200078ec0ff */
[----:B------:R1:W5:Y:S01]  /*0ab0*/  LDG.E R33, desc[UR8][R26.64] ;  /* 0x000000081a217981 */ /* 0x000362000c1e1900 */
[----:B--2---:R-:W-:-:S03]  /*0ac0*/  SHF.R.U32.HI R39, RZ, 0x4, R19 ;  /* 0x00000004ff277819 */ /* 0x004fc60000011613 */
[----:B------:R2:W5:Y:S01]  /*0ad0*/  LDG.E R37, desc[UR8][R24.64] ;  /* 0x0000000818257981 */ /* 0x000562000c1e1900 */
[----:B0-----:R-:W-:Y:S01]  /*0ae0*/  IMAD.SHL.U32 R20, R19, 0x4, RZ ;  /* 0x0000000413147824 */ /* 0x001fe200078e00ff */
[----:B------:R-:W-:Y:S01]  /*0af0*/  SHF.R.U32.HI R21, RZ, 0x4, R18 ;  /* 0x00000004ff157819 */ /* 0x000fe20000011612 */
[----:B------:R-:W-:Y:S01]  /*0b00*/  IMAD.SHL.U32 R18, R18, 0x4, RZ ;  /* 0x0000000412127824 */ /* 0x000fe200078e00ff */
[----:B------:R-:W5:Y:S02]  /*0b10*/  LDG.E R44, desc[UR8][R44.64] ;  /* 0x000000082c2c7981 */ /* 0x000f64000c1e1900 */
[----:B-1----:R-:W-:Y:S02]  /*0b20*/  LOP3.LUT R26, R20, 0x3c, RZ, 0xc0, !PT ;  /* 0x0000003c141a7812 */ /* 0x002fe400078ec0ff */
[----:B------:R-:W-:Y:S02]  /*0b30*/  IADD3 R20, P0, PT, R43, UR12, RZ ;  /* 0x0000000c2b147c10 */ /* 0x000fe4000ff1e0ff */
[----:B------:R-:W-:Y:S01]  /*0b40*/  LOP3.LUT R41, R18, 0x3c, RZ, 0xc0, !PT ;  /* 0x0000003c12297812 */ /* 0x000fe200078ec0ff */
[----:B------:R-:W-:-:S03]  /*0b50*/  IMAD.WIDE.U32 R18, R21, 0x4, R22 ;  /* 0x0000000415127825 */ /* 0x000fc600078e0016 */
[----:B--2---:R-:W-:Y:S01]  /*0b60*/  IADD3 R24, P1, PT, R41, UR12, RZ ;  /* 0x0000000c29187c10 */ /* 0x004fe2000ff3e0ff */
[----:B------:R-:W-:Y:S02]  /*0b70*/  IMAD.X R21, RZ, RZ, UR13, P0 ;  /* 0x0000000dff157e24 */ /* 0x000fe400080e06ff */
[----:B------:R-:W2:Y:S02]  /*0b80*/  LDG.E R18, desc[UR8][R18.64] ;  /* 0x0000000812127981 */ /* 0x000ea4000c1e1900 */
[----:B------:R-:W-:Y:S02]  /*0b90*/  IMAD.X R25, RZ, RZ, UR13, P1 ;  /* 0x0000000dff197e24 */ /* 0x000fe400088e06ff */
[----:B------:R-:W2:Y:S01]  /*0ba0*/  LDG.E R20, desc[UR8][R20.64] ;  /* 0x0000000814147981 */ /* 0x000ea2000c1e1900 */
[----:B------:R-:W-:-:S03]  /*0bb0*/  IADD3 R26, P2, PT, R26, UR12, RZ ;  /* 0x0000000c1a1a7c10 */ /* 0x000fc6000ff5e0ff */
[----:B------:R-:W2:Y:S01]  /*0bc0*/  LDG.E R24, desc[UR8][R24.64] ;  /* 0x0000000818187981 */ /* 0x000ea2000c1e1900 */
[----:B------:R-:W-:-:S04]  /*0bd0*/  IMAD.WIDE.U32 R22, R39, 0x4, R22 ;  /* 0x0000000427167825 */ /* 0x000fc800078e0016 */
[----:B------:R-:W-:Y:S02]  /*0be0*/  IMAD.X R27, RZ, RZ, UR13, P2 ;  /* 0x0000000dff1b7e24 */ /* 0x000fe400090e06ff */
[----:B------:R0:W2:Y:S04]  /*0bf0*/  LDG.E R22, desc[UR8][R22.64] ;  /* 0x0000000816167981 */ /* 0x0000a8000c1e1900 */
[----:B------:R1:W2:Y:S01]  /*0c00*/  LDG.E R26, desc[UR8][R26.64] ;  /* 0x000000081a1a7981 */ /* 0x0002a2000c1e1900 */
[----:B------:R-:W-:Y:S01]  /*0c10*/  IMAD.IADD R32, R32, 0x1, R17 ;  /* 0x0000000120207824 */ /* 0x000fe200078e0211 */
[----:B------:R-:W-:Y:S01]  /*0c20*/  UIADD3 UR5, UPT, UPT, UR5, 0x210, URZ ;  /* 0x0000021005057890 */ /* 0x000fe2000fffe0ff */
[----:B------:R-:W-:Y:S02]  /*0c30*/  IMAD.IADD R39, R31, 0x1, R14 ;  /* 0x000000011f277824 */ /* 0x000fe400078e020e */
[----:B------:R-:W-:Y:S01]  /*0c40*/  IMAD.SHL.U32 R32, R32, 0x10, RZ ;  /* 0x0000001020207824 */ /* 0x000fe200078e00ff */
[----:B------:R-:W-:Y:S01]  /*0c50*/  ULEA UR5, UR6, UR5, 0x18 ;  /* 0x0000000506057291 */ /* 0x000fe2000f8ec0ff */
[----:B------:R-:W-:-:S02]  /*0c60*/  VIADD R17, R39, 0x1 ;  /* 0x0000000127117836 */ /* 0x000fc40000000000 */
[C---:B0-----:R-:W-:Y:S01]  /*0c70*/  VIADD R23, R39.reuse, 0x2 ;  /* 0x0000000227177836 */ /* 0x041fe20000000000 */
[-C--:B------:R-:W-:Y:S02]  /*0c80*/  LEA.HI.SX32 R14, R32, R32.reuse, 0x1b ;  /* 0x00000020200e7211 */ /* 0x080fe400078fdaff */
[-C--:B------:R-:W-:Y:S02]  /*0c90*/  LEA.HI.SX32 R19, R39, R32.reuse, 0x1b ;  /* 0x0000002027137211 */ /* 0x080fe400078fdaff */
[-C--:B------:R-:W-:Y:S02]  /*0ca0*/  LEA.HI.SX32 R21, R17, R32.reuse, 0x1b ;  /* 0x0000002011157211 */ /* 0x080fe400078fdaff */
[----:B------:R-:W-:Y:S02]  /*0cb0*/  LEA.HI.SX32 R23, R23, R32, 0x1b ;  /* 0x0000002017177211 */ /* 0x000fe400078fdaff */
[----:B------:R-:W-:Y:S02]  /*0cc0*/  LEA R17, R14, UR5, 0x2 ;  /* 0x000000050e117c11 */ /* 0x000fe4000f8e10ff */
[----:B------:R-:W-:-:S02]  /*0cd0*/  LEA R14, R19, UR5, 0x2 ;  /* 0x00000005130e7c11 */ /* 0x000fc4000f8e10ff */
[----:B------:R-:W-:Y:S02]  /*0ce0*/  LEA R19, R21, UR5, 0x2 ;  /* 0x0000000515137c11 */ /* 0x000fe4000f8e10ff */
[----:B-1----:R-:W-:Y:S01]  /*0cf0*/  LEA R27, R23, UR5, 0x2 ;  /* 0x00000005171b7c11 */ /* 0x002fe2000f8e10ff */
[C---:B------:R-:W-:Y:S01]  /*0d00*/  VIADD R43, R39.reuse, 0x3 ;  /* 0x00000003272b7836 */ /* 0x040fe20000000000 */
[----:B------:R-:W-:Y:S01]  /*0d10*/  ISETP.NE.AND P0, PT, R0, RZ, PT ;  /* 0x000000ff0000720c */ /* 0x000fe20003f05270 */
[C---:B------:R-:W-:Y:S02]  /*0d20*/  IMAD.IADD R30, R40.reuse, 0x1, R30 ;  /* 0x00000001281e7824 */ /* 0x040fe400078e021e */
[----:B------:R-:W-:Y:S02]  /*0d30*/  IMAD.IADD R13, R40, 0x1, R13 ;  /* 0x00000001280d7824 */ /* 0x000fe400078e020d */
[C---:B------:R-:W-:Y:S02]  /*0d40*/  VIADD R45, R39.reuse, 0x4 ;  /* 0x00000004272d7836 */ /* 0x040fe40000000000 */
[----:B------:R-:W-:-:S02]  /*0d50*/  VIADD R40, R39, 0x5 ;  /* 0x0000000527287836 */ /* 0x000fc40000000000 */
[C---:B------:R-:W-:Y:S02]  /*0d60*/  VIADD R25, R39.reuse, 0x8 ;  /* 0x0000000827197836 */ /* 0x040fe40000000000 */
[C---:B------:R-:W-:Y:S02]  /*0d70*/  VIADD R23, R39.reuse, 0x9 ;  /* 0x0000000927177836 */ /* 0x040fe40000000000 */
[C---:B------:R-:W-:Y:S02]  /*0d80*/  VIADD R21, R39.reuse, 0xa ;  /* 0x0000000a27157836 */ /* 0x040fe40000000000 */
[C---:B------:R-:W-:Y:S02]  /*0d90*/  VIADD R41, R39.reuse, 0xb ;  /* 0x0000000b27297836 */ /* 0x040fe40000000000 */
[----:B------:R-:W-:Y:S01]  /*0da0*/  VIADD R31, R39, 0xd ;  /* 0x0000000d271f7836 */ /* 0x000fe20000000000 */
[-C--:B------:R-:W-:Y:S02]  /*0db0*/  LEA.HI.SX32 R25, R25, R32.reuse, 0x1b ;  /* 0x0000002019197211 */ /* 0x080fe400078fdaff */
[----:B------:R-:W-:-:S02]  /*0dc0*/  LEA.HI.SX32 R23, R23, R32, 0x1b ;  /* 0x0000002017177211 */ /* 0x000fc400078fdaff */
[-C--:B------:R-:W-:Y:S02]  /*0dd0*/  LEA.HI.SX32 R21, R21, R32.reuse, 0x1b ;  /* 0x0000002015157211 */ /* 0x080fe400078fdaff */
[----:B------:R-:W-:Y:S02]  /*0de0*/  LEA.HI.SX32 R31, R31, R32, 0x1b ;  /* 0x000000201f1f7211 */ /* 0x000fe400078fdaff */
[----:B------:R-:W-:Y:S02]  /*0df0*/  LEA R21, R21, UR5, 0x2 ;  /* 0x0000000515157c11 */ /* 0x000fe4000f8e10ff */
[----:B------:R-:W-:Y:S01]  /*0e00*/  LEA R31, R31, UR5, 0x2 ;  /* 0x000000051f1f7c11 */ /* 0x000fe2000f8e10ff */
[C---:B----4-:R-:W-:Y:S01]  /*0e10*/  FMUL.FTZ R36, R29.reuse, R36 ;  /* 0x000000241d247220 */ /* 0x050fe20000410000 */
[----:B------:R-:W-:Y:S01]  /*0e20*/  BAR.SYNC.DEFER_BLOCKING 0x0 ;  /* 0x0000000000007b1d */ /* 0x000fe20000010000 */
[C---:B---3--:R-:W-:Y:S01]  /*0e30*/  FMUL.FTZ R15, R29.reuse, R15 ;  /* 0x0000000f1d0f7220 */ /* 0x048fe20000410000 */
[C---:B------:R-:W-:Y:S01]  /*0e40*/  FMUL.FTZ R34, R29.reuse, R34 ;  /* 0x000000221d227220 */ /* 0x040fe20000410000 */
[----:B------:R-:W-:-:S03]  /*0e50*/  FMUL.FTZ R38, R29, R38 ;  /* 0x000000261d267220 */ /* 0x000fc60000410000 */
[----:B------:R0:W-:Y:S04]  /*0e60*/  STS [R17], R36 ;  /* 0x0000002411007388 */ /* 0x0001e80000000800 */
[----:B------:R-:W-:Y:S04]  /*0e70*/  STS [R14+0x4], R15 ;  /* 0x0000040f0e007388 */ /* 0x000fe80000000800 */
[----:B------:R1:W-:Y:S01]  /*0e80*/  STS [R19+0x8], R34 ;  /* 0x0000082213007388 */ /* 0x0003e20000000800 */
[----:B0-----:R-:W-:-:S03]  /*0e90*/  VIADD R17, R39, 0x7 ;  /* 0x0000000727117836 */ /* 0x001fc60000000000 */
[----:B------:R0:W-:Y:S01]  /*0ea0*/  STS [R27+0xc], R38 ;  /* 0x00000c261b007388 */ /* 0x0001e20000000800 */
[-C--:B------:R-:W-:Y:S01]  /*0eb0*/  LEA.HI.SX32 R36, R45, R32.reuse, 0x1b ;  /* 0x000000202d247211 */ /* 0x080fe200078fdaff */
[----:B-1----:R-:W-:Y:S01]  /*0ec0*/  VIADD R19, R39, 0xc ;  /* 0x0000000c27137836 */ /* 0x002fe20000000000 */
[-C--:B------:R-:W-:Y:S01]  /*0ed0*/  LEA.HI.SX32 R34, R43, R32.reuse, 0x1b ;  /* 0x000000202b227211 */ /* 0x080fe200078fdaff */
[C---:B0-----:R-:W-:Y:S02]  /*0ee0*/  VIADD R27, R39.reuse, 0x6 ;  /* 0x00000006271b7836 */ /* 0x041fe40000000000 */
[----:B------:R-:W-:Y:S01]  /*0ef0*/  VIADD R39, R39, 0xe ;  /* 0x0000000e27277836 */ /* 0x000fe20000000000 */
[-C--:B------:R-:W-:Y:S02]  /*0f00*/  LEA.HI.SX32 R15, R40, R32.reuse, 0x1b ;  /* 0x00000020280f7211 */ /* 0x080fe400078fdaff */
[-C--:B------:R-:W-:Y:S02]  /*0f10*/  LEA.HI.SX32 R27, R27, R32.reuse, 0x1b ;  /* 0x000000201b1b7211 */ /* 0x080fe400078fdaff */
[----:B------:R-:W-:-:S02]  /*0f20*/  LEA.HI.SX32 R17, R17, R32, 0x1b ;  /* 0x0000002011117211 */ /* 0x000fc400078fdaff */
[-C--:B------:R-:W-:Y:S02]  /*0f30*/  LEA.HI.SX32 R14, R41, R32.reuse, 0x1b ;  /* 0x00000020290e7211 */ /* 0x080fe400078fdaff */
[-C--:B------:R-:W-:Y:S02]  /*0f40*/  LEA.HI.SX32 R19, R19, R32.reuse, 0x1b ;  /* 0x0000002013137211 */ /* 0x080fe400078fdaff */
[----:B------:R-:W-:Y:S01]  /*0f50*/  LEA.HI.SX32 R32, R39, R32, 0x1b ;  /* 0x0000002027207211 */ /* 0x000fe200078fdaff */
[C---:B------:R-:W-:Y:S01]  /*0f60*/  FMUL.FTZ R39, R29.reuse, R42 ;  /* 0x0000002a1d277220 */ /* 0x040fe20000410000 */
[----:B------:R-:W-:Y:S01]  /*0f70*/  LEA R34, R34, UR5, 0x2 ;  /* 0x0000000522227c11 */ /* 0x000fe2000f8e10ff */
[C---:B------:R-:W-:Y:S01]  /*0f80*/  FMUL.FTZ R41, R29.reuse, R16 ;  /* 0x000000101d297220 */ /* 0x040fe20000410000 */
[----:B------:R-:W-:Y:S01]  /*0f90*/  LEA R36, R36, UR5, 0x2 ;  /* 0x0000000524247c11 */ /* 0x000fe2000f8e10ff */
[----:B-----5:R-:W-:Y:S01]  /*0fa0*/  FMUL.FTZ R44, R29, R44 ;  /* 0x0000002c1d2c7220 */ /* 0x020fe20000410000 */
[----:B------:R-:W-:Y:S01]  /*0fb0*/  LEA R15, R15, UR5, 0x2 ;  /* 0x000000050f0f7c11 */ /* 0x000fe2000f8e10ff */
[----:B------:R-:W-:Y:S01]  /*0fc0*/  FMUL.FTZ R28, R29, R28 ;  /* 0x0000001c1d1c7220 */ /* 0x000fe20000410000 */
[----:B------:R0:W-:Y:S01]  /*0fd0*/  STS [R34+0x10], R39 ;  /* 0x0000102722007388 */ /* 0x0001e20000000800 */
[----:B------:R-:W-:Y:S01]  /*0fe0*/  LEA R27, R27, UR5, 0x2 ;  /* 0x000000051b1b7c11 */ /* 0x000fe2000f8e10ff */
[----:B------:R-:W-:Y:S01]  /*0ff0*/  FMUL.FTZ R33, R29, R33 ;  /* 0x000000211d217220 */ /* 0x000fe20000410000 */
[----:B------:R-:W-:Y:S01]  /*1000*/  LEA R16, R17, UR5, 0x2 ;  /* 0x0000000511107c11 */ /* 0x000fe2000f8e10ff */
[----:B------:R-:W-:Y:S01]  /*1010*/  FMUL.FTZ R35, R29, R35 ;  /* 0x000000231d237220 */ /* 0x000fe20000410000 */
[----:B------:R-:W-:Y:S01]  /*1020*/  LEA R38, R25, UR5, 0x2 ;  /* 0x0000000519267c11 */ /* 0x000fe2000f8e10ff */
[----:B------:R-:W-:Y:S01]  /*1030*/  FMUL.FTZ R37, R29, R37 ;  /* 0x000000251d257220 */ /* 0x000fe20000410000 */
[----:B------:R-:W-:Y:S01]  /*1040*/  STS [R36+0x14], R41 ;  /* 0x0000142924007388 */ /* 0x000fe20000000800 */
[----:B------:R-:W-:Y:S01]  /*1050*/  LEA R40, R23, UR5, 0x2 ;  /* 0x0000000517287c11 */ /* 0x000fe2000f8e10ff */
[----:B0-----:R-:W0:Y:S01]  /*1060*/  @!P0 LDC R34, c[0x0][0x3a4] ;  /* 0x0000e900ff228b82 */ /* 0x001e220000000800 */
[C---:B--2---:R-:W-:Y:S01]  /*1070*/  FMUL.FTZ R20, R29.reuse, R20 ;  /* 0x000000141d147220 */ /* 0x044fe20000410000 */
[----:B------:R-:W-:Y:S01]  /*1080*/  STS [R15+0x18], R44 ;  /* 0x0000182c0f007388 */ /* 0x000fe20000000800 */
[----:B------:R-:W-:Y:S01]  /*1090*/  FMUL.FTZ R18, R29, R18 ;  /* 0x000000121d127220 */ /* 0x000fe20000410000 */
[----:B------:R-:W-:-:S02]  /*10a0*/  LEA R17, R14, UR5, 0x2 ;  /* 0x000000050e117c11 */ /* 0x000fc4000f8e10ff */
[----:B------:R-:W-:Y:S01]  /*10b0*/  STS [R27+0x1c], R28 ;  /* 0x00001c1c1b007388 */ /* 0x000fe20000000800 */
[----:B------:R-:W-:-:S03]  /*10c0*/  FMUL.FTZ R24, R29, R24 ;  /* 0x000000181d187220 */ /* 0x000fc60000410000 */
[----:B------:R1:W-:Y:S01]  /*10d0*/  STS [R16+0x20], R33 ;  /* 0x0000202110007388 */ /* 0x0003e20000000800 */
[----:B------:R-:W-:-:S03]  /*10e0*/  LEA R19, R19, UR5, 0x2 ;  /* 0x0000000513137c11 */ /* 0x000fc6000f8e10ff */
[----:B------:R-:W-:Y:S04]  /*10f0*/  STS [R38+0x24], R35 ;  /* 0x0000242326007388 */ /* 0x000fe80000000800 */
[----:B------:R-:W-:Y:S01]  /*1100*/  STS [R40+0x28], R37 ;  /* 0x0000282528007388 */ /* 0x000fe20000000800 */
[----:B-1----:R-:W-:-:S03]  /*1110*/  VIADD R16, R30, 0x100 ;  /* 0x000001001e107836 */ /* 0x002fc60000000000 */
[----:B------:R-:W-:Y:S01]  /*1120*/  STS [R21+0x2c], R20 ;  /* 0x00002c1415007388 */ /* 0x000fe20000000800 */
[----:B------:R-:W-:-:S03]  /*1130*/  VIADD R28, R30, 0x140 ;  /* 0x000001401e1c7836 */ /* 0x000fc60000000000 */
[----:B------:R1:W-:Y:S01]  /*1140*/  STS [R17+0x30], R18 ;  /* 0x0000301211007388 */ /* 0x0003e20000000800 */
[C---:B------:R-:W-:Y:S02]  /*1150*/  VIADD R39, R30.reuse, 0x180 ;  /* 0x000001801e277836 */ /* 0x040fe40000000000 */
[C---:B------:R-:W-:Y:S01]  /*1160*/  VIADD R23, R30.reuse, 0x60 ;  /* 0x000000601e177836 */ /* 0x040fe20000000000 */
[----:B------:R2:W-:Y:S01]  /*1170*/  STS [R19+0x34], R24 ;  /* 0x0000341813007388 */ /* 0x0005e20000000800 */
[C---:B------:R-:W-:Y:S02]  /*1180*/  VIADD R14, R30.reuse, 0xe0 ;  /* 0x000000e01e0e7836 */ /* 0x040fe40000000000 */
[----:B-1----:R-:W-:Y:S02]  /*1190*/  VIADD R17, R30, 0x120 ;  /* 0x000001201e117836 */ /* 0x002fe40000000000 */
[----:B------:R-:W-:Y:S01]  /*11a0*/  IMAD.SHL.U32 R15, R12, 0x2, RZ ;  /* 0x000000020c0f7824 */ /* 0x000fe200078e00ff */
[-C--:B--2---:R-:W-:Y:S01]  /*11b0*/  LEA.HI.SX32 R19, R16, R30.reuse, 0x1b ;  /* 0x0000001e10137211 */ /* 0x084fe200078fdaff */
[C---:B------:R-:W-:Y:S01]  /*11c0*/  VIADD R27, R30.reuse, 0x40 ;  /* 0x000000401e1b7836 */ /* 0x040fe20000000000 */
[-C--:B------:R-:W-:Y:S01]  /*11d0*/  LEA.HI.SX32 R16, R17, R30.reuse, 0x1b ;  /* 0x0000001e11107211 */ /* 0x080fe200078fdaff */
[----:B------:R-:W-:Y:S01]  /*11e0*/  VIADD R41, R30, 0x80 ;  /* 0x000000801e297836 */ /* 0x000fe20000000000 */
[----:B------:R-:W-:Y:S01]  /*11f0*/  LEA.HI.SX32 R17, R28, R30, 0x1b ;  /* 0x0000001e1c117211 */ /* 0x000fe200078fdaff */
[----:B------:R-:W-:-:S02]  /*1200*/  VIADD R43, R30, 0xa0 ;  /* 0x000000a01e2b7836 */ /* 0x000fc40000000000 */
[C---:B------:R-:W-:Y:S02]  /*1210*/  VIADD R45, R30.reuse, 0xc0 ;  /* 0x000000c01e2d7836 */ /* 0x040fe40000000000 */
[C---:B------:R-:W-:Y:S02]  /*1220*/  VIADD R36, R30.reuse, 0x160 ;  /* 0x000001601e247836 */ /* 0x040fe40000000000 */
[C---:B------:R-:W-:Y:S02]  /*1230*/  VIADD R33, R30.reuse, 0x1a0 ;  /* 0x000001a01e217836 */ /* 0x040fe40000000000 */
[C---:B------:R-:W-:Y:S02]  /*1240*/  VIADD R37, R30.reuse, 0x1c0 ;  /* 0x000001c01e257836 */ /* 0x040fe40000000000 */
[----:B------:R-:W-:Y:S02]  /*1250*/  VIADD R35, R30, 0x1e0 ;  /* 0x000001e01e237836 */ /* 0x000fe40000000000 */
[----:B------:R-:W-:Y:S01]  /*1260*/  FMUL.FTZ R22, R29, R22 ;  /* 0x000000161d167220 */ /* 0x000fe20000410000 */
[----:B------:R-:W-:Y:S01]  /*1270*/  LEA.HI.SX32 R28, R39, R30, 0x1b ;  /* 0x0000001e271c7211 */ /* 0x000fe200078fdaff */
[----:B------:R-:W-:Y:S01]  /*1280*/  FMUL.FTZ R26, R29, R26 ;  /* 0x0000001a1d1a7220 */ /* 0x000fe20000410000 */
[----:B------:R-:W-:Y:S01]  /*1290*/  LEA R39, R32, UR5, 0x2 ;  /* 0x0000000520277c11 */ /* 0x000fe2000f8e10ff */
[----:B------:R-:W-:Y:S01]  /*12a0*/  @!P0 IMAD.MOV R29, RZ, RZ, -R15 ;  /* 0x000000ffff1d8224 */ /* 0x000fe200078e0a0f */
        /* <DEDUP_REMOVED lines=10> */
[-C--:B------:R-:W-:Y:S01]  /*1350*/  LEA.HI.SX32 R35, R35, R30.reuse, 0x1b ;  /* 0x0000001e23237211 */ /* 0x080fe200078fdaff */
[----:B------:R-:W-:Y:S01]  /*1360*/  STS [R31+0x38], R22 ;  /* 0x000038161f007388 */ /* 0x000fe20000000800 */
[----:B------:R-:W-:Y:S02]  /*1370*/  LEA.HI.SX32 R30, R30, R30, 0x1b ;  /* 0x0000001e1e1e7211 */ /* 0x000fe400078fdaff */
[----:B0-----:R-:W-:Y:S01]  /*1380*/  @!P0 VIADDMNMX R13, R29, R34, 0x400, PT ;  /* 0x000004001d0d8446 */ /* 0x001fe20003800122 */
[----:B------:R0:W-:Y:S01]  /*1390*/  STS [R39+0x3c], R26 ;  /* 0x00003c1a27007388 */ /* 0x0001e20000000800 */
[----:B------:R-:W-:-:S02]  /*13a0*/  LEA R32, R27, UR5, 0x2 ;  /* 0x000000051b207c11 */ /* 0x000fc4000f8e10ff */
[----:B------:R-:W-:Y:S02]  /*13b0*/  LEA R29, R30, UR5, 0x2 ;  /* 0x000000051e1d7c11 */ /* 0x000fe4000f8e10ff */
[----:B------:R-:W-:Y:S01]  /*13c0*/  LEA R27, R23, UR5, 0x2 ;  /* 0x00000005171b7c11 */ /* 0x000fe2000f8e10ff */
[----:B------:R-:W-:Y:S01]  /*13d0*/  NOP ;  /* 0x0000000000007918 */ /* 0x000fe20000000000 */
[----:B0-----:R-:W-:-:S04]  /*13e0*/  LEA R26, R16, UR5, 0x2 ;  /* 0x00000005101a7c11 */ /* 0x001fc8000f8e10ff */
[----:B------:R-:W-:Y:S01]  /*13f0*/  LDS R27, [R27+0x280] ;  /* 0x000280001b1b7984 */ /* 0x000fe20000000800 */
[----:B------:R-:W-:Y:S02]  /*1400*/  LEA R39, R17, UR5, 0x2 ;  /* 0x0000000511277c11 */ /* 0x000fe4000f8e10ff */
[----:B------:R-:W-:Y:S02]  /*1410*/  LEA R41, R14, UR5, 0x2 ;  /* 0x000000050e297c11 */ /* 0x000fe4000f8e10ff */
[----:B------:R-:W-:Y:S02]  /*1420*/  LEA R43, R33, UR5, 0x2 ;  /* 0x00000005212b7c11 */ /* 0x000fe4000f8e10ff */
[----:B------:R-:W-:Y:S01]  /*1430*/  LEA R45, R37, UR5, 0x2 ;  /* 0x00000005252d7c11 */ /* 0x000fe2000f8e10ff */
[----:B------:R-:W-:Y:S01]  /*1440*/  LDS R39, [R39+0x500] ;  /* 0x0005000027277984 */ /* 0x000fe20000000800 */
[----:B------:R-:W-:Y:S02]  /*1450*/  LEA R16, R35, UR5, 0x2 ;  /* 0x0000000523107c11 */ /* 0x000fe4000f8e10ff */
[----:B------:R-:W-:Y:S01]  /*1460*/  LEA R30, R25, UR5, 0x2 ;  /* 0x00000005191e7c11 */ /* 0x000fe2000f8e10ff */
[----:B------:R-:W-:Y:S01]  /*1470*/  LDS R37, [R26+0x480] ;  /* 0x000480001a257984 */ /* 0x000fe20000000800 */
[----:B------:R-:W-:-:S02]  /*1480*/  LEA R24, R24, UR5, 0x2 ;  /* 0x0000000518187c11 */ /* 0x000fc4000f8e10ff */
[----:B------:R-:W-:Y:S01]  /*1490*/  LEA R18, R18, UR5, 0x2 ;  /* 0x0000000512127c11 */ /* 0x000fe2000f8e10ff */
[----:B------:R-:W-:Y:S01]  /*14a0*/  LDS R17, [R30+0x80] ;  /* 0x000080001e117984 */ /* 0x000fe20000000800 */
[----:B------:R-:W-:Y:S02]  /*14b0*/  LEA R34, R21, UR5, 0x2 ;  /* 0x0000000515227c11 */ /* 0x000fe4000f8e10ff */
[----:B------:R-:W-:Y:S01]  /*14c0*/  LEA R20, R20, UR5, 0x2 ;  /* 0x0000000514147c11 */ /* 0x000fe2000f8e10ff */
[----:B------:R-:W-:Y:S01]  /*14d0*/  LDS R21, [R32+0x100] ;  /* 0x0001000020157984 */ /* 0x000fe20000000800 */
[----:B------:R-:W-:Y:S02]  /*14e0*/  LEA R22, R19, UR5, 0x2 ;  /* 0x0000000513167c11 */ /* 0x000fe4000f8e10ff */
[----:B------:R-:W-:Y:S01]  /*14f0*/  LEA R28, R28, UR5, 0x2 ;  /* 0x000000051c1c7c11 */ /* 0x000fe2000f8e10ff */
[----:B------:R-:W-:Y:S04]  /*1500*/  LDS R19, [R29] ;  /* 0x000000001d137984 */ /* 0x000fe80000000800 */
[----:B------:R-:W-:Y:S04]  /*1510*/  LDS R23, [R24+0x180] ;  /* 0x0001800018177984 */ /* 0x000fe80000000800 */
[----:B------:R-:W-:Y:S04]  /*1520*/  LDS R25, [R18+0x200] ;  /* 0x0002000012197984 */ /* 0x000fe80000000800 */
[----:B------:R-:W-:Y:S04]  /*1530*/  LDS R31, [R34+0x300] ;  /* 0x00030000221f7984 */ /* 0x000fe80000000800 */
[----:B------:R0:W-:Y:S04]  /*1540*/  LDS R33, [R20+0x380] ;  /* 0x0003800014217984 */ /* 0x0001e80000000800 */
[----:B------:R1:W-:Y:S04]  /*1550*/  LDS R35, [R22+0x400] ;  /* 0x0004000016237984 */ /* 0x0003e80000000800 */
[----:B------:R-:W-:Y:S04]  /*1560*/  LDS R41, [R41+0x580] ;  /* 0x0005800029297984 */ /* 0x000fe80000000800 */
[----:B------:R-:W-:Y:S04]  /*1570*/  LDS R29, [R28+0x600] ;  /* 0x000600001c1d7984 */ /* 0x000fe80000000800 */
[----:B------:R-:W-:Y:S04]  /*1580*/  LDS R43, [R43+0x680] ;  /* 0x000680002b2b7984 */ /* 0x000fe80000000800 */
[----:B------:R-:W-:Y:S04]  /*1590*/  LDS R45, [R45+0x700] ;  /* 0x000700002d2d7984 */ /* 0x000fe80000000800 */
[----:B------:R-:W-:Y:S04]  /*15a0*/  LDS R16, [R16+0x780] ;  /* 0x0007800010107984 */ /* 0x000fe80000000800 */
[----:B------:R2:W-:Y:S01]  /*15b0*/  @!P0 STS [UR7+0x1290], R13 ;  /* 0x0012900dff008988 */ /* 0x0005e20008000807 */
[----:B------:R-:W-:Y:S06]  /*15c0*/  BAR.SYNC.DEFER_BLOCKING 0x0 ;  /* 0x0000000000007b1d */ /* 0x000fec0000010000 */
[----:B------:R-:W3:Y:S01]  /*15d0*/  LDS R18, [UR7+0x1290] ;  /* 0x00129007ff127984 */ /* 0x000ee20008000800 */
[----:B0-----:R-:W-:-:S02]  /*15e0*/  IADD3 R20, P0, PT, R6, R15, RZ ;  /* 0x0000000f06147210 */ /* 0x001fc40007f1e0ff */
[----:B-1----:R-:W-:Y:S02]  /*15f0*/  LOP3.LUT R22, R6, 0x20, RZ, 0xfc, !PT ;  /* 0x0000002006167812 */ /* 0x002fe400078efcff */
[----:B------:R-:W-:Y:S02]  /*1600*/  LEA.HI.X.SX32 R15, R15, RZ, 0x1, P0 ;  /* 0x000000ff0f0f7211 */ /* 0x000fe400000f0eff */
[----:B------:R-:W-:-:S04]  /*1610*/  LEA R14, P0, R20, UR14, 0x2 ;  /* 0x0000000e140e7c11 */ /* 0x000fc8000f8010ff */
[----:B------:R-:W-:Y:S02]  /*1620*/  LEA.HI.X R15, R20, UR15, R15, 0x2, P0 ;  /* 0x0000000f140f7c11 */ /* 0x000fe400080f140f */
[C---:B------:R-:W-:Y:S02]  /*1630*/  LOP3.LUT R20, R6.reuse, 0x40, RZ, 0xfc, !PT ;  /* 0x0000004006147812 */ /* 0x040fe400078efcff */
[C---:B--2---:R-:W-:Y:S02]  /*1640*/  LOP3.LUT R13, R6.reuse, 0xa0, RZ, 0xfc, !PT ;  /* 0x000000a0060d7812 */ /* 0x044fe400078efcff */
[-C--:B---3--:R-:W-:Y:S02]  /*1650*/  ISETP.GE.AND P1, PT, R6, R18.reuse, PT ;  /* 0x000000120600720c */ /* 0x088fe40003f26270 */
[-C--:B------:R-:W-:Y:S02]  /*1660*/  ISETP.GE.AND P3, PT, R22, R18.reuse, PT ;  /* 0x000000121600720c */ /* 0x080fe40003f66270 */
[----:B------:R-:W-:-:S02]  /*1670*/  ISETP.GE.AND P0, PT, R20, R18, PT ;  /* 0x000000121400720c */ /* 0x000fc40003f06270 */
[----:B------:R-:W-:Y:S02]  /*1680*/  LOP3.LUT R20, R6, 0x80, RZ, 0xfc, !PT ;  /* 0x0000008006147812 */ /* 0x000fe400078efcff */
[-C--:B------:R-:W-:Y:S02]  /*1690*/  ISETP.GE.AND P5, PT, R13, R18.reuse, PT ;  /* 0x000000120d00720c */ /* 0x080fe40003fa6270 */
[-C--:B------:R-:W-:Y:S02]  /*16a0*/  ISETP.GE.AND P6, PT, R20, R18.reuse, PT ;  /* 0x000000121400720c */ /* 0x080fe40003fc6270 */
[C---:B------:R-:W-:Y:S02]  /*16b0*/  LOP3.LUT R13, R6.reuse, 0x100, RZ, 0xfc, !PT ;  /* 0x00000100060d7812 */ /* 0x040fe400078efcff */
[----:B------:R-:W-:Y:S01]  /*16c0*/  LOP3.LUT R22, R6, 0x60, RZ, 0xfc, !PT ;  /* 0x0000006006167812 */ /* 0x000fe200078efcff */
[----:B------:R0:W-:Y:S01]  /*16d0*/  @!P1 STG.E desc[UR8][R14.64], R19 ;  /* 0x000000130e009986 */ /* 0x0001e2000c101908 */
[----:B------:R-:W-:-:S02]  /*16e0*/  ISETP.GE.AND P1, PT, R13, R18, PT ;  /* 0x000000120d00720c */ /* 0x000fc40003f26270 */
[-C--:B------:R-:W-:Y:S01]  /*16f0*/  ISETP.GE.AND P4, PT, R22, R18.reuse, PT ;  /* 0x000000121600720c */ /* 0x080fe20003f86270 */
[----:B------:R1:W-:Y:S01]  /*1700*/  @!P3 STG.E desc[UR8][R14.64+0x80], R17 ;  /* 0x000080110e00b986 */ /* 0x0003e2000c101908 */
[C---:B------:R-:W-:Y:S02]  /*1710*/  LOP3.LUT R13, R6.reuse, 0x120, RZ, 0xfc, !PT ;  /* 0x00000120060d7812 */ /* 0x040fe400078efcff */
[-C--:B------:R-:W-:Y:S02]  /*1720*/  ISETP.GE.AND P3, PT, R5, R18.reuse, PT ;  /* 0x000000120500720c */ /* 0x080fe40003f66270 */
[----:B------:R-:W-:Y:S01]  /*1730*/  LOP3.LUT R22, R6, 0xe0, RZ, 0xfc, !PT ;  /* 0x000000e006167812 */ /* 0x000fe200078efcff */
[----:B------:R2:W-:Y:S01]  /*1740*/  @!P0 STG.E desc[UR8][R14.64+0x100], R21 ;  /* 0x000100150e008986 */ /* 0x0005e2000c101908 */
[-C--:B------:R-:W-:Y:S02]  /*1750*/  ISETP.GE.AND P0, PT, R13, R18.reuse, PT ;  /* 0x000000120d00720c */ /* 0x080fe40003f06270 */
[----:B------:R-:W-:-:S02]  /*1760*/  ISETP.GE.AND P2, PT, R22, R18, PT ;  /* 0x000000121600720c */ /* 0x000fc40003f46270 */
[C---:B------:R-:W-:Y:S01]  /*1770*/  LOP3.LUT R13, R6.reuse, 0x160, RZ, 0xfc, !PT ;  /* 0x00000160060d7812 */ /* 0x040fe200078efcff */
[----:B------:R2:W-:Y:S03]  /*1780*/  @!P6 STG.E desc[UR8][R14.64+0x200], R25 ;  /* 0x000200190e00e986 */ /* 0x0005e6000c101908 */
[-C--:B------:R-:W-:Y:S02]  /*1790*/  ISETP.GE.AND P6, PT, R13, R18.reuse, PT ;  /* 0x000000120d00720c */ /* 0x080fe40003fc6270 */
[C---:B------:R-:W-:Y:S01]  /*17a0*/  LOP3.LUT R13, R6.reuse, 0x1a0, RZ, 0xfc, !PT ;  /* 0x000001a0060d7812 */ /* 0x040fe200078efcff */
[----:B------:R2:W-:Y:S01]  /*17b0*/  @!P3 STG.E desc[UR8][R14.64+0x300], R31 ;  /* 0x0003001f0e00b986 */ /* 0x0005e2000c101908 */
[----:B------:R-:W-:Y:S01]  /*17c0*/  LOP3.LUT R20, R6, 0x140, RZ, 0xfc, !PT ;  /* 0x0000014006147812 */ /* 0x000fe200078efcff */
[----:B------:R-:W-:Y:S01]  /*17d0*/  VIADD R12, R12, UR4 ;  /* 0x000000040c0c7c36 */ /* 0x000fe20008000000 */
[----:B------:R-:W-:-:S02]  /*17e0*/  ISETP.GE.AND P3, PT, R13, R18, PT ;  /* 0x000000120d00720c */ /* 0x000fc40003f66270 */
[C---:B0-----:R-:W-:Y:S02]  /*17f0*/  LOP3.LUT R19, R6.reuse, 0x180, RZ, 0xfc, !PT ;  /* 0x0000018006137812 */ /* 0x041fe400078efcff */
[C---:B-1----:R-:W-:Y:S02]  /*1800*/  LOP3.LUT R17, R6.reuse, 0x1c0, RZ, 0xfc, !PT ;  /* 0x000001c006117812 */ /* 0x042fe400078efcff */
[----:B------:R-:W-:Y:S01]  /*1810*/  LOP3.LUT R13, R6, 0x1e0, RZ, 0xfc, !PT ;  /* 0x000001e0060d7812 */ /* 0x000fe200078efcff */
[----:B------:R2:W-:Y:S01]  /*1820*/  @!P4 STG.E desc[UR8][R14.64+0x180], R23 ;  /* 0x000180170e00c986 */ /* 0x0005e2000c101908 */
[----:B------:R-:W-:-:S03]  /*1830*/  ISETP.GE.AND P4, PT, R20, R18, PT ;  /* 0x000000121400720c */ /* 0x000fc60003f86270 */
[----:B------:R2:W-:Y:S01]  /*1840*/  @!P5 STG.E desc[UR8][R14.64+0x280], R27 ;  /* 0x0002801b0e00d986 */ /* 0x0005e2000c101908 */
[----:B------:R-:W-:-:S03]  /*1850*/  ISETP.GE.AND P5, PT, R19, R18, PT ;  /* 0x000000121300720c */ /* 0x000fc60003fa6270 */
[----:B------:R2:W-:Y:S01]  /*1860*/  @!P2 STG.E desc[UR8][R14.64+0x380], R33 ;  /* 0x000380210e00a986 */ /* 0x0005e2000c101908 */
[----:B------:R-:W-:-:S03]  /*1870*/  ISETP.GE.AND P2, PT, R17, R18, PT ;  /* 0x000000121100720c */ /* 0x000fc60003f46270 */
[----:B------:R2:W-:Y:S01]  /*1880*/  @!P1 STG.E desc[UR8][R14.64+0x400], R35 ;  /* 0x000400230e009986 */ /* 0x0005e2000c101908 */
[----:B------:R-:W-:-:S03]  /*1890*/  ISETP.GE.AND P1, PT, R13, R18, PT ;  /* 0x000000120d00720c */ /* 0x000fc60003f26270 */
[----:B------:R2:W-:Y:S01]  /*18a0*/  @!P0 STG.E desc[UR8][R14.64+0x480], R37 ;  /* 0x000480250e008986 */ /* 0x0005e2000c101908 */
[----:B------:R-:W-:-:S03]  /*18b0*/  ISETP.GE.AND P0, PT, R12, UR4, PT ;  /* 0x000000040c007c0c */ /* 0x000fc6000bf06270 */
[----:B------:R2:W-:Y:S04]  /*18c0*/  @!P4 STG.E desc[UR8][R14.64+0x500], R39 ;  /* 0x000500270e00c986 */ /* 0x0005e8000c101908 */
[----:B------:R2:W-:Y:S04]  /*18d0*/  @!P6 STG.E desc[UR8][R14.64+0x580], R41 ;  /* 0x000580290e00e986 */ /* 0x0005e8000c101908 */
[----:B------:R2:W-:Y:S04]  /*18e0*/  @!P5 STG.E desc[UR8][R14.64+0x600], R29 ;  /* 0x0006001d0e00d986 */ /* 0x0005e8000c101908 */
[----:B------:R2:W-:Y:S04]  /*18f0*/  @!P3 STG.E desc[UR8][R14.64+0x680], R43 ;  /* 0x0006802b0e00b986 */ /* 0x0005e8000c101908 */
[----:B------:R2:W-:Y:S04]  /*1900*/  @!P2 STG.E desc[UR8][R14.64+0x700], R45 ;  /* 0x0007002d0e00a986 */ /* 0x0005e8000c101908 */
[----:B------:R2:W-:Y:S01]  /*1910*/  @!P1 STG.E desc[UR8][R14.64+0x780], R16 ;  /* 0x000780100e009986 */ /* 0x0005e2000c101908 */
[----:B------:R-:W-:Y:S05]  /*1920*/  @!P0 BRA `(.L_x_183) ;  /* 0xffffffe800388947 */ /* 0x000fea000383ffff */
[----:B------:R-:W-:Y:S05]  /*1930*/  EXIT ;  /* 0x000000000000794d */ /* 0x000fea0003800000 */
.L_x_184:
        /* <DEDUP_REMOVED lines=12> */
.L_x_1962:


//--------------------- .text._Z20kDequantizeBlockwiseIfLi512ELi64ELi8ELi0EEvPfPhS0_PT_ii --------------------------
	.section	.text._Z20kDequantizeBlockwiseIfLi512ELi64ELi8ELi0EEvPfPhS0_PT_ii,"ax",@progbits
	.align	128
        .global         _Z20kDequantizeBlockwiseIfLi512ELi64ELi8ELi0EEvPfPhS0_PT_ii
        .type           _Z20kDequantizeBlockwiseIfLi512ELi64ELi8ELi0EEvPfPhS0_PT_ii,@function
        .size           _Z20kDequantizeBlockwiseIfLi512ELi64ELi8ELi0EEvPfPhS0_PT_ii,(.L_x_1963 - _Z20kDequantizeBlockwiseIfLi512ELi64ELi8ELi0EEvPfPhS0_PT_ii)
        .other          _Z20kDequantizeBlockwiseIfLi512ELi64ELi8ELi0EEvPfPhS0_PT_ii,@"STO_CUDA_ENTRY STV_DEFAULT"
_Z20kDequantizeBlockwiseIfLi512ELi64ELi8ELi0EEvPfPhS0_PT_ii:
.text._Z20kDequantizeBlockwiseIfLi512ELi64ELi8ELi0EEvPfPhS0_PT_ii:
        /* <DEDUP_REMOVED lines=13> */
.L_x_185:
        /* <DEDUP_REMOVED lines=23> */
[----:B------:R-:W-:Y:S02]  /*0240*/  ISETP.GE.AND P1, PT, R8, R3, PT ;  /* 0x000000030800720c */ /* 0x000fe40003f26270 */
[----:B------:R-:W-:-:S02]  /*0250*/  LOP3.LUT R8, R5, 0xe0, RZ, 0xfc, !PT ;  /* 0x000000e005087812 */ /* 0x000fc400078efcff */
[-C--:B------:R-:W-:Y:S01]  /*0260*/  ISETP.GE.AND P0, PT, R10, R3.reuse, PT ;  /* 0x000000030a00720c */ /* 0x080fe20003f06270 */
[----:B------:R-:W-:Y:S02]  /*0270*/  IMAD.MOV.U32 R18, RZ, RZ, 0x80 ;  /* 0x00000080ff127424 */ /* 0x000fe400078e00ff */
[----:B------:R-:W-:Y:S02]  /*0280*/  IMAD.MOV.U32 R5, RZ, RZ, 0x80 ;  /* 0x00000080ff057424 */ /* 0x000fe400078e00ff */
[----:B------:R-:W-:Y:S02]  /*0290*/  IMAD.MOV.U32 R17, RZ, RZ, 0x80 ;  /* 0x00000080ff117424 */ /* 0x000fe400078e00ff */
[----:B------:R-:W-:Y:S02]  /*02a0*/  IMAD.MOV.U32 R19, RZ, RZ, 0x80 ;  /* 0x00000080ff137424 */ /* 0x000fe400078e00ff */
[----:B------:R-:W-:Y:S01]  /*02b0*/  IMAD.MOV.U32 R20, RZ, RZ, 0x80 ;  /* 0x00000080ff147424 */ /* 0x000fe200078e00ff */
[----:B--2---:R-:W2:Y:S01]  /*02c0*/  @!P6 LDG.E.U8 R16, desc[UR10][R6.64] ;  /* 0x0000000a0610e981 */ /* 0x004ea2000c1e1100 */
[----:B------:R-:W-:Y:S01]  /*02d0*/  ISETP.GE.AND P6, PT, R8, R3, PT ;  /* 0x000000030800720c */ /* 0x000fe20003fc6270 */
[----:B------:R-:W-:-:S02]  /*02e0*/  IMAD.MOV.U32 R24, RZ, RZ, 0x80 ;  /* 0x00000080ff187424 */ /* 0x000fc400078e00ff */
[----:B------:R-:W-:Y:S01]  /*02f0*/  IMAD.MOV.U32 R21, RZ, RZ, 0x80 ;  /* 0x00000080ff157424 */ /* 0x000fe200078e00ff */
        /* <DEDUP_REMOVED lines=15> */
[----:B------:R-:W-:Y:S01]  /*03f0*/  IMAD R14, R9, 0x7, R22 ;  /* 0x00000007090e7824 */ /* 0x000fe200078e0216 */
[CC--:B------:R-:W-:Y:S01]  /*0400*/  LEA.HI.SX32 R15, R22.reuse, R22.reuse, 0x1b ;  /* 0x00000016160f7211 */ /* 0x0c0fe200078fdaff */
[C---:B------:R-:W-:Y:S02]  /*0410*/  VIADD R13, R22.reuse, 0x20 ;  /* 0x00000020160d7836 */ /* 0x040fe40000000000 */
        /* <DEDUP_REMOVED lines=11> */
[C---:B------:R-:W-:Y:S01]  /*04d0*/  VIADD R29, R14.reuse, 0x1 ;  /* 0x000000010e1d7836 */ /* 0x040fe20000000000 */
[-C--:B------:R-:W-:Y:S01]  /*04e0*/  LEA.HI.SX32 R9, R25, R22.reuse, 0x1b ;  /* 0x0000001619097211 */ /* 0x080fe200078fdaff */
[C---:B------:R-:W-:Y:S01]  /*04f0*/  VIADD R23, R14.reuse, 0x3 ;  /* 0x000000030e177836 */ /* 0x040fe20000000000 */
[----:B------:R-:W-:Y:S01]  /*0500*/  LEA.HI.SX32 R7, R27, R22, 0x1b ;  /* 0x000000161b077211 */ /* 0x000fe200078fdaff */
[C---:B------:R-:W-:Y:S01]  /*0510*/  VIADD R31, R14.reuse, 0x2 ;  /* 0x000000020e1f7836 */ /* 0x040fe20000000000 */
[----:B------:R-:W-:-:S02]  /*0520*/  LEA.HI.SX32 R22, R14, R14, 0x1b ;  /* 0x0000000e0e167211 */ /* 0x000fc400078fdaff */
[-C--:B------:R-:W-:Y:S02]  /*0530*/  LEA.HI.SX32 R29, R29, R14.reuse, 0x1b ;  /* 0x0000000e1d1d7211 */ /* 0x080fe400078fdaff */
[-C--:B------:R-:W-:Y:S01]  /*0540*/  LEA.HI.SX32 R30, R23, R14.reuse, 0x1b ;  /* 0x0000000e171e7211 */ /* 0x080fe200078fdaff */
[----:B------:R-:W-:Y:S01]  /*0550*/  VIADD R23, R14, 0x5 ;  /* 0x000000050e177836 */ /* 0x000fe20000000000 */
[----:B------:R-:W-:-:S04]  /*0560*/  LEA.HI.SX32 R31, R31, R14, 0x1b ;  /* 0x0000000e1f1f7211 */ /* 0x000fc800078fdaff */
[----:B------:R-:W-:Y:S01]  /*0570*/  LEA.HI.SX32 R23, R23, R14, 0x1b ;  /* 0x0000000e17177211 */ /* 0x000fe200078fdaff */
[----:B--2---:R-:W-:Y:S04]  /*0580*/  STS.U8 [R15+UR8], R16 ;  /* 0x000000100f007988 */ /* 0x004fe80008000008 */
[----:B---3--:R-:W-:Y:S04]  /*0590*/  STS.U8 [R13+UR8+0x20], R18 ;  /* 0x000020120d007988 */ /* 0x008fe80008000008 */
[----:B-----5:R0:W-:Y:S04]  /*05a0*/  STS.U8 [R8+UR8+0x40], R5 ;  /* 0x0000400508007988 */ /* 0x0201e80008000008 */
[----:B----4-:R1:W-:Y:S04]  /*05b0*/  STS.U8 [R12+UR8+0x60], R17 ;  /* 0x000060110c007988 */ /* 0x0103e80008000008 */
[----:B------:R-:W-:Y:S01]  /*05c0*/  STS.U8 [R10+UR8+0x80], R19 ;  /* 0x000080130a007988 */ /* 0x000fe20008000008 */
[----:B0-----:R-:W-:-:S03]  /*05d0*/  VIADD R5, R14, 0x4 ;  /* 0x000000040e057836 */ /* 0x001fc60000000000 */
[----:B------:R-:W-:Y:S01]  /*05e0*/  STS.U8 [R9+UR8+0xa0], R20 ;  /* 0x0000a01409007988 */ /* 0x000fe20008000008 */
[C---:B-1----:R-:W-:Y:S01]  /*05f0*/  VIADD R17, R14.reuse, 0x7 ;  /* 0x000000070e117836 */ /* 0x042fe20000000000 */
[----:B------:R-:W-:Y:S02]  /*0600*/  LEA.HI.SX32 R28, R5, R14, 0x1b ;  /* 0x0000000e051c7211 */ /* 0x000fe400078fdaff */
[----:B------:R0:W-:Y:S01]  /*0610*/  STS.U8 [R7+UR8+0xc0], R24 ;  /* 0x0000c01807007988 */ /* 0x0001e20008000008 */
[----:B------:R-:W-:-:S03]  /*0620*/  VIADD R5, R14, 0x6 ;  /* 0x000000060e057836 */ /* 0x000fc60000000000 */
[----:B------:R1:W-:Y:S01]  /*0630*/  STS.U8 [R6+UR8+0xe0], R21 ;  /* 0x0000e01506007988 */ /* 0x0003e20008000008 */
[----:B------:R-:W-:-:S03]  /*0640*/  NOP ;  /* 0x0000000000007918 */ /* 0x000fc60000000000 */
[----:B------:R-:W2:Y:S01]  /*0650*/  LDS.U8 R37, [R22+UR8] ;  /* 0x0000000816257984 */ /* 0x000ea20008000000 */
[-C--:B------:R-:W-:Y:S01]  /*0660*/  LEA.HI.SX32 R5, R5, R14.reuse, 0x1b ;  /* 0x0000000e05057211 */ /* 0x080fe200078fdaff */
[----:B0-----:R-:W0:Y:S01]  /*0670*/  LDC.64 R24, c[0x0][0x390] ;  /* 0x0000e400ff187b82 */ /* 0x001e220000000a00 */
[----:B------:R-:W-:Y:S01]  /*0680*/  LEA.HI.SX32 R14, R17, R14, 0x1b ;  /* 0x0000000e110e7211 */ /* 0x000fe200078fdaff */
[----:B------:R-:W3:Y:S04]  /*0690*/  LDS.U8 R35, [R29+UR8+0x1] ;  /* 0x000001081d237984 */ /* 0x000ee80008000000 */
[----:B------:R-:W4:Y:S02]  /*06a0*/  LDS.U8 R18, [R31+UR8+0x2] ;  /* 0x000002081f127984 */ /* 0x000f240008000000 */
[----:B-1----:R-:W2:Y:S02]  /*06b0*/  LDC.64 R20, c[0x0][0x380] ;  /* 0x0000e000ff147b82 */ /* 0x002ea40000000a00 */
[----:B------:R-:W1:Y:S04]  /*06c0*/  LDS.U8 R16, [R30+UR8+0x3] ;  /* 0x000003081e107984 */ /* 0x000e680008000000 */
[----:B------:R-:W5:Y:S04]  /*06d0*/  LDS.U8 R27, [R28+UR8+0x4] ;  /* 0x000004081c1b7984 */ /* 0x000f680008000000 */
[----:B------:R-:W5:Y:S04]  /*06e0*/  LDS.U8 R19, [R23+UR8+0x5] ;  /* 0x0000050817137984 */ /* 0x000f680008000000 */
[----:B------:R-:W5:Y:S01]  /*06f0*/  LDS.U8 R17, [R5+UR8+0x6] ;  /* 0x0000060805117984 */ /* 0x000f620008000000 */
[----:B0-----:R-:W-:-:S03]  /*0700*/  IMAD.WIDE.U32 R32, R33, 0x4, R24 ;  /* 0x0000000421207825 */ /* 0x001fc600078e0018 */
[----:B------:R-:W0:Y:S04]  /*0710*/  LDS.U8 R34, [R14+UR8+0x7] ;  /* 0x000007080e227984 */ /* 0x000e280008000000 */
[----:B------:R-:W5:Y:S01]  /*0720*/  LDG.E.CONSTANT R32, desc[UR10][R32.64] ;  /* 0x0000000a20207981 */ /* 0x000f62000c1e9900 */
[----:B--2---:R-:W-:-:S04]  /*0730*/  IMAD.WIDE.U32 R36, R37, 0x4, R20 ;  /* 0x0000000425247825 */ /* 0x004fc800078e0014 */
[--C-:B---3--:R-:W-:Y:S01]  /*0740*/  IMAD.WIDE.U32 R24, R35, 0x4, R20.reuse ;  /* 0x0000000423187825 */ /* 0x108fe200078e0014 */
[----:B------:R4:W2:Y:S04]  /*0750*/  LDG.E.CONSTANT R33, desc[UR10][R36.64] ;  /* 0x0000000a24217981 */ /* 0x0008a8000c1e9900 */
[----:B------:R1:W3:Y:S01]  /*0760*/  LDG.E.CONSTANT R35, desc[UR10][R24.64] ;  /* 0x0000000a18237981 */ /* 0x0002e2000c1e9900 */
[----:B----4-:R-:W-:-:S04]  /*0770*/  IMAD.WIDE.U32 R36, R18, 0x4, R20 ;  /* 0x0000000412247825 */ /* 0x010fc800078e0014 */
[--C-:B-1----:R-:W-:Y:S02]  /*0780*/  IMAD.WIDE.U32 R24, R16, 0x4, R20.reuse ;  /* 0x0000000410187825 */ /* 0x102fe400078e0014 */
[----:B------:R-:W4:Y:S02]  /*0790*/  LDG.E.CONSTANT R37, desc[UR10][R36.64] ;  /* 0x0000000a24257981 */ /* 0x000f24000c1e9900 */
[--C-:B-----5:R-:W-:Y:S02]  /*07a0*/  IMAD.WIDE.U32 R26, R27, 0x4, R20.reuse ;  /* 0x000000041b1a7825 */ /* 0x120fe400078e0014 */
[----:B------:R1:W5:Y:S02]  /*07b0*/  LDG.E.CONSTANT R25, desc[UR10][R24.64] ;  /* 0x0000000a18197981 */ /* 0x000364000c1e9900 */
[--C-:B------:R-:W-:Y:S02]  /*07c0*/  IMAD.WIDE.U32 R18, R19, 0x4, R20.reuse ;  /* 0x0000000413127825 */ /* 0x100fe400078e0014 */
[----:B------:R1:W5:Y:S02]  /*07d0*/  LDG.E.CONSTANT R27, desc[UR10][R26.64] ;  /* 0x0000000a1a1b7981 */ /* 0x000364000c1e9900 */
[----:B------:R-:W-:-:S02]  /*07e0*/  IMAD.WIDE.U32 R16, R17, 0x4, R20 ;  /* 0x0000000411107825 */ /* 0x000fc400078e0014 */
[----:B------:R-:W5:Y:S02]  /*07f0*/  LDG.E.CONSTANT R19, desc[UR10][R18.64] ;  /* 0x0000000a12137981 */ /* 0x000f64000c1e9900 */
[----:B0-----:R-:W-:Y:S02]  /*0800*/  IMAD.WIDE.U32 R20, R34, 0x4, R20 ;  /* 0x0000000422147825 */ /* 0x001fe400078e0014 */
[----:B------:R0:W5:Y:S04]  /*0810*/  LDG.E.CONSTANT R17, desc[UR10][R16.64] ;  /* 0x0000000a10117981 */ /* 0x000168000c1e9900 */
[----:B------:R0:W5:Y:S01]  /*0820*/  LDG.E.CONSTANT R21, desc[UR10][R20.64] ;  /* 0x0000000a14157981 */ /* 0x000162000c1e9900 */
[----:B------:R-:W-:-:S04]  /*0830*/  UIADD3 UR6, UPT, UPT, UR6, 0x210, URZ ;  /* 0x0000021006067890 */ /* 0x000fc8000fffe0ff */
[----:B------:R-:W-:Y:S01]  /*0840*/  ULEA UR6, UR7, UR6, 0x18 ;  /* 0x0000000607067291 */ /* 0x000fe2000f8ec0ff */
[----:B------:R-:W-:-:S05]  /*0850*/  ISETP.NE.AND P0, PT, R0, RZ, PT ;  /* 0x000000ff0000720c */ /* 0x000fca0003f05270 */
[----:B------:R-:W-:Y:S02]  /*0860*/  LEA R22, R22, UR6, 0x2 ;  /* 0x0000000616167c11 */ /* 0x000fe4000f8e10ff */
[----:B-1----:R-:W-:Y:S02]  /*0870*/  LEA R24, R29, UR6, 0x2 ;  /* 0x000000061d187c11 */ /* 0x002fe4000f8e10ff */
[----:B------:R-:W-:Y:S02]  /*0880*/  LEA R26, R31, UR6, 0x2 ;  /* 0x000000061f1a7c11 */ /* 0x000fe4000f8e10ff */
[----:B------:R-:W-:Y:S02]  /*0890*/  LEA R30, R30, UR6, 0x2 ;  /* 0x000000061e1e7c11 */ /* 0x000fe4000f8e10ff */
[----:B------:R-:W-:Y:S02]  /*08a0*/  LEA R28, R28, UR6, 0x2 ;  /* 0x000000061c1c7c11 */ /* 0x000fe4000f8e10ff */
[----:B0-----:R-:W-:-:S02]  /*08b0*/  LEA R16, R23, UR6, 0x2 ;  /* 0x0000000617107c11 */ /* 0x001fc4000f8e10ff */
[----:B------:R-:W-:Y:S02]  /*08c0*/  LEA R18, R5, UR6, 0x2 ;  /* 0x0000000605127c11 */ /* 0x000fe4000f8e10ff */
[----:B------:R-:W-:Y:S02]  /*08d0*/  LEA R14, R14, UR6, 0x2 ;  /* 0x000000060e0e7c11 */ /* 0x000fe4000f8e10ff */
[----:B------:R-:W-:Y:S01]  /*08e0*/  LEA R15, R15, UR6, 0x2 ;  /* 0x000000060f0f7c11 */ /* 0x000fe2000f8e10ff */
[----:B------:R-:W-:Y:S01]  /*08f0*/  BAR.SYNC.DEFER_BLOCKING 0x0 ;  /* 0x0000000000007b1d */ /* 0x000fe20000010000 */
[----:B------:R-:W-:Y:S02]  /*0900*/  LEA R13, R13, UR6, 0x2 ;  /* 0x000000060d0d7c11 */ /* 0x000fe4000f8e10ff */
[----:B------:R-:W-:Y:S02]  /*0910*/  LEA R8, R8, UR6, 0x2 ;  /* 0x0000000608087c11 */ /* 0x000fe4000f8e10ff */
[----:B------:R-:W-:-:S02]  /*0920*/  LEA R12, R12, UR6, 0x2 ;  /* 0x000000060c0c7c11 */ /* 0x000fc4000f8e10ff */
[----:B------:R-:W-:Y:S02]  /*0930*/  LEA R10, R10, UR6, 0x2 ;  /* 0x000000060a0a7c11 */ /* 0x000fe4000f8e10ff */
[----:B------:R-:W-:Y:S01]  /*0940*/  LEA R20, R9, UR6, 0x2 ;  /* 0x0000000609147c11 */ /* 0x000fe2000f8e10ff */
[----:B------:R-:W-:Y:S02]  /*0950*/  VIADD R2, R2, UR4 ;  /* 0x0000000402027c36 */ /* 0x000fe40008000000 */
[C---:B--2---:R-:W-:Y:S01]  /*0960*/  FMUL.FTZ R33, R32.reuse, R33 ;  /* 0x0000002120217220 */ /* 0x044fe20000410000 */
[----:B---3--:R-:W-:-:S04]  /*0970*/  FMUL.FTZ R35, R32, R35 ;  /* 0x0000002320237220 */ /* 0x008fc80000410000 */
[----:B------:R0:W-:Y:S04]  /*0980*/  STS [R22], R33 ;  /* 0x0000002116007388 */ /* 0x0001e80000000800 */
[----:B------:R-:W-:Y:S01]  /*0990*/  STS [R24+0x4], R35 ;  /* 0x0000042318007388 */ /* 0x000fe20000000800 */
[C---:B----4-:R-:W-:Y:S01]  /*09a0*/  FMUL.FTZ R37, R32.reuse, R37 ;  /* 0x0000002520257220 */ /* 0x050fe20000410000 */
[----:B-----5:R-:W-:-:S04]  /*09b0*/  FMUL.FTZ R25, R32, R25 ;  /* 0x0000001920197220 */ /* 0x020fc80000410000 */
[----:B------:R-:W-:Y:S01]  /*09c0*/  STS [R26+0x8], R37 ;  /* 0x000008251a007388 */ /* 0x000fe20000000800 */
[----:B------:R-:W-:-:S03]  /*09d0*/  FMUL.FTZ R27, R32, R27 ;  /* 0x0000001b201b7220 */ /* 0x000fc60000410000 */
[----:B------:R-:W-:Y:S01]  /*09e0*/  STS [R30+0xc], R25 ;  /* 0x00000c191e007388 */ /* 0x000fe20000000800 */
[----:B------:R-:W-:-:S03]  /*09f0*/  FMUL.FTZ R19, R32, R19 ;  /* 0x0000001320137220 */ /* 0x000fc60000410000 */
[----:B------:R-:W-:Y:S01]  /*0a00*/  STS [R28+0x10], R27 ;  /* 0x0000101b1c007388 */ /* 0x000fe20000000800 */
[----:B------:R-:W-:-:S03]  /*0a10*/  FMUL.FTZ R17, R32, R17 ;  /* 0x0000001120117220 */ /* 0x000fc60000410000 */
[----:B------:R1:W-:Y:S01]  /*0a20*/  STS [R16+0x14], R19 ;  /* 0x0000141310007388 */ /* 0x0003e20000000800 */
[----:B0-----:R-:W-:Y:S01]  /*0a30*/  LEA R22, R7, UR6, 0x2 ;  /* 0x0000000607167c11 */ /* 0x001fe2000f8e10ff */
[----:B------:R-:W-:Y:S02]  /*0a40*/  FMUL.FTZ R21, R32, R21 ;  /* 0x0000001520157220 */ /* 0x000fe40000410000 */
[----:B------:R-:W-:Y:S01]  /*0a50*/  STS [R18+0x18], R17 ;  /* 0x0000181112007388 */ /* 0x000fe20000000800 */
[----:B-1----:R-:W-:-:S03]  /*0a60*/  LEA R16, R6, UR6, 0x2 ;  /* 0x0000000606107c11 */ /* 0x002fc6000f8e10ff */
[----:B------:R-:W-:Y:S01]  /*0a70*/  STS [R14+0x1c], R21 ;  /* 0x00001c150e007388 */ /* 0x000fe20000000800 */
[----:B------:R-:W-:-:S03]  /*0a80*/  NOP ;  /* 0x0000000000007918 */ /* 0x000fc60000000000 */
[----:B------:R-:W-:Y:S04]  /*0a90*/  LDS R15, [R15] ;  /* 0x000000000f0f7984 */ /* 0x000fe80000000800 */
[----:B------:R-:W-:Y:S04]  /*0aa0*/  LDS R13, [R13+0x80] ;  /* 0x000080000d0d7984 */ /* 0x000fe80000000800 */
[----:B------:R-:W-:Y:S04]  /*0ab0*/  LDS R5, [R8+0x100] ;  /* 0x0001000008057984 */ /* 0x000fe80000000800 */
[----:B------:R-:W-:Y:S04]  /*0ac0*/  LDS R9, [R12+0x180] ;  /* 0x000180000c097984 */ /* 0x000fe80000000800 */
[----:B------:R-:W-:Y:S04]  /*0ad0*/  LDS R17, [R10+0x200] ;  /* 0x000200000a117984 */ /* 0x000fe80000000800 */
[----:B------:R-:W-:Y:S04]  /*0ae0*/  LDS R19, [R20+0x280] ;  /* 0x0002800014137984 */ /* 0x000fe80000000800 */
[----:B------:R-:W-:Y:S04]  /*0af0*/  LDS R21, [R22+0x300] ;  /* 0x0003000016157984 */ /* 0x000fe80000000800 */
[----:B------:R-:W-:Y:S04]  /*0b00*/  LDS R23, [R16+0x380] ;  /* 0x0003800010177984 */ /* 0x000fe80000000800 */
        /* <DEDUP_REMOVED lines=21> */
[----:B------:R1:W-:Y:S01]  /*0c60*/  @!P6 STG.E desc[UR10][R6.64+0x80], R13 ;  /* 0x0000800d0600e986 */ /* 0x0003e2000c10190a */
[----:B------:R-:W-:-:S02]  /*0c70*/  ISETP.GE.AND P1, PT, R3, R14, PT ;  /* 0x0000000e0300720c */ /* 0x000fc40003f26270 */
[----:B------:R-:W-:Y:S01]  /*0c80*/  ISETP.GE.AND P6, PT, R25, R14, PT ;  /* 0x0000000e1900720c */ /* 0x000fe20003fc6270 */
        /* <DEDUP_REMOVED lines=10> */
.L_x_186:
        /* <DEDUP_REMOVED lines=13> */
.L_x_1963:


//--------------------- .text._Z20kDequantizeBlockwiseIfLi512ELi64ELi8ELi1EEvPfPhS0_PT_ii --------------------------
	.section	.text._Z20kDequantizeBlockwiseIfLi512ELi64ELi8ELi1EEvPfPhS0_PT_ii,"ax",@progbits
	.align	128
        .global         _Z20kDequantizeBlockwiseIfLi512ELi64ELi8ELi1EEvPfPhS0_PT_ii
        .type           _Z20kDequantizeBlockwiseIfLi512ELi64ELi8ELi1EEvPfPhS0_PT_ii,@function
        .size           _Z20kDequantizeBlockwiseIfLi512ELi64ELi8ELi1EEvPfPhS0_PT_ii,(.L_x_1964 - _Z20kDequantizeBlockwiseIfLi512ELi64ELi8ELi1EEvPfPhS0_PT_ii)
        .other          _Z20kDequantizeBlockwiseIfLi512ELi64ELi8ELi1EEvPfPhS0_PT_ii,@"STO_CUDA_ENTRY STV_DEFAULT"
_Z20kDequantizeBlockwiseIfLi512ELi64ELi8ELi1EEvPfPhS0_PT_ii:
.text._Z20kDequantizeBlockwiseIfLi512ELi64ELi8ELi1EEvPfPhS0_PT_ii:
        /* <DEDUP_REMOVED lines=21> */
[----:B------:R0:W1:Y:S01]  /*0150*/  FLO.U32 R3, R12 ;  /* 0x0000000c00037300 */ /* 0x00006200000e0000 */
[----:B------:R-:W-:Y:S02]  /*0160*/  LOP3.LUT R7, R2, 0x1f00, RZ, 0xc0, !PT ;  /* 0x00001f0002077812 */ /* 0x000fe400078ec0ff */
[----:B------:R-:W-:Y:S01]  /*0170*/  LOP3.LUT R9, R6, 0x3e00, RZ, 0xc0, !PT ;  /* 0x00003e0006097812 */ /* 0x000fe200078ec0ff */
[----:B------:R-:W-:Y:S01]  /*0180*/  IMAD.IADD R4, R4, 0x1, -R5 ;  /* 0x0000000104047824 */ /* 0x000fe200078e0a05 */
[----:B------:R-:W-:-:S02]  /*0190*/  LOP3.LUT R10, R7, 0x1f, R0, 0xf8, !PT ;  /* 0x0000001f070a7812 */ /* 0x000fc400078ef800 */
[----:B------:R-:W-:Y:S02]  /*01a0*/  LOP3.LUT R6, R9, 0x1f, R0, 0xf8, !PT ;  /* 0x0000001f09067812 */ /* 0x000fe400078ef800 */
[C---:B------:R-:W-:Y:S02]  /*01b0*/  LOP3.LUT R7, R10.reuse, 0x60, RZ, 0xfc, !PT ;  /* 0x000000600a077812 */ /* 0x040fe400078efcff */
[C---:B------:R-:W-:Y:S02]  /*01c0*/  LOP3.LUT R8, R10.reuse, 0x80, RZ, 0xfc, !PT ;  /* 0x000000800a087812 */ /* 0x040fe400078efcff */
[C---:B------:R-:W-:Y:S02]  /*01d0*/  LOP3.LUT R9, R10.reuse, 0xa0, RZ, 0xfc, !PT ;  /* 0x000000a00a097812 */ /* 0x040fe400078efcff */
[----:B------:R-:W-:Y:S02]  /*01e0*/  LOP3.LUT R10, R10, 0xc0, RZ, 0xfc, !PT ;  /* 0x000000c00a0a7812 */ /* 0x000fe400078efcff */
[----:B01234-:R-:W-:-:S07]  /*01f0*/  LOP3.LUT R5, R6, 0xa0, RZ, 0xfc, !PT ;  /* 0x000000a006057812 */ /* 0x01ffce00078efcff */
.L_x_187:
[----:B-1----:R-:W-:Y:S01]  /*0200*/  LOP3.LUT R13, R2, 0x1f00, RZ, 0xc0, !PT ;  /* 0x00001f00020d7812 */ /* 0x002fe200078ec0ff */
[----:B------:R-:W-:Y:S01]  /*0210*/  BAR.SYNC.DEFER_BLOCKING 0x0 ;  /* 0x0000000000007b1d */ /* 0x000fe20000010000 */
[----:B------:R-:W-:Y:S01]  /*0220*/  VIADDMNMX R15, R4, -R11, 0x200, PT ;  /* 0x00000200040f7446 */ /* 0x000fe2000380090b */
[----:B------:R-:W-:Y:S01]  /*0230*/  IMAD.MOV.U32 R22, RZ, RZ, 0x80 ;  /* 0x00000080ff167424 */ /* 0x000fe200078e00ff */
[----:B------:R-:W-:Y:S01]  /*0240*/  LOP3.LUT R13, R13, 0x1f, R0, 0xf8, !PT ;  /* 0x0000001f0d0d7812 */ /* 0x000fe200078ef800 */
[----:B------:R-:W-:Y:S01]  /*0250*/  IMAD.MOV.U32 R23, RZ, RZ, 0x80 ;  /* 0x00000080ff177424 */ /* 0x000fe200078e00ff */
[----:B------:R-:W-:Y:S02]  /*0260*/  LOP3.LUT R25, R0, 0x3e0, RZ, 0xc0, !PT ;  /* 0x000003e000197812 */ /* 0x000fe400078ec0ff */
[C---:B------:R-:W-:Y:S02]  /*0270*/  LOP3.LUT R12, R13.reuse, 0x40, RZ, 0xfc, !PT ;  /* 0x000000400d0c7812 */ /* 0x040fe400078efcff */
[----:B------:R-:W-:Y:S01]  /*0280*/  LOP3.LUT R14, R13, 0x20, RZ, 0xfc, !PT ;  /* 0x000000200d0e7812 */ /* 0x000fe200078efcff */
[----:B------:R-:W-:Y:S01]  /*0290*/  IMAD.MOV.U32 R13, RZ, RZ, 0x80 ;  /* 0x00000080ff0d7424 */ /* 0x000fe200078e00ff */
[----:B------:R-:W-:-:S02]  /*02a0*/  ISETP.GE.AND P4, PT, R12, R15, PT ;  /* 0x0000000f0c00720c */ /* 0x000fc40003f86270 */
[----:B------:R-:W-:Y:S02]  /*02b0*/  LOP3.LUT R12, R0, 0x1f, RZ, 0xc0, !PT ;  /* 0x0000001f000c7812 */ /* 0x000fe400078ec0ff */
[----:B------:R-:W-:Y:S02]  /*02c0*/  SHF.R.S32.HI R17, RZ, 0x1f, R11 ;  /* 0x0000001fff117819 */ /* 0x000fe4000001140b */
[-C--:B------:R-:W-:Y:S01]  /*02d0*/  ISETP.GE.AND P5, PT, R14, R15.reuse, PT ;  /* 0x0000000f0e00720c */ /* 0x080fe20003fa6270 */
[----:B------:R-:W-:Y:S01]  /*02e0*/  IMAD R12, R25, 0x8, R12 ;  /* 0x00000008190c7824 */ /* 0x000fe200078e020c */
[-C--:B------:R-:W-:Y:S01]  /*02f0*/  ISETP.GE.AND P3, PT, R7, R15.reuse, PT ;  /* 0x0000000f0700720c */ /* 0x080fe20003f66270 */
[----:B------:R-:W-:Y:S01]  /*0300*/  IMAD.MOV.U32 R14, RZ, RZ, 0x80 ;  /* 0x00000080ff0e7424 */ /* 0x000fe200078e00ff */
[-C--:B------:R-:W-:Y:S02]  /*0310*/  ISETP.GE.AND P2, PT, R8, R15.reuse, PT ;  /* 0x0000000f0800720c */ /* 0x080fe40003f46270 */
[----:B------:R-:W-:-:S02]  /*0320*/  ISETP.GE.AND P6, PT, R12, R15, PT ;  /* 0x0000000f0c00720c */ /* 0x000fc40003fc6270 */
[C---:B------:R-:W-:Y:S01]  /*0330*/  IADD3 R16, P0, P1, R12.reuse, UR10, R11 ;  /* 0x0000000a0c107c10 */ /* 0x040fe2000f91e00b */
[----:B------:R-:W-:-:S03]  /*0340*/  VIADD R12, R12, 0xe0 ;  /* 0x000000e00c0c7836 */ /* 0x000fc60000000000 */
[----:B------:R-:W-:Y:S02]  /*0350*/  IADD3.X R17, PT, PT, RZ, UR11, R17, P0, P1 ;  /* 0x0000000bff117c10 */ /* 0x000fe400087e2411 */
[-C--:B------:R-:W-:Y:S02]  /*0360*/  ISETP.GE.AND P1, PT, R9, R15.reuse, PT ;  /* 0x0000000f0900720c */ /* 0x080fe40003f26270 */
[-C--:B------:R-:W-:Y:S01]  /*0370*/  ISETP.GE.AND P0, PT, R10, R15.reuse, PT ;  /* 0x0000000f0a00720c */ /* 0x080fe20003f06270 */
[----:B------:R-:W-:Y:S01]  /*0380*/  IMAD.MOV.U32 R21, RZ, RZ, 0x80 ;  /* 0x00000080ff157424 */ /* 0x000fe200078e00ff */
[----:B------:R-:W2:Y:S04]  /*0390*/  @!P5 LDG.E.U8 R22, desc[UR8][R16.64+0x20] ;  /* 0x000020081016d981 */ /* 0x000ea8000c1e1100 */
[----:B------:R-:W3:Y:S01]  /*03a0*/  @!P6 LDG.E.U8 R13, desc[UR8][R16.64] ;  /* 0x00000008100de981 */ /* 0x000ee2000c1e1100 */
[----:B------:R-:W-:Y:S01]  /*03b0*/  ISETP.GE.AND P6, PT, R12, R15, PT ;  /* 0x0000000f0c00720c */ /* 0x000fe20003fc6270 */
[----:B------:R-:W-:-:S02]  /*03c0*/  IMAD.MOV.U32 R20, RZ, RZ, 0x80 ;  /* 0x00000080ff147424 */ /* 0x000fc400078e00ff */
        /* <DEDUP_REMOVED lines=22> */
[----:B------:R-:W-:Y:S01]  /*0530*/  LEA.HI.SX32 R28, R28, R15, 0x1b ;  /* 0x0000000f1c1c7211 */ /* 0x000fe200078fdaff */
[----:B------:R-:W-:-:S02]  /*0540*/  VIADD R32, R15, 0xc0 ;  /* 0x000000c00f207836 */ /* 0x000fc40000000000 */
[----:B------:R-:W-:Y:S01]  /*0550*/  VIADD R34, R15, 0xe0 ;  /* 0x000000e00f227836 */ /* 0x000fe20000000000 */
[-C--:B------:R-:W-:Y:S02]  /*0560*/  LEA.HI.SX32 R16, R16, R15.reuse, 0x1b ;  /* 0x0000000f10107211 */ /* 0x080fe400078fdaff */
[-C--:B------:R-:W-:Y:S02]  /*0570*/  LEA.HI.SX32 R29, R30, R15.reuse, 0x1b ;  /* 0x0000000f1e1d7211 */ /* 0x080fe400078fdaff */
[----:B------:R-:W-:Y:S01]  /*0580*/  LEA.HI.SX32 R32, R32, R15, 0x1b ;  /* 0x0000000f20207211 */ /* 0x000fe200078fdaff */
[----:B---3--:R0:W-:Y:S04]  /*0590*/  STS.U8 [R24+UR7], R13 ;  /* 0x0000000d18007988 */ /* 0x0081e80008000007 */
[----:B--2---:R1:W-:Y:S01]  /*05a0*/  STS.U8 [R17+UR7+0x20], R22 ;  /* 0x0000201611007988 */ /* 0x0043e20008000007 */
[----:B0-----:R-:W-:-:S03]  /*05b0*/  IMAD R13, R26, 0x7, R15 ;  /* 0x000000071a0d7824 */ /* 0x001fc600078e020f */
[----:B----4-:R-:W-:Y:S01]  /*05c0*/  STS.U8 [R28+UR7+0x40], R23 ;  /* 0x000040171c007988 */ /* 0x010fe20008000007 */
[----:B-1----:R-:W-:-:S03]  /*05d0*/  LEA.HI.SX32 R17, R34, R15, 0x1b ;  /* 0x0000000f22117211 */ /* 0x002fc600078fdaff */
[----:B-----5:R0:W-:Y:S01]  /*05e0*/  STS.U8 [R27+UR7+0x60], R14 ;  /* 0x0000600e1b007988 */ /* 0x0201e20008000007 */
[----:B------:R-:W-:-:S03]  /*05f0*/  LEA.HI.SX32 R24, R13, R13, 0x1b ;  /* 0x0000000d0d187211 */ /* 0x000fc600078fdaff */
[----:B------:R-:W-:Y:S04]  /*0600*/  STS.U8 [R16+UR7+0x80], R21 ;  /* 0x0000801510007988 */ /* 0x000fe80008000007 */
[----:B------:R-:W-:Y:S01]  /*0610*/  STS.U8 [R29+UR7+0xa0], R20 ;  /* 0x0000a0141d007988 */ /* 0x000fe20008000007 */
[----:B0-----:R-:W-:-:S03]  /*0620*/  VIADD R14, R13, 0x1 ;  /* 0x000000010d0e7836 */ /* 0x001fc60000000000 */
[----:B------:R-:W-:Y:S04]  /*0630*/  STS.U8 [R32+UR7+0xc0], R19 ;  /* 0x0000c01320007988 */ /* 0x000fe80008000007 */
[----:B------:R-:W-:Y:S01]  /*0640*/  STS.U8 [R17+UR7+0xe0], R18 ;  /* 0x0000e01211007988 */ /* 0x000fe20008000007 */
[----:B------:R-:W-:-:S03]  /*0650*/  NOP ;  /* 0x0000000000007918 */ /* 0x000fc60000000000 */
[----:B------:R-:W0:Y:S01]  /*0660*/  LDS.U8 R24, [R24+UR7] ;  /* 0x0000000718187984 */ /* 0x000e220008000000 */
[----:B------:R-:W-:-:S06]  /*0670*/  LEA.HI.SX32 R22, R14, R13, 0x1b ;  /* 0x0000000d0e167211 */ /* 0x000fcc00078fdaff */
[----:B------:R-:W1:Y:S01]  /*0680*/  LDS.U8 R22, [R22+UR7+0x1] ;  /* 0x0000010716167984 */ /* 0x000e620008000000 */
[----:B------:R-:W-:-:S05]  /*0690*/  VIADD R30, R13, 0x2 ;  /* 0x000000020d1e7836 */ /* 0x000fca0000000000 */
[----:B------:R-:W-:-:S05]  /*06a0*/  LEA.HI.SX32 R30, R30, R13, 0x1b ;  /* 0x0000000d1e1e7211 */ /* 0x000fca00078fdaff */
[----:B------:R-:W2:Y:S01]  /*06b0*/  LDS.U8 R33, [R30+UR7+0x2] ;  /* 0x000002071e217984 */ /* 0x000ea20008000000 */
[----:B0-----:R-:W-:Y:S01]  /*06c0*/  SHF.R.U32.HI R23, RZ, 0x2, R24 ;  /* 0x00000002ff177819 */ /* 0x001fe20000011618 */
[----:B------:R-:W-:-:S03]  /*06d0*/  IMAD.SHL.U32 R16, R24, 0x4, RZ ;  /* 0x0000000418107824 */ /* 0x000fc600078e00ff */
[----:B------:R-:W-:Y:S02]  /*06e0*/  LOP3.LUT R20, R23, 0x1c, RZ, 0xc0, !PT ;  /* 0x0000001c17147812 */ /* 0x000fe400078ec0ff */
[----:B------:R-:W-:Y:S02]  /*06f0*/  LOP3.LUT R16, R16, 0x1c, RZ, 0xc0, !PT ;  /* 0x0000001c10107812 */ /* 0x000fe400078ec0ff */
[----:B-1----:R-:W-:Y:S02]  /*0700*/  SHF.R.U32.HI R32, RZ, 0x2, R22 ;  /* 0x00000002ff207819 */ /* 0x002fe40000011616 */
[----:B------:R-:W-:Y:S02]  /*0710*/  IADD3 R20, P0, PT, R20, UR12, RZ ;  /* 0x0000000c14147c10 */ /* 0x000fe4000ff1e0ff */
[----:B------:R-:W-:Y:S02]  /*0720*/  IADD3 R18, P1, PT, R16, UR12, RZ ;  /* 0x0000000c10127c10 */ /* 0x000fe4000ff3e0ff */
[----:B------:R-:W-:Y:S01]  /*0730*/  LOP3.LUT R16, R32, 0x1c, RZ, 0xc0, !PT ;  /* 0x0000001c20107812 */ /* 0x000fe200078ec0ff */
[----:B------:R-:W-:-:S03]  /*0740*/  IMAD.X R21, RZ, RZ, UR13, P0 ;  /* 0x0000000dff157e24 */ /* 0x000fc600080e06ff */
[----:B------:R-:W-:Y:S01]  /*0750*/  IADD3 R16, P0, PT, R16, UR12, RZ ;  /* 0x0000000c10107c10 */ /* 0x000fe2000ff1e0ff */
[----:B------:R-:W-:Y:S01]  /*0760*/  IMAD.X R19, RZ, RZ, UR13, P1 ;  /* 0x0000000dff137e24 */ /* 0x000fe200088e06ff */
[----:B------:R0:W3:Y:S03]  /*0770*/  LDG.E R27, desc[UR8][R20.64] ;  /* 0x00000008141b7981 */ /* 0x0000e6000c1e1900 */
[----:B------:R-:W-:Y:S01]  /*0780*/  IMAD.X R17, RZ, RZ, UR13, P0 ;  /* 0x0000000dff117e24 */ /* 0x000fe200080e06ff */
[----:B------:R-:W4:Y:S04]  /*0790*/  LDG.E R28, desc[UR8][R18.64] ;  /* 0x00000008121c7981 */ /* 0x000f28000c1e1900 */
[----:B------:R1:W5:Y:S01]  /*07a0*/  LDG.E R29, desc[UR8][R16.64] ;  /* 0x00000008101d7981 */ /* 0x000362000c1e1900 */
[----:B--2---:R-:W-:Y:S01]  /*07b0*/  SHF.R.U32.HI R35, RZ, 0x2, R33 ;  /* 0x00000002ff237819 */ /* 0x004fe20000011621 */
[----:B------:R-:W-:-:S03]  /*07c0*/  IMAD.SHL.U32 R31, R22, 0x4, RZ ;  /* 0x00000004161f7824 */ /* 0x000fc600078e00ff */
[----:B0-----:R-:W-:-:S04]  /*07d0*/  LOP3.LUT R20, R35, 0x1c, RZ, 0xc0, !PT ;  /* 0x0000001c23147812 */ /* 0x001fc800078ec0ff */
[----:B------:R-:W-:Y:S01]  /*07e0*/  IADD3 R20, P1, PT, R20, UR12, RZ ;  /* 0x0000000c14147c10 */ /* 0x000fe2000ff3e0ff */
[----:B-1----:R-:W-:Y:S01]  /*07f0*/  IMAD.SHL.U32 R16, R33, 0x4, RZ ;  /* 0x0000000421107824 */ /* 0x002fe200078e00ff */
[----:B------:R-:W-:-:S03]  /*0800*/  LOP3.LUT R31, R31, 0x1c, RZ, 0xc0, !PT ;  /* 0x0000001c1f1f7812 */ /* 0x000fc600078ec0ff */
[----:B------:R-:W-:Y:S01]  /*0810*/  IMAD.X R21, RZ, RZ, UR13, P1 ;  /* 0x0000000dff157e24 */ /* 0x000fe200088e06ff */
[----:B------:R-:W-:Y:S02]  /*0820*/  IADD3 R36, P0, PT, R31, UR12, RZ ;  /* 0x0000000c1f247c10 */ /* 0x000fe4000ff1e0ff */
[----:B------:R-:W-:Y:S02]  /*0830*/  LOP3.LUT R16, R16, 0x1c, RZ, 0xc0, !PT ;  /* 0x0000001c10107812 */ /* 0x000fe400078ec0ff */
[----:B------:R-:W2:Y:S01]  /*0840*/  LDG.E R34, desc[UR8][R20.64] ;  /* 0x0000000814227981 */ /* 0x000ea2000c1e1900 */
[----:B------:R-:W-:Y:S01]  /*0850*/  IMAD.X R37, RZ, RZ, UR13, P0 ;  /* 0x0000000dff257e24 */ /* 0x000fe200080e06ff */
[----:B------:R-:W-:-:S04]  /*0860*/  IADD3 R18, P0, PT, R16, UR12, RZ ;  /* 0x0000000c10127c10 */ /* 0x000fc8000ff1e0ff */
[----:B------:R-:W2:Y:S01]  /*0870*/  LDG.E R36, desc[UR8][R36.64] ;  /* 0x0000000824247981 */ /* 0x000ea2000c1e1900 */
[----:B------:R-:W-:-:S05]  /*0880*/  IMAD.X R19, RZ, RZ, UR13, P0 ;  /* 0x0000000dff137e24 */ /* 0x000fca00080e06ff */
[----:B------:R0:W2:Y:S01]  /*0890*/  LDG.E R16, desc[UR8][R18.64] ;  /* 0x0000000812107981 */ /* 0x0000a2000c1e1900 */
[----:B------:R-:W-:-:S05]  /*08a0*/  VIADD R30, R13, 0x3 ;  /* 0x000000030d1e7836 */ /* 0x000fca0000000000 */
[----:B------:R-:W-:-:S06]  /*08b0*/  LEA.HI.SX32 R17, R30, R13, 0x1b ;  /* 0x0000000d1e117211 */ /* 0x000fcc00078fdaff */
[----:B------:R-:W1:Y:S01]  /*08c0*/  LDS.U8 R17, [R17+UR7+0x3] ;  /* 0x0000030711117984 */ /* 0x000e620008000000 */
[----:B------:R-:W-:Y:S01]  /*08d0*/  VIADD R30, R13, 0x4 ;  /* 0x000000040d1e7836 */ /* 0x000fe20000000000 */
[----:B------:R-:W-:-:S04]  /*08e0*/  SHF.R.U32.HI R31, RZ, 0x6, R24 ;  /* 0x00000006ff1f7819 */ /* 0x000fc80000011618 */
[----:B------:R-:W-:-:S06]  /*08f0*/  LEA.HI.SX32 R24, R30, R13, 0x1b ;  /* 0x0000000d1e187211 */ /* 0x000fcc00078fdaff */
[----:B------:R-:W1:Y:S01]  /*0900*/  LDS.U8 R24, [R24+UR7+0x4] ;  /* 0x0000040718187984 */ /* 0x000e620008000000 */
[----:B------:R-:W-:Y:S02]  /*0910*/  LOP3.LUT R31, R31, 0x2, RZ, 0xc0, !PT ;  /* 0x000000021f1f7812 */ /* 0x000fe400078ec0ff */
[----:B------:R-:W-:Y:S01]  /*0920*/  SHF.R.U32.HI R22, RZ, 0x6, R22 ;  /* 0x00000006ff167819 */ /* 0x000fe20000011616 */
[----:B------:R-:W-:-:S03]  /*0930*/  IMAD.IADD R25, R25, 0x1, R26 ;  /* 0x0000000119197824 */ /* 0x000fc600078e021a */
[----:B------:R-:W1:Y:S01]  /*0940*/  I2F.U16 R31, R31 ;  /* 0x0000001f001f7306 */ /* 0x000e620000101000 */
[----:B0-----:R-:W-:Y:S02]  /*0950*/  LOP3.LUT R18, R22, 0x2, RZ, 0xc0, !PT ;  /* 0x0000000216127812 */ /* 0x001fe400078ec0ff */
[----:B------:R-:W-:-:S05]  /*0960*/  LOP3.LUT R23, R23, 0x2, RZ, 0xc0, !PT ;  /* 0x0000000217177812 */ /* 0x000fca00078ec0ff */
[----:B------:R-:W0:Y:S01]  /*0970*/  I2F.U16 R18, R18 ;  /* 0x0000001200127306 */ /* 0x000e220000101000 */
[----:B-1----:R-:W-:-:S07]  /*0980*/  SHF.R.U32.HI R26, RZ, 0x2, R17 ;  /* 0x00000002ff1a7819 */ /* 0x002fce0000011611 */
[----:B------:R-:W1:Y:S01]  /*0990*/  I2F.U16 R23, R23 ;  /* 0x0000001700177306 */ /* 0x000e620000101000 */
[----:B------:R-:W-:-:S04]  /*09a0*/  LOP3.LUT R30, R26, 0x1c, RZ, 0xc0, !PT ;  /* 0x0000001c1a1e7812 */ /* 0x000fc800078ec0ff */
[----:B------:R-:W-:Y:S01]  /*09b0*/  IADD3 R30, P0, PT, R30, UR12, RZ ;  /* 0x0000000c1e1e7c10 */ /* 0x000fe2000ff1e0ff */
[----:B------:R-:W-:-:S04]  /*09c0*/  FADD.FTZ R20, -R31, 1 ;  /* 0x3f8000001f147421 */ /* 0x000fc80000010100 */
[----:B------:R-:W-:Y:S02]  /*09d0*/  IMAD.X R31, RZ, RZ, UR13, P0 ;  /* 0x0000000dff1f7e24 */ /* 0x000fe400080e06ff */
[----:B0-----:R-:W-:-:S03]  /*09e0*/  FADD.FTZ R18, -R18, 1 ;  /* 0x3f80000012127421 */ /* 0x001fc60000010100 */
[----:B------:R0:W2:Y:S01]  /*09f0*/  LDG.E R30, desc[UR8][R30.64] ;  /* 0x000000081e1e7981 */ /* 0x0000a2000c1e1900 */
[----:B-1----:R-:W-:Y:S01]  /*0a00*/  FADD.FTZ R19, -R23, 1 ;  /* 0x3f80000017137421 */ /* 0x002fe20000010100 */
[----:B0-----:R-:W-:Y:S02]  /*0a10*/  SHF.R.U32.HI R31, RZ, 0x2, R24 ;  /* 0x00000002ff1f7819 */ /* 0x001fe40000011618 */
[----:B------:R-:W-:-:S04]  /*0a20*/  SHF.R.U32.HI R33, RZ, 0x6, R33 ;  /* 0x00000006ff217819 */ /* 0x000fc80000011621 */
[----:B------:R-:W-:Y:S02]  /*0a30*/  LOP3.LUT R33, R33, 0x2, RZ, 0xc0, !PT ;  /* 0x0000000221217812 */ /* 0x000fe400078ec0ff */
[----:B------:R-:W-:-:S04]  /*0a40*/  LOP3.LUT R32, R32, 0x2, RZ, 0xc0, !PT ;  /* 0x0000000220207812 */ /* 0x000fc800078ec0ff */
[----:B------:R-:W-:Y:S01]  /*0a50*/  I2F.U16 R33, R33 ;  /* 0x0000002100217306 */ /* 0x000fe20000101000 */
[----:B------:R-:W-:-:S07]  /*0a60*/  LOP3.LUT R35, R35, 0x2, RZ, 0xc0, !PT ;  /* 0x0000000223237812 */ /* 0x000fce00078ec0ff */
[----:B------:R-:W0:Y:S01]  /*0a70*/  I2F.U16 R32, R32 ;  /* 0x0000002000207306 */ /* 0x000e220000101000 */
[----:B---3--:R-:W-:Y:S01]  /*0a80*/  FMUL.FTZ R27, R20, R27 ;  /* 0x0000001b141b7220 */ /* 0x008fe20000410000 */
[----:B------:R-:W-:Y:S02]  /*0a90*/  IMAD.SHL.U32 R20, R17, 0x4, RZ ;  /* 0x0000000411147824 */ /* 0x000fe400078e00ff */
[----:B----4-:R-:W-:Y:S01]  /*0aa0*/  FMUL.FTZ R28, R19, R28 ;  /* 0x0000001c131c7220 */ /* 0x010fe20000410000 */
[----:B-----5:R-:W-:Y:S01]  /*0ab0*/  FMUL.FTZ R29, R18, R29 ;  /* 0x0000001d121d7220 */ /* 0x020fe20000410000 */
[----:B------:R-:W-:Y:S01]  /*0ac0*/  LOP3.LUT R18, R31, 0x1c, RZ, 0xc0, !PT ;  /* 0x0000001c1f127812 */ /* 0x000fe200078ec0ff */
[----:B------:R-:W-:Y:S01]  /*0ad0*/  IMAD.SHL.U32 R19, R24, 0x4, RZ ;  /* 0x0000000418137824 */ /* 0x000fe200078e00ff */
[----:B------:R-:W-:Y:S02]  /*0ae0*/  LOP3.LUT R20, R20, 0x1c, RZ, 0xc0, !PT ;  /* 0x0000001c14147812 */ /* 0x000fe400078ec0ff */
[----:B------:R-:W-:-:S02]  /*0af0*/  IADD3 R18, P0, PT, R18, UR12, RZ ;  /* 0x0000000c12127c10 */ /* 0x000fc4000ff1e0ff */
[----:B------:R-:W-:Y:S02]  /*0b00*/  IADD3 R22, P1, PT, R20, UR12, RZ ;  /* 0x0000000c14167c10 */ /* 0x000fe4000ff3e0ff */
[----:B------:R-:W-:Y:S01]  /*0b10*/  LOP3.LUT R20, R19, 0x1c, RZ, 0xc0, !PT ;  /* 0x0000001c13147812 */ /* 0x000fe200078ec0ff */
[----:B------:R-:W-:Y:S02]  /*0b20*/  IMAD.X R19, RZ, RZ, UR13, P0 ;  /* 0x0000000dff137e24 */ /* 0x000fe400080e06ff */
[----:B------:R-:W-:-:S03]  /*0b30*/  IMAD.X R23, RZ, RZ, UR13, P1 ;  /* 0x0000000dff177e24 */ /* 0x000fc600088e06ff */
[----:B------:R1:W3:Y:S04]  /*0b40*/  LDG.E R37, desc[UR8][R18.64] ;  /* 0x0000000812257981 */ /* 0x0002e8000c1e1900 */
[----:B------:R4:W5:Y:S01]  /*0b50*/  LDG.E R22, desc[UR8][R22.64] ;  /* 0x0000000816167981 */ /* 0x000962000c1e1900 */
[----:B-1----:R-:W-:-:S05]  /*0b60*/  VIADD R18, R13, 0x5 ;  /* 0x000000050d127836 */ /* 0x002fca0000000000 */
[----:B----4-:R-:W-:-:S06]  /*0b70*/  LEA.HI.SX32 R23, R18, R13, 0x1b ;  /* 0x0000000d12177211 */ /* 0x010fcc00078fdaff */
[----:B------:R-:W1:Y:S01]  /*0b80*/  LDS.U8 R23, [R23+UR7+0x5] ;  /* 0x0000050717177984 */ /* 0x000e620008000000 */
[----:B------:R-:W-:Y:S01]  /*0b90*/  IADD3 R20, P0, PT, R20, UR12, RZ ;  /* 0x0000000c14147c10 */ /* 0x000fe2000ff1e0ff */
[----:B------:R-:W4:Y:S04]  /*0ba0*/  I2F.U16 R18, R35 ;  /* 0x0000002300127306 */ /* 0x000f280000101000 */
[----:B------:R-:W-:-:S05]  /*0bb0*/  IMAD.X R21, RZ, RZ, UR13, P0 ;  /* 0x0000000dff157e24 */ /* 0x000fca00080e06ff */
[----:B------:R4:W3:Y:S01]  /*0bc0*/  LDG.E R20, desc[UR8][R20.64] ;  /* 0x0000000814147981 */ /* 0x0008e2000c1e1900 */
[----:B0-----:R-:W-:Y:S01]  /*0bd0*/  FADD.FTZ R19, -R32, 1 ;  /* 0x3f80000020137421 */ /* 0x001fe20000010100 */
[----:B----4-:R-:W-:-:S04]  /*0be0*/  FADD.FTZ R21, -R33, 1 ;  /* 0x3f80000021157421 */ /* 0x010fc80000010100 */
[----:B--2---:R-:W-:Y:S01]  /*0bf0*/  FMUL.FTZ R34, R21, R34 ;  /* 0x0000002215227220 */ /* 0x004fe20000410000 */
[----:B------:R-:W-:Y:S01]  /*0c00*/  FMUL.FTZ R36, R19, R36 ;  /* 0x0000002413247220 */ /* 0x000fe20000410000 */
[----:B------:R-:W-:Y:S01]  /*0c10*/  FADD.FTZ R19, -R18, 1 ;  /* 0x3f80000012137421 */ /* 0x000fe20000010100 */
[----:B-1----:R-:W-:-:S04]  /*0c20*/  SHF.R.U32.HI R21, RZ, 0x2, R23 ;  /* 0x00000002ff157819 */ /* 0x002fc80000011617 */
[----:B------:R-:W-:-:S04]  /*0c30*/  LOP3.LUT R32, R21, 0x1c, RZ, 0xc0, !PT ;  /* 0x0000001c15207812 */ /* 0x000fc800078ec0ff */
[----:B------:R-:W-:Y:S01]  /*0c40*/  IADD3 R18, P0, PT, R32, UR12, RZ ;  /* 0x0000000c20127c10 */ /* 0x000fe2000ff1e0ff */
[----:B------:R-:W-:-:S04]  /*0c50*/  FMUL.FTZ R32, R19, R16 ;  /* 0x0000001013207220 */ /* 0x000fc80000410000 */
[----:B------:R-:W-:-:S05]  /*0c60*/  IMAD.X R19, RZ, RZ, UR13, P0 ;  /* 0x0000000dff137e24 */ /* 0x000fca00080e06ff */
[----:B------:R0:W2:Y:S01]  /*0c70*/  LDG.E R18, desc[UR8][R18.64] ;  /* 0x0000000812127981 */ /* 0x0000a2000c1e1900 */
[----:B------:R-:W-:-:S04]  /*0c80*/  SHF.R.U32.HI R17, RZ, 0x6, R17 ;  /* 0x00000006ff117819 */ /* 0x000fc80000011611 */
[----:B------:R-:W-:Y:S01]  /*0c90*/  LOP3.LUT R35, R17, 0x2, RZ, 0xc0, !PT ;  /* 0x0000000211237812 */ /* 0x000fe200078ec0ff */
[----:B------:R-:W-:-:S05]  /*0ca0*/  VIADD R17, R13, 0x6 ;  /* 0x000000060d117836 */ /* 0x000fca0000000000 */
[----:B------:R-:W-:Y:S02]  /*0cb0*/  LEA.HI.SX32 R33, R17, R13, 0x1b ;  /* 0x0000000d11217211 */ /* 0x000fe400078fdaff */
[----:B------:R-:W-:-:S03]  /*0cc0*/  LOP3.LUT R17, R26, 0x2, RZ, 0xc0, !PT ;  /* 0x000000021a117812 */ /* 0x000fc600078ec0ff */
[----:B------:R-:W1:Y:S01]  /*0cd0*/  LDS.U8 R26, [R33+UR7+0x6] ;  /* 0x00000607211a7984 */ /* 0x000e620008000000 */
[----:B------:R-:W0:Y:S01]  /*0ce0*/  I2F.U16 R16, R35 ;  /* 0x0000002300107306 */ /* 0x000e220000101000 */
[----:B------:R-:W-:-:S07]  /*0cf0*/  SHF.R.U32.HI R24, RZ, 0x6, R24 ;  /* 0x00000006ff187819 */ /* 0x000fce0000011618 */
[----:B------:R-:W4:Y:S01]  /*0d00*/  I2F.U16 R17, R17 ;  /* 0x0000001100117306 */ /* 0x000f220000101000 */
[----:B------:R-:W-:Y:S02]  /*0d10*/  LOP3.LUT R24, R24, 0x2, RZ, 0xc0, !PT ;  /* 0x0000000218187812 */ /* 0x000fe400078ec0ff */
[----:B------:R-:W-:Y:S01]  /*0d20*/  LOP3.LUT R31, R31, 0x2, RZ, 0xc0, !PT ;  /* 0x000000021f1f7812 */ /* 0x000fe200078ec0ff */
[----:B0-----:R-:W-:-:S04]  /*0d30*/  FADD.FTZ R19, -R16, 1 ;  /* 0x3f80000010137421 */ /* 0x001fc80000010100 */
[----:B------:R-:W0:Y:S01]  /*0d40*/  I2F.U16 R16, R24 ;  /* 0x0000001800107306 */ /* 0x000e220000101000 */
[----:B------:R-:W-:Y:S01]  /*0d50*/  FMUL.FTZ R30, R19, R30 ;  /* 0x0000001e131e7220 */ /* 0x000fe20000410000 */
[----:B----4-:R-:W-:-:S06]  /*0d60*/  FADD.FTZ R19, -R17, 1 ;  /* 0x3f80000011137421 */ /* 0x010fcc0000010100 */
[----:B------:R1:W4:Y:S01]  /*0d70*/  I2F.U16 R17, R31 ;  /* 0x0000001f00117306 */ /* 0x0003220000101000 */
[----:B0-----:R-:W-:Y:S01]  /*0d80*/  FADD.FTZ R16, -R16, 1 ;  /* 0x3f80000010107421 */ /* 0x001fe20000010100 */
[----:B-1----:R-:W-:Y:S01]  /*0d90*/  SHF.R.U32.HI R31, RZ, 0x2, R26 ;  /* 0x00000002ff1f7819 */ /* 0x002fe2000001161a */
[----:B----4-:R-:W-:Y:S01]  /*0da0*/  FADD.FTZ R33, -R17, 1 ;  /* 0x3f80000011217421 */ /* 0x010fe20000010100 */
[----:B-----5:R-:W-:Y:S01]  /*0db0*/  FMUL.FTZ R19, R19, R22 ;  /* 0x0000001613137220 */ /* 0x020fe20000410000 */
[----:B------:R-:W-:Y:S01]  /*0dc0*/  IMAD.SHL.U32 R22, R23, 0x4, RZ ;  /* 0x0000000417167824 */ /* 0x000fe200078e00ff */
[----:B------:R-:W-:-:S04]  /*0dd0*/  SHF.R.U32.HI R23, RZ, 0x6, R23 ;  /* 0x00000006ff177819 */ /* 0x000fc80000011617 */
[----:B------:R-:W-:Y:S02]  /*0de0*/  LOP3.LUT R35, R23, 0x2, RZ, 0xc0, !PT ;  /* 0x0000000217237812 */ /* 0x000fe400078ec0ff */
[----:B------:R-:W-:Y:S01]  /*0df0*/  LOP3.LUT R22, R22, 0x1c, RZ, 0xc0, !PT ;  /* 0x0000001c16167812 */ /* 0x000fe200078ec0ff */
[----:B---3--:R-:W-:-:S03]  /*0e00*/  FMUL.FTZ R37, R16, R37 ;  /* 0x0000002510257220 */ /* 0x008fc60000410000 */
[----:B------:R-:W0:Y:S01]  /*0e10*/  I2F.U16 R35, R35 ;  /* 0x0000002300237306 */ /* 0x000e220000101000 */
[----:B------:R-:W-:Y:S02]  /*0e20*/  IADD3 R16, P0, PT, R22, UR12, RZ ;  /* 0x0000000c16107c10 */ /* 0x000fe4000ff1e0ff */
[----:B------:R-:W-:-:S03]  /*0e30*/  LOP3.LUT R22, R31, 0x1c, RZ, 0xc0, !PT ;  /* 0x0000001c1f167812 */ /* 0x000fc600078ec0ff */
[----:B------:R-:W-:Y:S01]  /*0e40*/  IMAD.X R17, RZ, RZ, UR13, P0 ;  /* 0x0000000dff117e24 */ /* 0x000fe200080e06ff */
[----:B------:R-:W-:-:S04]  /*0e50*/  IADD3 R22, P0, PT, R22, UR12, RZ ;  /* 0x0000000c16167c10 */ /* 0x000fc8000ff1e0ff */
[----:B------:R0:W3:Y:S01]  /*0e60*/  LDG.E R24, desc[UR8][R16.64] ;  /* 0x0000000810187981 */ /* 0x0000e2000c1e1900 */
[----:B------:R-:W-:Y:S01]  /*0e70*/  FMUL.FTZ R20, R33, R20 ;  /* 0x0000001421147220 */ /* 0x000fe20000410000 */
[----:B------:R-:W-:Y:S02]  /*0e80*/  IMAD.SHL.U32 R33, R26, 0x4, RZ ;  /* 0x000000041a217824 */ /* 0x000fe400078e00ff */
[----:B------:R-:W-:-:S03]  /*0e90*/  IMAD.X R23, RZ, RZ, UR13, P0 ;  /* 0x0000000dff177e24 */ /* 0x000fc600080e06ff */
[----:B------:R-:W-:Y:S01]  /*0ea0*/  LOP3.LUT R33, R33, 0x1c, RZ, 0xc0, !PT ;  /* 0x0000001c21217812 */ /* 0x000fe200078ec0ff */
[----:B0-----:R-:W-:Y:S01]  /*0eb0*/  FADD.FTZ R17, -R35, 1 ;  /* 0x3f80000023117421 */ /* 0x001fe20000010100 */
[----:B------:R-:W4:Y:S02]  /*0ec0*/  LDG.E R22, desc[UR8][R22.64] ;  /* 0x0000000816167981 */ /* 0x000f24000c1e1900 */
[----:B------:R-:W-:Y:S01]  /*0ed0*/  IADD3 R16, P0, PT, R33, UR12, RZ ;  /* 0x0000000c21107c10 */ /* 0x000fe2000ff1e0ff */
[----:B--2---:R-:W-:-:S04]  /*0ee0*/  FMUL.FTZ R18, R17, R18 ;  /* 0x0000001211127220 */ /* 0x004fc80000410000 */
[----:B------:R-:W-:-:S05]  /*0ef0*/  IMAD.X R17, RZ, RZ, UR13, P0 ;  /* 0x0000000dff117e24 */ /* 0x000fca00080e06ff */
[----:B------:R0:W2:Y:S02]  /*0f00*/  LDG.E R33, desc[UR8][R16.64] ;  /* 0x0000000810217981 */ /* 0x0000a4000c1e1900 */
[----:B0-----:R-:W-:Y:S02]  /*0f10*/  LOP3.LUT R16, R21, 0x2, RZ, 0xc0, !PT ;  /* 0x0000000215107812 */ /* 0x001fe400078ec0ff */
[----:B------:R-:W-:-:S04]  /*0f20*/  SHF.R.U32.HI R21, RZ, 0x6, R26 ;  /* 0x00000006ff157819 */ /* 0x000fc8000001161a */
[----:B------:R-:W-:Y:S01]  /*0f30*/  LOP3.LUT R35, R21, 0x2, RZ, 0xc0, !PT ;  /* 0x0000000215237812 */ /* 0x000fe200078ec0ff */
[----:B------:R-:W-:Y:S01]  /*0f40*/  VIADD R21, R13, 0x7 ;  /* 0x000000070d157836 */ /* 0x000fe20000000000 */
[----:B------:R-:W0:Y:S04]  /*0f50*/  I2F.U16 R26, R16 ;  /* 0x00000010001a7306 */ /* 0x000e280000101000 */
[----:B------:R-:W-:-:S06]  /*0f60*/  LEA.HI.SX32 R21, R21, R13, 0x1b ;  /* 0x0000000d15157211 */ /* 0x000fcc00078fdaff */
[----:B------:R-:W1:Y:S01]  /*0f70*/  LDS.U8 R21, [R21+UR7+0x7] ;  /* 0x0000070715157984 */ /* 0x000e620008000000 */
[----:B------:R-:W-:Y:S01]  /*0f80*/  LOP3.LUT R23, R31, 0x2, RZ, 0xc0, !PT ;  /* 0x000000021f177812 */ /* 0x000fe200078ec0ff */
[----:B------:R-:W5:Y:S01]  /*0f90*/  I2F.U16 R35, R35 ;  /* 0x0000002300237306 */ /* 0x000f620000101000 */
[----:B0-----:R-:W-:-:S07]  /*0fa0*/  FADD.FTZ R17, -R26, 1 ;  /* 0x3f8000001a117421 */ /* 0x001fce0000010100 */
[----:B------:R-:W0:Y:S01]  /*0fb0*/  I2F.U16 R23, R23 ;  /* 0x0000001700177306 */ /* 0x000e220000101000 */
[----:B-----5:R-:W-:Y:S01]  /*0fc0*/  FADD.FTZ R31, -R35, 1 ;  /* 0x3f800000231f7421 */ /* 0x020fe20000010100 */
[----:B------:R-:W-:Y:S01]  /*0fd0*/  IMAD.IADD R13, R13, 0x1, R14 ;  /* 0x000000010d0d7824 */ /* 0x000fe200078e020e */
[--C-:B-1----:R-:W-:Y:S02]  /*0fe0*/  SHF.R.U32.HI R14, RZ, 0x2, R21.reuse ;  /* 0x00000002ff0e7819 */ /* 0x102fe40000011615 */
[----:B------:R-:W-:Y:S01]  /*0ff0*/  SHF.R.U32.HI R35, RZ, 0x6, R21 ;  /* 0x00000006ff237819 */ /* 0x000fe20000011615 */
[----:B------:R-:W-:Y:S02]  /*1000*/  IMAD.SHL.U32 R21, R21, 0x4, RZ ;  /* 0x0000000415157824 */ /* 0x000fe400078e00ff */
[----:B---3--:R-:W-:Y:S02]  /*1010*/  FMUL.FTZ R24, R17, R24 ;  /* 0x0000001811187220 */ /* 0x008fe40000410000 */
[----:B------:R-:W1:Y:S01]  /*1020*/  LDC.64 R16, c[0x0][0x390] ;  /* 0x0000e400ff107b82 */ /* 0x000e620000000a00 */
[----:B----4-:R-:W-:Y:S01]  /*1030*/  FMUL.FTZ R26, R31, R22 ;  /* 0x000000161f1a7220 */ /* 0x010fe20000410000 */
[----:B0-----:R-:W-:-:S04]  /*1040*/  FADD.FTZ R22, -R23, 1 ;  /* 0x3f80000017167421 */ /* 0x001fc80000010100 */
[----:B--2---:R-:W-:Y:S01]  /*1050*/  FMUL.FTZ R33, R22, R33 ;  /* 0x0000002116217220 */ /* 0x004fe20000410000 */
[----:B------:R-:W-:-:S05]  /*1060*/  IMAD.IADD R22, R2, 0x1, R11 ;  /* 0x0000000102167824 */ /* 0x000fca00078e020b */
[----:B------:R-:W-:-:S05]  /*1070*/  SHF.R.U32.HI R23, RZ, R3, R22 ;  /* 0x00000003ff177219 */ /* 0x000fca0000011616 */
[----:B-1----:R-:W-:Y:S01]  /*1080*/  IMAD.WIDE.U32 R22, R23, 0x4, R16 ;  /* 0x0000000417167825 */ /* 0x002fe200078e0010 */
[----:B------:R-:W-:-:S04]  /*1090*/  LOP3.LUT R16, R14, 0x1c, RZ, 0xc0, !PT ;  /* 0x0000001c0e107812 */ /* 0x000fc800078ec0ff */
[----:B------:R-:W-:Y:S01]  /*10a0*/  IADD3 R16, P0, PT, R16, UR12, RZ ;  /* 0x0000000c10107c10 */ /* 0x000fe2000ff1e0ff */
[----:B------:R0:W2:Y:S04]  /*10b0*/  LDG.E.CONSTANT R31, desc[UR8][R22.64] ;  /* 0x00000008161f7981 */ /* 0x0000a8000c1e9900 */
[----:B------:R-:W-:-:S05]  /*10c0*/  IMAD.X R17, RZ, RZ, UR13, P0 ;  /* 0x0000000dff117e24 */ /* 0x000fca00080e06ff */
[----:B------:R-:W3:Y:S01]  /*10d0*/  LDG.E R16, desc[UR8][R16.64] ;  /* 0x0000000810107981 */ /* 0x000ee2000c1e1900 */
[----:B0-----:R-:W-:-:S04]  /*10e0*/  LOP3.LUT R22, R21, 0x1c, RZ, 0xc0, !PT ;  /* 0x0000001c15167812 */ /* 0x001fc800078ec0ff */
[----:B------:R-:W-:-:S05]  /*10f0*/  IADD3 R22, P0, PT, R22, UR12, RZ ;  /* 0x0000000c16167c10 */ /* 0x000fca000ff1e0ff */
[----:B------:R-:W-:-:S05]  /*1100*/  IMAD.X R23, RZ, RZ, UR13, P0 ;  /* 0x0000000dff177e24 */ /* 0x000fca00080e06ff */
[----:B------:R0:W4:Y:S01]  /*1110*/  LDG.E R22, desc[UR8][R22.64] ;  /* 0x0000000816167981 */ /* 0x000122000c1e1900 */
[----:B------:R-:W-:-:S06]  /*1120*/  LOP3.LUT R35, R35, 0x2, RZ, 0xc0, !PT ;  /* 0x0000000223237812 */ /* 0x000fcc00078ec0ff */
[----:B------:R-:W1:Y:S01]  /*1130*/  I2F.U16 R35, R35 ;  /* 0x0000002300237306 */ /* 0x000e620000101000 */
[----:B------:R-:W-:-:S04]  /*1140*/  UIADD3 UR5, UPT, UPT, UR5, 0x210, URZ ;  /* 0x0000021005057890 */ /* 0x000fc8000fffe0ff */
[----:B------:R-:W-:Y:S01]  /*1150*/  ULEA UR5, UR6, UR5, 0x18 ;  /* 0x0000000506057291 */ /* 0x000fe2000f8ec0ff */
[----:B-1----:R-:W-:Y:S01]  /*1160*/  FADD.FTZ R21, -R35, 1 ;  /* 0x3f80000023157421 */ /* 0x002fe20000010100 */
[C---:B0-----:R-:W-:Y:S02]  /*1170*/  VIADD R23, R13.reuse, 0x1 ;  /* 0x000000010d177836 */ /* 0x041fe40000000000 */
[----:B------:R-:W-:Y:S01]  /*1180*/  VIADD R35, R13, 0x2 ;  /* 0x000000020d237836 */ /* 0x000fe20000000000 */
[----:B------:R-:W-:Y:S01]  /*1190*/  ISETP.NE.AND P0, PT, R0, RZ, PT ;  /* 0x000000ff0000720c */ /* 0x000fe20003f05270 */
[----:B------:R-:W-:Y:S01]  /*11a0*/  BAR.SYNC.DEFER_BLOCKING 0x0 ;  /* 0x0000000000007b1d */ /* 0x000fe20000010000 */
[----:B---3--:R-:W-:Y:S01]  /*11b0*/  FMUL.FTZ R21, R21, R16 ;  /* 0x0000001015157220 */ /* 0x008fe20000410000 */
[----:B------:R-:W-:Y:S02]  /*11c0*/  IMAD.SHL.U32 R16, R25, 0x10, RZ ;  /* 0x0000001019107824 */ /* 0x000fe400078e00ff */
[----:B--2---:R-:W-:-:S03]  /*11d0*/  FMUL.FTZ R27, R31, R27 ;  /* 0x0000001b1f1b7220 */ /* 0x004fc60000410000 */
[-C--:B------:R-:W-:Y:S02]  /*11e0*/  LEA.HI.SX32 R17, R16, R16.reuse, 0x1b ;  /* 0x0000001010117211 */ /* 0x080fe400078fdaff */
[----:B------:R-:W-:Y:S01]  /*11f0*/  LEA.HI.SX32 R25, R13, R16, 0x1b ;  /* 0x000000100d197211 */ /* 0x000fe200078fdaff */
[----:B------:R-:W-:Y:S01]  /*1200*/  FMUL.FTZ R28, R31, R28 ;  /* 0x0000001c1f1c7220 */ /* 0x000fe20000410000 */
[----:B------:R-:W-:Y:S02]  /*1210*/  LEA R17, R17, UR5, 0x2 ;  /* 0x0000000511117c11 */ /* 0x000fe4000f8e10ff */
[----:B------:R-:W-:Y:S02]  /*1220*/  LEA R25, R25, UR5, 0x2 ;  /* 0x0000000519197c11 */ /* 0x000fe4000f8e10ff */
[----:B------:R-:W-:Y:S01]  /*1230*/  LEA.HI.SX32 R23, R23, R16, 0x1b ;  /* 0x0000001017177211 */ /* 0x000fe200078fdaff */
[----:B------:R0:W-:Y:S01]  /*1240*/  STS [R17], R27 ;  /* 0x0000001b11007388 */ /* 0x0001e20000000800 */
[----:B------:R-:W-:-:S03]  /*1250*/  FMUL.FTZ R29, R31, R29 ;  /* 0x0000001d1f1d7220 */ /* 0x000fc60000410000 */
[----:B------:R1:W-:Y:S01]  /*1260*/  STS [R25+0x4], R28 ;  /* 0x0000041c19007388 */ /* 0x0003e20000000800 */
[----:B------:R-:W-:Y:S01]  /*1270*/  LEA R23, R23, UR5, 0x2 ;  /* 0x0000000517177c11 */ /* 0x000fe2000f8e10ff */
[C---:B0-----:R-:W-:Y:S02]  /*1280*/  VIADD R17, R13.reuse, 0x3 ;  /* 0x000000030d117836 */ /* 0x041fe40000000000 */
[C---:B------:R-:W-:Y:S02]  /*1290*/  VIADD R27, R13.reuse, 0x5 ;  /* 0x000000050d1b7836 */ /* 0x040fe40000000000 */
[----:B-1----:R-:W-:Y:S01]  /*12a0*/  VIADD R25, R13, 0x4 ;  /* 0x000000040d197836 */ /* 0x002fe20000000000 */
[-C--:B------:R-:W-:Y:S02]  /*12b0*/  LEA.HI.SX32 R35, R35, R16.reuse, 0x1b ;  /* 0x0000001023237211 */ /* 0x080fe400078fdaff */
[-C--:B------:R-:W-:Y:S02]  /*12c0*/  LEA.HI.SX32 R17, R17, R16.reuse, 0x1b ;  /* 0x0000001011117211 */ /* 0x080fe400078fdaff */
[----:B------:R-:W-:Y:S01]  /*12d0*/  LEA.HI.SX32 R25, R25, R16, 0x1b ;  /* 0x0000001019197211 */ /* 0x000fe200078fdaff */
[----:B------:R-:W-:Y:S01]  /*12e0*/  FMUL.FTZ R36, R31, R36 ;  /* 0x000000241f247220 */ /* 0x000fe20000410000 */
[----:B------:R-:W-:Y:S01]  /*12f0*/  LEA.HI.SX32 R27, R27, R16, 0x1b ;  /* 0x000000101b1b7211 */ /* 0x000fe200078fdaff */
[----:B------:R0:W-:Y:S01]  /*1300*/  STS [R23+0x8], R29 ;  /* 0x0000081d17007388 */ /* 0x0001e20000000800 */
[----:B------:R-:W-:Y:S01]  /*1310*/  LEA R35, R35, UR5, 0x2 ;  /* 0x0000000523237c11 */ /* 0x000fe2000f8e10ff */
[----:B------:R-:W-:Y:S01]  /*1320*/  FMUL.FTZ R34, R31, R34 ;  /* 0x000000221f227220 */ /* 0x000fe20000410000 */
[----:B------:R-:W-:Y:S01]  /*1330*/  LEA R28, R25, UR5, 0x2 ;  /* 0x00000005191c7c11 */ /* 0x000fe2000f8e10ff */
[----:B------:R-:W-:Y:S01]  /*1340*/  FMUL.FTZ R30, R31, R30 ;  /* 0x0000001e1f1e7220 */ /* 0x000fe20000410000 */
[----:B------:R-:W-:Y:S01]  /*1350*/  LEA R27, R27, UR5, 0x2 ;  /* 0x000000051b1b7c11 */ /* 0x000fe2000f8e10ff */
[----:B------:R1:W-:Y:S01]  /*1360*/  STS [R35+0xc], R36 ;  /* 0x00000c2423007388 */ /* 0x0003e20000000800 */
[----:B0-----:R-:W-:Y:S01]  /*1370*/  LEA R23, R17, UR5, 0x2 ;  /* 0x0000000511177c11 */ /* 0x001fe2000f8e10ff */
[----:B------:R-:W-:Y:S01]  /*1380*/  FMUL.FTZ R17, R31, R32 ;  /* 0x000000201f117220 */ /* 0x000fe20000410000 */
[----:B------:R-:W-:-:S03]  /*1390*/  LOP3.LUT R29, R14, 0x2, RZ, 0xc0, !PT ;  /* 0x000000020e1d7812 */ /* 0x000fc600078ec0ff */
[----:B------:R0:W-:Y:S01]  /*13a0*/  STS [R23+0x10], R34 ;  /* 0x0000102217007388 */ /* 0x0001e20000000800 */
[----:B-1----:R-:W-:-:S03]  /*13b0*/  VIADD R36, R13, 0x6 ;  /* 0x000000060d247836 */ /* 0x002fc60000000000 */
[----:B------:R1:W-:Y:S01]  /*13c0*/  STS [R28+0x14], R17 ;  /* 0x000014111c007388 */ /* 0x0003e20000000800 */
[C---:B------:R-:W-:Y:S02]  /*13d0*/  VIADD R32, R13.reuse, 0x8 ;  /* 0x000000080d207836 */ /* 0x040fe40000000000 */
[C---:B------:R-:W-:Y:S01]  /*13e0*/  VIADD R14, R13.reuse, 0x9 ;  /* 0x000000090d0e7836 */ /* 0x040fe20000000000 */
[----:B------:R2:W-:Y:S01]  /*13f0*/  STS [R27+0x18], R30 ;  /* 0x0000181e1b007388 */ /* 0x0005e20000000800 */
[C---:B------:R-:W-:Y:S02]  /*1400*/  VIADD R25, R13.reuse, 0xb ;  /* 0x0000000b0d197836 */ /* 0x040fe40000000000 */
[C---:B0-----:R-:W-:Y:S02]  /*1410*/  VIADD R23, R13.reuse, 0xc ;  /* 0x0000000c0d177836 */ /* 0x041fe40000000000 */
[C---:B------:R-:W-:Y:S02]  /*1420*/  VIADD R35, R13.reuse, 0xd ;  /* 0x0000000d0d237836 */ /* 0x040fe40000000000 */
[----:B-1----:R-:W-:-:S02]  /*1430*/  VIADD R28, R13, 0x7 ;  /* 0x000000070d1c7836 */ /* 0x002fc40000000000 */
[C---:B--2---:R-:W-:Y:S02]  /*1440*/  VIADD R27, R13.reuse, 0xa ;  /* 0x0000000a0d1b7836 */ /* 0x044fe40000000000 */
[----:B------:R-:W-:Y:S01]  /*1450*/  VIADD R30, R13, 0xe ;  /* 0x0000000e0d1e7836 */ /* 0x000fe20000000000 */
[-C--:B------:R-:W-:Y:S01]  /*1460*/  LEA.HI.SX32 R13, R28, R16.reuse, 0x1b ;  /* 0x000000101c0d7211 */ /* 0x080fe200078fdaff */
[----:B------:R-:W0:Y:S01]  /*1470*/  I2F.U16 R29, R29 ;  /* 0x0000001d001d7306 */ /* 0x000e220000101000 */
        /* <DEDUP_REMOVED lines=8> */
[----:B------:R-:W-:Y:S02]  /*1500*/  LOP3.LUT R16, R2, 0x1f00, RZ, 0xc0, !PT ;  /* 0x00001f0002107812 */ /* 0x000fe400078ec0ff */
[----:B------:R-:W-:-:S03]  /*1510*/  LEA R17, R17, UR5, 0x2 ;  /* 0x0000000511117c11 */ /* 0x000fc6000f8e10ff */
[C---:B------:R-:W-:Y:S02]  /*1520*/  IMAD.IADD R15, R16.reuse, 0x1, R15 ;  /* 0x00000001100f7824 */ /* 0x040fe400078e020f */
[----:B------:R-:W-:Y:S02]  /*1530*/  IMAD.IADD R12, R16, 0x1, R12 ;  /* 0x00000001100c7824 */ /* 0x000fe400078e020c */
[----:B------:R-:W-:Y:S01]  /*1540*/  FMUL.FTZ R16, R31, R19 ;  /* 0x000000131f107220 */ /* 0x000fe20000410000 */
[----:B0-----:R-:W-:-:S04]  /*1550*/  FADD.FTZ R29, -R29, 1 ;  /* 0x3f8000001d1d7421 */ /* 0x001fc80000010100 */
[----:B------:R0:W-:Y:S01]  /*1560*/  STS [R17+0x1c], R16 ;  /* 0x00001c1011007388 */ /* 0x0001e20000000800 */
[----:B------:R-:W-:Y:S01]  /*1570*/  FMUL.FTZ R37, R31, R37 ;  /* 0x000000251f257220 */ /* 0x000fe20000410000 */
[----:B------:R-:W-:Y:S01]  /*1580*/  LEA R32, R13, UR5, 0x2 ;  /* 0x000000050d207c11 */ /* 0x000fe2000f8e10ff */
[----:B----4-:R-:W-:Y:S01]  /*1590*/  FMUL.FTZ R22, R29, R22 ;  /* 0x000000161d167220 */ /* 0x010fe20000410000 */
[C---:B------:R-:W-:Y:S01]  /*15a0*/  FMUL.FTZ R20, R31.reuse, R20 ;  /* 0x000000141f147220 */ /* 0x040fe20000410000 */
[----:B0-----:R-:W-:Y:S02]  /*15b0*/  LEA R17, R30, UR5, 0x2 ;  /* 0x000000051e117c11 */ /* 0x001fe4000f8e10ff */
[----:B------:R-:W0:Y:S01]  /*15c0*/  @!P0 LDC R30, c[0x0][0x3a4] ;  /* 0x0000e900ff1e8b82 */ /* 0x000e220000000800 */
[----:B------:R-:W-:Y:S01]  /*15d0*/  LEA R19, R28, UR5, 0x2 ;  /* 0x000000051c137c11 */ /* 0x000fe2000f8e10ff */
[C---:B------:R-:W-:Y:S01]  /*15e0*/  FMUL.FTZ R18, R31.reuse, R18 ;  /* 0x000000121f127220 */ /* 0x040fe20000410000 */
        /* <DEDUP_REMOVED lines=8> */
[----:B------:R-:W-:Y:S01]  /*1670*/  FMUL.FTZ R21, R31, R21 ;  /* 0x000000151f157220 */ /* 0x000fe20000410000 */
[----:B------:R-:W-:Y:S01]  /*1680*/  LEA R16, R35, UR5, 0x2 ;  /* 0x0000000523107c11 */ /* 0x000fe2000f8e10ff */
[----:B------:R-:W-:Y:S01]  /*1690*/  STS [R19+0x24], R20 ;  /* 0x0000241413007388 */ /* 0x000fe20000000800 */
[----:B------:R-:W-:-:S03]  /*16a0*/  FMUL.FTZ R22, R31, R22 ;  /* 0x000000161f167220 */ /* 0x000fc60000410000 */
[----:B------:R1:W-:Y:S01]  /*16b0*/  STS [R29+0x28], R18 ;  /* 0x000028121d007388 */ /* 0x0003e20000000800 */
[----:B------:R-:W-:-:S03]  /*16c0*/  VIADD R23, R15, 0x60 ;  /* 0x000000600f177836 */ /* 0x000fc60000000000 */
[----:B------:R2:W-:Y:S01]  /*16d0*/  STS [R27+0x2c], R24 ;  /* 0x00002c181b007388 */ /* 0x0005e20000000800 */
[----:B------:R-:W-:-:S03]  /*16e0*/  IMAD.SHL.U32 R13, R11, 0x2, RZ ;  /* 0x000000020b0d7824 */ /* 0x000fc600078e00ff */
[----:B------:R3:W-:Y:S01]  /*16f0*/  STS [R25+0x30], R26 ;  /* 0x0000301a19007388 */ /* 0x0007e20000000800 */
[C---:B------:R-:W-:Y:S02]  /*1700*/  VIADD R36, R15.reuse, 0x120 ;  /* 0x000001200f247836 */ /* 0x040fe40000000000 */
[C---:B-1----:R-:W-:Y:S01]  /*1710*/  VIADD R29, R15.reuse, 0xc0 ;  /* 0x000000c00f1d7836 */ /* 0x042fe20000000000 */
[----:B------:R1:W-:Y:S01]  /*1720*/  STS [R14+0x34], R33 ;  /* 0x000034210e007388 */ /* 0x0003e20000000800 */
[----:B--2---:R-:W-:-:S03]  /*1730*/  VIADD R24, R15, 0x40 ;  /* 0x000000400f187836 */ /* 0x004fc60000000000 */
[----:B------:R2:W-:Y:S01]  /*1740*/  STS [R16+0x38], R21 ;  /* 0x0000381510007388 */ /* 0x0005e20000000800 */
[C---:B------:R-:W-:Y:S02]  /*1750*/  VIADD R27, R15.reuse, 0x80 ;  /* 0x000000800f1b7836 */ /* 0x040fe40000000000 */
[C---:B---3--:R-:W-:Y:S02]  /*1760*/  VIADD R25, R15.reuse, 0xa0 ;  /* 0x000000a00f197836 */ /* 0x048fe40000000000 */
[C---:B------:R-:W-:Y:S02]  /*1770*/  VIADD R34, R15.reuse, 0x140 ;  /* 0x000001400f227836 */ /* 0x040fe40000000000 */
[C---:B-1----:R-:W-:Y:S02]  /*1780*/  VIADD R33, R15.reuse, 0xe0 ;  /* 0x000000e00f217836 */ /* 0x042fe40000000000 */
[C---:B------:R-:W-:Y:S02]  /*1790*/  VIADD R28, R15.reuse, 0x160 ;  /* 0x000001600f1c7836 */ /* 0x040fe40000000000 */
[----:B--2---:R-:W-:-:S02]  /*17a0*/  VIADD R16, R15, 0x180 ;  /* 0x000001800f107836 */ /* 0x004fc40000000000 */
[C---:B------:R-:W-:Y:S02]  /*17b0*/  VIADD R14, R15.reuse, 0x1a0 ;  /* 0x000001a00f0e7836 */ /* 0x040fe40000000000 */
[C---:B------:R-:W-:Y:S02]  /*17c0*/  VIADD R32, R15.reuse, 0x1c0 ;  /* 0x000001c00f207836 */ /* 0x040fe40000000000 */
[C---:B------:R-:W-:Y:S02]  /*17d0*/  VIADD R18, R15.reuse, 0x1e0 ;  /* 0x000001e00f127836 */ /* 0x040fe40000000000 */
[----:B------:R-:W-:Y:S01]  /*17e0*/  VIADD R26, R15, 0x100 ;  /* 0x000001000f1a7836 */ /* 0x000fe20000000000 */
[----:B------:R1:W-:Y:S01]  /*17f0*/  STS [R17+0x3c], R22 ;  /* 0x00003c1611007388 */ /* 0x0003e20000000800 */
[----:B------:R-:W-:Y:S01]  /*1800*/  @!P0 IMAD.MOV R31, RZ, RZ, -R13 ;  /* 0x000000ffff1f8224 */ /* 0x000fe200078e0a0d */
[-C--:B------:R-:W-:Y:S02]  /*1810*/  LEA.HI.SX32 R19, R24, R15.reuse, 0x1b ;  /* 0x0000000f18137211 */ /* 0x080fe400078fdaff */
[----:B------:R-:W-:-:S02]  /*1820*/  LEA.HI.SX32 R21, R23, R15, 0x1b ;  /* 0x0000000f17157211 */ /* 0x000fc400078fdaff */
[-C--:B------:R-:W-:Y:S02]  /*1830*/  LEA.HI.SX32 R23, R25, R15.reuse, 0x1b ;  /* 0x0000000f19177211 */ /* 0x080fe400078fdaff */
[-C--:B------:R-:W-:Y:S02]  /*1840*/  LEA.HI.SX32 R24, R29, R15.reuse, 0x1b ;  /* 0x0000000f1d187211 */ /* 0x080fe400078fdaff */
[-C--:B-1----:R-:W-:Y:S02]  /*1850*/  LEA.HI.SX32 R17, R12, R15.reuse, 0x1b ;  /* 0x0000000f0c117211 */ /* 0x082fe400078fdaff */
        /* <DEDUP_REMOVED lines=10> */
[----:B------:R-:W-:Y:S02]  /*1900*/  LEA.HI.SX32 R26, R26, R15, 0x1b ;  /* 0x0000000f1a1a7211 */ /* 0x000fe400078fdaff */
[----:B0-----:R-:W-:Y:S02]  /*1910*/  @!P0 VIADDMNMX R15, R31, R30, 0x400, PT ;  /* 0x000004001f0f8446 */ /* 0x001fe4000380011e */
[----:B------:R-:W-:Y:S01]  /*1920*/  LEA R17, R17, UR5, 0x2 ;  /* 0x0000000511117c11 */ /* 0x000fe2000f8e10ff */
[----:B------:R-:W-:Y:S01]  /*1930*/  NOP ;  /* 0x0000000000007918 */ /* 0x000fe20000000000 */
[----:B------:R-:W-:-:S04]  /*1940*/  LEA R19, R19, UR5, 0x2 ;  /* 0x0000000513137c11 */ /* 0x000fc8000f8e10ff */
[----:B------:R-:W-:Y:S01]  /*1950*/  LDS R17, [R17+0x80] ;  /* 0x0000800011117984 */ /* 0x000fe20000000800 */
        /* <DEDUP_REMOVED lines=18> */
[----:B------:R-:W-:Y:S01]  /*1a80*/  LDS R31, [R20] ;  /* 0x00000000141f7984 */ /* 0x000fe20000000800 */
[----:B------:R-:W-:-:S03]  /*1a90*/  LEA R26, R26, UR5, 0x2 ;  /* 0x000000051a1a7c11 */ /* 0x000fc6000f8e10ff */
[----:B------:R0:W-:Y:S04]  /*1aa0*/  LDS R33, [R22+0x200] ;  /* 0x0002000016217984 */ /* 0x0001e80000000800 */
[----:B------:R1:W-:Y:S04]  /*1ab0*/  LDS R35, [R24+0x300] ;  /* 0x0003000018237984 */ /* 0x0003e80000000800 */
        /* <DEDUP_REMOVED lines=17> */
[-C--:B---3--:R-:W-:Y:S02]  /*1bd0*/  ISETP.GE.AND P1, PT, R24, R20.reuse, PT ;  /* 0x000000141800720c */ /* 0x088fe40003f26270 */
[-C--:B------:R-:W-:Y:S02]  /*1be0*/  ISETP.GE.AND P0, PT, R22, R20.reuse, PT ;  /* 0x000000141600720c */ /* 0x080fe40003f06270 */
[CC--:B------:R-:W-:Y:S02]  /*1bf0*/  ISETP.GE.AND P5, PT, R6.reuse, R20.reuse, PT ;  /* 0x000000140600720c */ /* 0x0c0fe40003fa6270 */
[----:B------:R-:W-:Y:S02]  /*1c00*/  LOP3.LUT R22, R6, 0x80, RZ, 0xfc, !PT ;  /* 0x0000008006167812 */ /* 0x000fe400078efcff */
[-C--:B------:R-:W-:Y:S02]  /*1c10*/  ISETP.GE.AND P4, PT, R15, R20.reuse, PT ;  /* 0x000000140f00720c */ /* 0x080fe40003f86270 */
[----:B------:R-:W-:-:S02]  /*1c20*/  ISETP.GE.AND P6, PT, R22, R20, PT ;  /* 0x000000141600720c */ /* 0x000fc40003fc6270 */
[C---:B------:R-:W-:Y:S02]  /*1c30*/  LOP3.LUT R15, R6.reuse, 0xc0, RZ, 0xfc, !PT ;  /* 0x000000c0060f7812 */ /* 0x040fe400078efcff */
[C---:B------:R-:W-:Y:S02]  /*1c40*/  LOP3.LUT R22, R6.reuse, 0xe0, RZ, 0xfc, !PT ;  /* 0x000000e006167812 */ /* 0x040fe400078efcff */
[-C--:B------:R-:W-:Y:S02]  /*1c50*/  ISETP.GE.AND P3, PT, R15, R20.reuse, PT ;  /* 0x000000140f00720c */ /* 0x080fe40003f66270 */
[----:B------:R-:W-:Y:S02]  /*1c60*/  LOP3.LUT R15, R6, 0x100, RZ, 0xfc, !PT ;  /* 0x00000100060f7812 */ /* 0x000fe400078efcff */
[----:B------:R-:W-:Y:S01]  /*1c70*/  ISETP.GE.AND P2, PT, R22, R20, PT ;  /* 0x000000141600720c */ /* 0x000fe20003f46270 */
[----:B------:R-:W-:Y:S01]  /*1c80*/  @!P1 STG.E desc[UR8][R12.64+0x80], R17 ;  /* 0x000080110c009986 */ /* 0x000fe2000c101908 */
[----:B------:R-:W-:-:S02]  /*1c90*/  LOP3.LUT R22, R6, 0x120, RZ, 0xfc, !PT ;  /* 0x0000012006167812 */ /* 0x000fc400078efcff */
[-C--:B------:R-:W-:Y:S01]  /*1ca0*/  ISETP.GE.AND P1, PT, R15, R20.reuse, PT ;  /* 0x000000140f00720c */ /* 0x080fe20003f26270 */
[----:B------:R0:W-:Y:S01]  /*1cb0*/  @!P5 STG.E desc[UR8][R12.64], R31 ;  /* 0x0000001f0c00d986 */ /* 0x0001e2000c101908 */
[-C--:B------:R-:W-:Y:S02]  /*1cc0*/  ISETP.GE.AND P5, PT, R5, R20.reuse, PT ;  /* 0x000000140500720c */ /* 0x080fe40003fa6270 */
[----:B------:R-:W-:Y:S01]  /*1cd0*/  LOP3.LUT R15, R6, 0x160, RZ, 0xfc, !PT ;  /* 0x00000160060f7812 */ /* 0x000fe200078efcff */
[----:B------:R1:W-:Y:S01]  /*1ce0*/  @!P0 STG.E desc[UR8][R12.64+0x100], R19 ;  /* 0x000100130c008986 */ /* 0x0003e2000c101908 */
[----:B------:R-:W-:-:S03]  /*1cf0*/  ISETP.GE.AND P0, PT, R22, R20, PT ;  /* 0x000000141600720c */ /* 0x000fc60003f06270 */
[----:B------:R1:W-:Y:S01]  /*1d00*/  @!P6 STG.E desc[UR8][R12.64+0x200], R33 ;  /* 0x000200210c00e986 */ /* 0x0003e2000c101908 */
[-C--:B------:R-:W-:Y:S02]  /*1d10*/  ISETP.GE.AND P6, PT, R15, R20.reuse, PT ;  /* 0x000000140f00720c */ /* 0x080fe40003fc6270 */
[C---:B------:R-:W-:Y:S01]  /*1d20*/  LOP3.LUT R15, R6.reuse, 0x1a0, RZ, 0xfc, !PT ;  /* 0x000001a0060f7812 */ /* 0x040fe200078efcff */
[----:B------:R1:W-:Y:S01]  /*1d30*/  @!P3 STG.E desc[UR8][R12.64+0x300], R35 ;  /* 0x000300230c00b986 */ /* 0x0003e2000c101908 */
[C---:B------:R-:W-:Y:S01]  /*1d40*/  LOP3.LUT R24, R6.reuse, 0x140, RZ, 0xfc, !PT ;  /* 0x0000014006187812 */ /* 0x040fe200078efcff */
[----:B------:R-:W-:Y:S01]  /*1d50*/  VIADD R11, R11, UR4 ;  /* 0x000000040b0b7c36 */ /* 0x000fe20008000000 */
[----:B------:R-:W-:Y:S02]  /*1d60*/  ISETP.GE.AND P3, PT, R15, R20, PT ;  /* 0x000000140f00720c */ /* 0x000fe40003f66270 */
[C---:B0-----:R-:W-:Y:S02]  /*1d70*/  LOP3.LUT R31, R6.reuse, 0x180, RZ, 0xfc, !PT ;  /* 0x00000180061f7812 */ /* 0x041fe400078efcff */
[----:B------:R-:W-:-:S02]  /*1d80*/  LOP3.LUT R17, R6, 0x1c0, RZ, 0xfc, !PT ;  /* 0x000001c006117812 */ /* 0x000fc400078efcff */
        /* <DEDUP_REMOVED lines=19> */
.L_x_188:
        /* <DEDUP_REMOVED lines=12> */
.L_x_1964:


//--------------------- .text._Z20kDequantizeBlockwiseI6__halfLi512ELi64ELi8ELi2EEvPfPhS1_PT_ii --------------------------
	.section	.text._Z20kDequantizeBlockwiseI6__halfLi512ELi64ELi8ELi2EEvPfPhS1_PT_ii,"ax",@progbits
	.align	128
        .global         _Z20kDequantizeBlockwiseI6__halfLi512ELi64ELi8ELi2EEvPfPhS1_PT_ii
        .type           _Z20kDequantizeBlockwiseI6__halfLi512ELi64ELi8ELi2EEvPfPhS1_PT_ii,@function
        .size           _Z20kDequantizeBlockwiseI6__halfLi512ELi64ELi8ELi2EEvPfPhS1_PT_ii,(.L_x_1965 - _Z20kDequantizeBlockwiseI6__halfLi512ELi64ELi8ELi2EEvPfPhS1_PT_ii)
        .other          _Z20kDequantizeBlockwiseI6__halfLi512ELi64ELi8ELi2EEvPfPhS1_PT_ii,@"STO_CUDA_ENTRY STV_DEFAULT"
_Z20kDequantizeBlockwiseI6__halfLi512ELi64ELi8ELi2EEvPfPhS1_PT_ii:
.text._Z20kDequantizeBlockwiseI6__halfLi512ELi64ELi8ELi2EEvPfPhS1_PT_ii:
        /* <DEDUP_REMOVED lines=33> */
.L_x_189:
        /* <DEDUP_REMOVED lines=134> */
[----:B------:R-:W-:Y:S01]  /*0a70*/  F2FP.F16.F32.PACK_AB R14, R33, R22 ;  /* 0x00000016210e723e */ /* 0x000fe200000000ff */
[----:B------:R-:W-:Y:S01]  /*0a80*/  IMAD.WIDE.U32 R22, R23, 0x4, R18 ;  /* 0x0000000417167825 */ /* 0x000fe200078e0012 */
[----:B------:R-:W-:-:S03]  /*0a90*/  SHF.R.U32.HI R33, RZ, 0x4, R36 ;  /* 0x00000004ff217819 */ /* 0x000fc60000011624 */
[C---:B-----5:R-:W-:Y:S01]  /*0aa0*/  FMUL.FTZ R17, R37.reuse, R31 ;  /* 0x0000001f25117220 */ /* 0x060fe20000410000 */
[----:B------:R0:W2:Y:S01]  /*0ab0*/  LDG.E R36, desc[UR8][R22.64] ;  /* 0x0000000816247981 */ /* 0x0000a2000c1e1900 */
[----:B------:R-:W-:Y:S01]  /*0ac0*/  FMUL.FTZ R29, R37, R29 ;  /* 0x0000001d251d7220 */ /* 0x000fe20000410000 */
[----:B0-----:R-:W-:-:S04]  /*0ad0*/  IMAD.SHL.U32 R22, R25, 0x4, RZ ;  /* 0x0000000419167824 */ /* 0x001fc800078e00ff */
[----:B------:R-:W-:Y:S02]  /*0ae0*/  F2FP.F16.F32.PACK_AB R17, R17, R29 ;  /* 0x0000001d1111723e */ /* 0x000fe400000000ff */
        /* <DEDUP_REMOVED lines=64> */
[----:B------:R-:W-:Y:S01]  /*0ef0*/  F2FP.F16.F32.PACK_AB R36, R23, R36 ;  /* 0x000000241724723e */ /* 0x000fe200000000ff */
[----:B------:R-:W-:-:S05]  /*0f00*/  VIADD R23, R15, 0x3 ;  /* 0x000000030f177836 */ /* 0x000fca0000000000 */
[----:B------:R-:W-:Y:S01]  /*0f10*/  LEA.HI.SX32 R23, R23, R30, 0x1b ;  /* 0x0000001e17177211 */ /* 0x000fe200078fdaff */
[C---:B----4-:R-:W-:Y:S01]  /*0f20*/  FMUL.FTZ R31, R37.reuse, R31 ;  /* 0x0000001f251f7220 */ /* 0x050fe20000410000 */
[----:B-----5:R-:W-:-:S04]  /*0f30*/  FMUL.FTZ R27, R37, R27 ;  /* 0x0000001b251b7220 */ /* 0x020fc80000410000 */
[----:B------:R-:W-:Y:S02]  /*0f40*/  F2FP.F16.F32.PACK_AB R31, R20, R31 ;  /* 0x0000001f141f723e */ /* 0x000fe400000000ff */
[----:B------:R-:W-:Y:S02]  /*0f50*/  LEA R20, R29, UR5, 0x1 ;  /* 0x000000051d147c11 */ /* 0x000fe4000f8e08ff */
[----:B------:R-:W-:Y:S01]  /*0f60*/  PRMT R29, R36, 0x7610, R29 ;  /* 0x00007610241d7816 */ /* 0x000fe2000000001d */
[C---:B------:R-:W-:Y:S01]  /*0f70*/  FMUL.FTZ R32, R37.reuse, R32 ;  /* 0x0000002025207220 */ /* 0x040fe20000410000 */
[C---:B------:R-:W-:Y:S01]  /*0f80*/  FMUL.FTZ R25, R37.reuse, R25 ;  /* 0x0000001925197220 */ /* 0x040fe20000410000 */
[----:B------:R-:W-:Y:S01]  /*0f90*/  FMUL.FTZ R28, R37, R28 ;  /* 0x0000001c251c7220 */ /* 0x000fe20000410000 */
[----:B------:R-:W-:Y:S02]  /*0fa0*/  F2FP.F16.F32.PACK_AB R24, R24, R27 ;  /* 0x0000001b1818723e */ /* 0x000fe400000000ff */
[----:B------:R-:W-:-:S02]  /*0fb0*/  F2FP.F16.F32.PACK_AB R19, R19, R32 ;  /* 0x000000201313723e */ /* 0x000fc400000000ff */
[----:B------:R-:W-:Y:S02]  /*0fc0*/  PRMT R27, R24, 0x7632, R27 ;  /* 0x00007632181b7816 */ /* 0x000fe4000000001b */
[----:B------:R-:W-:Y:S01]  /*0fd0*/  F2FP.F16.F32.PACK_AB R25, R25, R28 ;  /* 0x0000001c1919723e */ /* 0x000fe200000000ff */
        /* <DEDUP_REMOVED lines=36> */
[----:B------:R-:W-:Y:S01]  /*1220*/  F2FP.F16.F32.PACK_AB R34, R37, R34 ;  /* 0x000000222522723e */ /* 0x000fe200000000ff */
        /* <DEDUP_REMOVED lines=132> */
.L_x_190:
        /* <DEDUP_REMOVED lines=9> */
.L_x_1965:


//--------------------- .text._Z20kDequantizeBlockwiseI6__halfLi512ELi64ELi8ELi0EEvPfPhS1_PT_ii --------------------------
	.section	.text._Z20kDequantizeBlockwiseI6__halfLi512ELi64ELi8ELi0EEvPfPhS1_PT_ii,"ax",@progbits
	.align	128
        .global         _Z20kDequantizeBlockwiseI6__halfLi512ELi64ELi8ELi0EEvPfPhS1_PT_ii
        .type           _Z20kDequantizeBlockwiseI6__halfLi512ELi64ELi8ELi0EEvPfPhS1_PT_ii,@function
        .size           _Z20kDequantizeBlockwiseI6__halfLi512ELi64ELi8ELi0EEvPfPhS1_PT_ii,(.L_x_1966 - _Z20kDequantizeBlockwiseI6__halfLi512ELi64ELi8ELi0EEvPfPhS1_PT_ii)
        .other          _Z20kDequantizeBlockwiseI6__halfLi512ELi64ELi8ELi0EEvPfPhS1_PT_ii,@"STO_CUDA_ENTRY STV_DEFAULT"
_Z20kDequantizeBlockwiseI6__halfLi512ELi64ELi8ELi0EEvPfPhS1_PT_ii:
.text._Z20kDequantizeBlockwiseI6__halfLi512ELi64ELi8ELi0EEvPfPhS1_PT_ii:
        /* <DEDUP_REMOVED lines=13> */
.L_x_191:
        /* <DEDUP_REMOVED lines=138> */
[----:B------:R-:W-:Y:S01]  /*0970*/  F2FP.F16.F32.PACK_AB R24, R24, R33 ;  /* 0x000000211818723e */ /* 0x000fe200000000ff */
[C---:B---3--:R-:W-:Y:S01]  /*0980*/  FMUL.FTZ R37, R32.reuse, R37 ;  /* 0x0000002520257220 */ /* 0x048fe20000410000 */
[C---:B----4-:R-:W-:Y:S01]  /*0990*/  FMUL.FTZ R18, R32.reuse, R25 ;  /* 0x0000001920127220 */ /* 0x050fe20000410000 */
[----:B-----5:R-:W-:-:S04]  /*09a0*/  FMUL.FTZ R27, R32, R27 ;  /* 0x0000001b201b7220 */ /* 0x020fc80000410000 */
[----:B------:R-:W-:Y:S01]  /*09b0*/  F2FP.F16.F32.PACK_AB R37, R18, R37 ;  /* 0x000000251225723e */ /* 0x000fe200000000ff */
[----:B-1----:R-:W-:Y:S01]  /*09c0*/  FMUL.FTZ R16, R32, R19 ;  /* 0x0000001320107220 */ /* 0x002fe20000410000 */
[----:B------:R-:W-:Y:S01]  /*09d0*/  PRMT R18, R24, 0x7632, R18 ;  /* 0x0000763218127816 */ /* 0x000fe20000000012 */
[----:B------:R-:W-:-:S03]  /*09e0*/  FMUL.FTZ R17, R32, R17 ;  /* 0x0000001120117220 */ /* 0x000fc60000410000 */
[----:B------:R-:W-:Y:S01]  /*09f0*/  F2FP.F16.F32.PACK_AB R27, R16, R27 ;  /* 0x0000001b101b723e */ /* 0x000fe200000000ff */
[----:B------:R-:W-:Y:S01]  /*0a00*/  FMUL.FTZ R32, R32, R21 ;  /* 0x0000001520207220 */ /* 0x000fe20000410000 */
[----:B------:R-:W-:Y:S01]  /*0a10*/  PRMT R19, R37, 0x7632, R19 ;  /* 0x0000763225137816 */ /* 0x000fe20000000013 */
[----:B------:R-:W-:Y:S01]  /*0a20*/  STS.U16 [R31], R24 ;  /* 0x000000181f007388 */ /* 0x000fe20000000400 */
[----:B------:R-:W-:Y:S02]  /*0a30*/  PRMT R20, R27, 0x7632, R20 ;  /* 0x000076321b147816 */ /* 0x000fe40000000014 */
[----:B------:R-:W-:Y:S01]  /*0a40*/  F2FP.F16.F32.PACK_AB R17, R32, R17 ;  /* 0x000000112011723e */ /* 0x000fe200000000ff */
        /* <DEDUP_REMOVED lines=54> */
.L_x_192:
        /* <DEDUP_REMOVED lines=13> */
.L_x_1966:


//--------------------- .text._Z20kDequantizeBlockwiseI6__halfLi512ELi64ELi8ELi1EEvPfPhS1_PT_ii --------------------------
	.section	.text._Z20kDequantizeBlockwiseI6__halfLi512ELi64ELi8ELi1EEvPfPhS1_PT_ii,"ax",@progbits
	.align	128
        .global         _Z20kDequantizeBlockwiseI6__halfLi512ELi64ELi8ELi1EEvPfPhS1_PT_ii
        .type           _Z20kDequantizeBlockwiseI6__halfLi512ELi64ELi8ELi1EEvPfPhS1_PT_ii,@function
        .size           _Z20kDequantizeBlockwiseI6__halfLi512ELi64ELi8ELi1EEvPfPhS1_PT_ii,(.L_x_1967 - _Z20kDequantizeBlockwiseI6__halfLi512ELi64ELi8ELi1EEvPfPhS1_PT_ii)
        .other          _Z20kDequantizeBlockwiseI6__halfLi512ELi64ELi8ELi1EEvPfPhS1_PT_ii,@"STO_CUDA_ENTRY STV_DEFAULT"
_Z20kDequantizeBlockwiseI6__halfLi512ELi64ELi8ELi1EEvPfPhS1_PT_ii:
.text._Z20kDequantizeBlockwiseI6__halfLi512ELi64ELi8ELi1EEvPfPhS1_PT_ii:
        /* <DEDUP_REMOVED lines=34> */
.L_x_193:
        /* <DEDUP_REMOVED lines=242> */
[----:B0-----:R-:W-:-:S03]  /*1140*/  F2FP.F16.F32.PACK_AB R19, R23, R30 ;  /* 0x0000001e1713723e */ /* 0x001fc600000000ff */
        /* <DEDUP_REMOVED lines=27> */
[----:B------:R-:W-:-:S02]  /*1300*/  F2FP.F16.F32.PACK_AB R19, R34, R19 ;  /* 0x000000132213723e */ /* 0x000fc400000000ff */
[----:B------:R-:W-:Y:S02]  /*1310*/  LEA R25, R25, UR5, 0x1 ;  /* 0x0000000519197c11 */ /* 0x000fe4000f8e08ff */
[----:B------:R-:W-:Y:S02]  /*1320*/  F2FP.F16.F32.PACK_AB R15, R28, R15 ;  /* 0x0000000f1c0f723e */ /* 0x000fe400000000ff */
        /* <DEDUP_REMOVED lines=19> */
[----:B------:R-:W-:Y:S02]  /*1460*/  F2FP.F16.F32.PACK_AB R11, R26, R11 ;  /* 0x0000000b1a0b723e */ /* 0x000fe400000000ff */
        /* <DEDUP_REMOVED lines=16> */
[----:B--2---:R-:W-:Y:S01]  /*1570*/  F2FP.F16.F32.PACK_AB R15, R36, R31 ;  /* 0x0000001f240f723e */ /* 0x004fe200000000ff */
        /* <DEDUP_REMOVED lines=21> */
[----:B------:R-:W-:-:S02]  /*16d0*/  F2FP.F16.F32.PACK_AB R16, R37, R16 ;  /* 0x000000102510723e */ /* 0x000fc400000000ff */
[----:B------:R-:W-:Y:S01]  /*16e0*/  LEA R23, R23, UR5, 0x1 ;  /* 0x0000000517177c11 */ /* 0x000fe2000f8e08ff */
[----:B------:R0:W-:Y:S01]  /*16f0*/  STS.U16 [R31+0xc], R15 ;  /* 0x00000c0f1f007388 */ /* 0x0001e20000000400 */
[----:B------:R-:W-:-:S03]  /*1700*/  PRMT R20, R16, 0x7632, R20 ;  /* 0x0000763210147816 */ /* 0x000fc60000000014 */
[----:B------:R-:W-:Y:S01]  /*1710*/  STS.U16 [R28+0xe], R18 ;  /* 0x00000e121c007388 */ /* 0x000fe20000000400 */
[----:B------:R-:W-:-:S03]  /*1720*/  F2FP.F16.F32.PACK_AB R14, R14, R27 ;  /* 0x0000001b0e0e723e */ /* 0x000fc600000000ff */
[----:B------:R1:W-:Y:S01]  /*1730*/  STS.U16 [R23+0x10], R16 ;  /* 0x0000101017007388 */ /* 0x0003e20000000400 */
[----:B------:R-:W-:Y:S02]  /*1740*/  LEA R30, R30, UR5, 0x1 ;  /* 0x000000051e1e7c11 */ /* 0x000fe4000f8e08ff */
[----:B------:R-:W-:Y:S02]  /*1750*/  F2FP.F16.F32.PACK_AB R22, R35, R22 ;  /* 0x000000162316723e */ /* 0x000fe400000000ff */
        /* <DEDUP_REMOVED lines=140> */
.L_x_194:
        /* <DEDUP_REMOVED lines=14> */
.L_x_1967:


//--------------------- .text._Z23kQuantizeBlockwiseSmallI13__nv_bfloat16Li64ELi2EEvPfPT_S1_PhS1_ii --------------------------
	.section	.text._Z23kQuantizeBlockwiseSmallI13__nv_bfloat16Li64ELi2EEvPfPT_S1_PhS1_ii,"ax",@progbits
	.align	128
        .global         _Z23kQuantizeBlockwiseSmallI13__nv_bfloat16Li64ELi2EEvPfPT_S1_PhS1_ii
        .type           _Z23kQuantizeBlockwiseSmallI13__nv_bfloat16Li64ELi2EEvPfPT_S1_PhS1_ii,@function
        .size           _Z23kQuantizeBlockwiseSmallI13__nv_bfloat16Li64ELi2EEvPfPT_S1_PhS1_ii,(.L_x_1968 - _Z23kQuantizeBlockwiseSmallI13__nv_bfloat16Li64ELi2EEvPfPT_S1_PhS1_ii)
        .other          _Z23kQuantizeBlockwiseSmallI13__nv_bfloat16Li64ELi2EEvPfPT_S1_PhS1_ii,@"STO_CUDA_ENTRY STV_DEFAULT"
_Z23kQuantizeBlockwiseSmallI13__nv_bfloat16Li64ELi2EEvPfPT_S1_PhS1_ii:
.text._Z23kQuantizeBlockwiseSmallI13__nv_bfloat16Li64ELi2EEvPfPT_S1_PhS1_ii:
[----:B------:R-:W-:Y:S01]  /*0000*/  LDC R1, c[0x0][0x37c] ;  /* 0x0000df00ff017b82 */ /* 0x000fe20000000800 */
[----:B------:R-:W0:Y:S01]  /*0010*/  S2R R0, SR_TID.X ;  /* 0x0000000000007919 */ /* 0x000e220000002100 */
[----:B------:R-:W1:Y:S01]  /*0020*/  LDCU UR10, c[0x0][0x3ac] ;  /* 0x00007580ff0a77ac */ /* 0x000e620008000800 */
[----:B------:R-:W-:Y:S01]  /*0030*/  PRMT R11, RZ, 0x7610, R11 ;  /* 0x00007610ff0b7816 */ /* 0x000fe2000000000b */
[----:B------:R-:W2:Y:S01]  /*0040*/  S2R R4, SR_CTAID.X ;  /* 0x0000000000047919 */ /* 0x000ea20000002500 */
[----:B------:R-:W3:Y:S01]  /*0050*/  LDCU.64 UR4, c[0x0][0x388] ;  /* 0x00007100ff0477ac */ /* 0x000ee20008000a00 */
[----:B------:R-:W-:Y:S01]  /*0060*/  PRMT R10, RZ, 0x7610, R10 ;  /* 0x00007610ff0a7816 */ /* 0x000fe2000000000a */
[----:B------:R-:W4:Y:S01]  /*0070*/  LDCU.64 UR8, c[0x0][0x358] ;  /* 0x00006b00ff0877ac */ /* 0x000f220008000a00 */
[----:B0-----:R-:W-:Y:S02]  /*0080*/  IMAD.SHL.U32 R3, R0, 0x2, RZ ;  /* 0x0000000200037824 */ /* 0x001fe400078e00ff */
[----:B--2---:R-:W-:-:S03]  /*0090*/  IMAD.SHL.U32 R2, R4, 0x40, RZ ;  /* 0x0000004004027824 */ /* 0x004fc600078e00ff */
[----:B------:R-:W-:-:S04]  /*00a0*/  LOP3.LUT R5, R3, 0x7c0, RZ, 0xc0, !PT ;  /* 0x000007c003057812 */ /* 0x000fc800078ec0ff */
[----:B------:R-:W-:Y:S02]  /*00b0*/  LOP3.LUT R5, R5, 0x1f, R0, 0xf8, !PT ;  /* 0x0000001f05057812 */ /* 0x000fe400078ef800 */
[C---:B-1----:R-:W-:Y:S01]  /*00c0*/  IADD3 R3, PT, PT, -R2.reuse, UR10, RZ ;  /* 0x0000000a02037c10 */ /* 0x042fe2000fffe1ff */
[----:B------:R-:W-:Y:S01]  /*00d0*/  BAR.SYNC.DEFER_BLOCKING 0x0 ;  /* 0x0000000000007b1d */ /* 0x000fe20000010000 */
[----:B------:R-:W-:Y:S01]  /*00e0*/  IADD3 R9, P2, PT, R2, R5, RZ ;  /* 0x0000000502097210 */ /* 0x000fe20007f5e0ff */
[----:B------:R-:W-:Y:S01]  /*00f0*/  VIADD R7, R5, 0x20 ;  /* 0x0000002005077836 */ /* 0x000fe20000000000 */
[----:B------:R-:W-:-:S04]  /*0100*/  VIMNMX R6, PT, PT, R3, 0x40, PT ;  /* 0x0000004003067848 */ /* 0x000fc80003fe0100 */
[-C--:B------:R-:W-:Y:S02]  /*0110*/  ISETP.GE.AND P1, PT, R5, R6.reuse, PT ;  /* 0x000000060500720c */ /* 0x080fe40003f26270 */
[----:B------:R-:W-:Y:S02]  /*0120*/  ISETP.GE.AND P0, PT, R7, R6, PT ;  /* 0x000000060700720c */ /* 0x000fe40003f06270 */
[----:B------:R-:W-:Y:S02]  /*0130*/  LEA.HI.X.SX32 R6, R2, RZ, 0x1, P2 ;  /* 0x000000ff02067211 */ /* 0x000fe400010f0eff */
[----:B---3--:R-:W-:-:S04]  /*0140*/  LEA R8, P2, R9, UR4, 0x1 ;  /* 0x0000000409087c11 */ /* 0x008fc8000f8408ff */
[----:B------:R-:W-:-:S05]  /*0150*/  LEA.HI.X R9, R9, UR5, R6, 0x1, P2 ;  /* 0x0000000509097c11 */ /* 0x000fca00090f0c06 */
[----:B----4-:R-:W2:Y:S04]  /*0160*/  @!P1 LDG.E.U16.CONSTANT R11, desc[UR8][R8.64] ;  /* 0x00000008080b9981 */ /* 0x010ea8000c1e9500 */
[----:B------:R-:W3:Y:S01]  /*0170*/  @!P0 LDG.E.U16.CONSTANT R10, desc[UR8][R8.64+0x40] ;  /* 0x00004008080a8981 */ /* 0x000ee2000c1e9500 */
[----:B------:R-:W0:Y:S01]  /*0180*/  S2UR UR7, SR_CgaCtaId ;  /* 0x00000000000779c3 */ /* 0x000e220000008800 */
[----:B------:R-:W-:Y:S01]  /*0190*/  UMOV UR5, 0x400 ;  /* 0x0000040000057882 */ /* 0x000fe20000000000 */
[----:B------:R-:W-:Y:S01]  /*01a0*/  BSSY.RECONVERGENT B0, `(.L_x_195) ;  /* 0x0000031000007945 */ /* 0x000fe20003800200 */
[----:B------:R-:W1:Y:S01]  /*01b0*/  S2R R6, SR_LANEID ;  /* 0x0000000000067919 */ /* 0x000e620000000000 */
[----:B------:R-:W-:Y:S02]  /*01c0*/  UIADD3 UR4, UPT, UPT, UR5, 0xb0, URZ ;  /* 0x000000b005047890 */ /* 0x000fe4000fffe0ff */
[----:B0-----:R-:W-:-:S02]  /*01d0*/  ULEA UR6, UR7, UR5, 0x18 ;  /* 0x0000000507067291 */ /* 0x001fc4000f8ec0ff */
[----:B------:R-:W-:-:S04]  /*01e0*/  ULEA UR4, UR7, UR4, 0x18 ;  /* 0x0000000407047291 */ /* 0x000fc8000f8ec0ff */
[C---:B-1----:R-:W-:Y:S02]  /*01f0*/  LEA R12, R6.reuse, UR6, 0x1 ;  /* 0x00000006060c7c11 */ /* 0x042fe4000f8e08ff */
[C---:B------:R-:W-:Y:S02]  /*0200*/  LEA R13, R6.reuse, UR6, 0x2 ;  /* 0x00000006060d7c11 */ /* 0x040fe4000f8e10ff */
[----:B------:R-:W-:Y:S01]  /*0210*/  ISETP.GT.AND P0, PT, R6, 0x1e, PT ;  /* 0x0000001e0600780c */ /* 0x000fe20003f04270 */
[----:B--2---:R0:W-:Y:S04]  /*0220*/  STS.U16 [R12], R11 ;  /* 0x0000000b0c007388 */ /* 0x0041e80000000400 */
[----:B---3--:R1:W-:Y:S01]  /*0230*/  STS.U16 [R12+0x40], R10 ;  /* 0x0000400a0c007388 */ /* 0x0083e20000000400 */
[----:B------:R-:W-:-:S03]  /*0240*/  NOP ;  /* 0x0000000000007918 */ /* 0x000fc60000000000 */
[----:B------:R-:W2:Y:S01]  /*0250*/  LDS R13, [R13] ;  /* 0x000000000d0d7984 */ /* 0x000ea20000000800 */
[----:B0-----:R-:W-:-:S04]  /*0260*/  SHF.R.U32.HI R11, RZ, 0x5, R0 ;  /* 0x00000005ff0b7819 */ /* 0x001fc80000011600 */
[----:B-1----:R-:W-:Y:S02]  /*0270*/  LEA R12, R11, UR4, 0x2 ;  /* 0x000000040b0c7c11 */ /* 0x002fe4000f8e10ff */
[C---:B--2---:R-:W-:Y:S01]  /*0280*/  PRMT R7, R13.reuse, 0x7632, R7 ;  /* 0x000076320d077816 */ /* 0x044fe20000000007 */
[----:B------:R-:W-:-:S04]  /*0290*/  IMAD.U32 R14, R13, 0x10000, RZ ;  /* 0x000100000d0e7824 */ /* 0x000fc800078e00ff */
[----:B------:R-:W-:-:S05]  /*02a0*/  IMAD.U32 R7, R7, 0x10000, RZ ;  /* 0x0001000007077824 */ /* 0x000fca00078e00ff */
[----:B------:R-:W-:-:S05]  /*02b0*/  FMNMX3.FTZ R15, |R14|, -3.40282346638528859812e+38, |R7|, !PT ;  /* 0xff7fffff0e0f7876 */ /* 0x000fca0007810607 */
        /* <DEDUP_REMOVED lines=15> */
[----:B------:R-:W-:Y:S02]  /*03b0*/  LOP3.LUT R8, R0, 0x1f, RZ, 0xc0, !PT ;  /* 0x0000001f00087812 */ /* 0x000fe400078ec0ff */
[----:B------:R-:W-:Y:S01]  /*03c0*/  ISETP.GT.AND P0, PT, R6, 0xf, PT ;  /* 0x0000000f0600780c */ /* 0x000fe20003f04270 */
[----:B------:R-:W0:Y:S01]  /*03d0*/  SHFL.DOWN PT, R10, R15, 0x10, 0x1f ;  /* 0x0a001f000f0a7f89 */ /* 0x000e2200000e0000 */
[----:B------:R-:W-:Y:S02]  /*03e0*/  ISETP.NE.AND P2, PT, R8, RZ, PT ;  /* 0x000000ff0800720c */ /* 0x000fe40003f45270 */
[----:B0-----:R-:W-:-:S09]  /*03f0*/  FSETP.GEU.FTZ.AND P1, PT, R15, R10, PT ;  /* 0x0000000a0f00720b */ /* 0x001fd20003f3e000 */
[----:B------:R-:W-:Y:S02]  /*0400*/  @!P0 FSEL R15, R10, R15, !P1 ;  /* 0x0000000f0a0f8208 */ /* 0x000fe40004800000 */
[----:B------:R-:W-:Y:S05]  /*0410*/  @P2 BRA `(.L_x_196) ;  /* 0x0000000000242947 */ /* 0x000fea0003800000 */
[----:B------:R-:W-:-:S05]  /*0420*/  IMAD R8, R11, 0x40, R2 ;  /* 0x000000400b087824 */ /* 0x000fca00078e0202 */
[----:B------:R-:W-:-:S13]  /*0430*/  ISETP.GE.AND P0, PT, R8, UR10, PT ;  /* 0x0000000a08007c0c */ /* 0x000fda000bf06270 */
[----:B------:R-:W0:Y:S01]  /*0440*/  @!P0 LDC.64 R8, c[0x0][0x390] ;  /* 0x0000e400ff088b82 */ /* 0x000e220000000a00 */
[----:B------:R-:W1:Y:S01]  /*0450*/  @!P0 MUFU.RCP R13, R15 ;  /* 0x0000000f000d8308 */ /* 0x000e620000001000 */
[----:B------:R-:W-:Y:S01]  /*0460*/  @!P0 IMAD.IADD R11, R11, 0x1, R4 ;  /* 0x000000010b0b8824 */ /* 0x000fe200078e0204 */
[----:B-1----:R1:W-:Y:S04]  /*0470*/  @!P0 STS [R12], R13 ;  /* 0x0000000d0c008388 */ /* 0x0023e80000000800 */
[----:B------:R1:W-:Y:S01]  /*0480*/  @P0 STS [R12], RZ ;  /* 0x000000ff0c000388 */ /* 0x0003e20000000800 */
[----:B0-----:R-:W-:-:S05]  /*0490*/  @!P0 IMAD.WIDE.U32 R8, R11, 0x4, R8 ;  /* 0x000000040b088825 */ /* 0x001fca00078e0008 */
[----:B------:R1:W-:Y:S02]  /*04a0*/  @!P0 STG.E desc[UR8][R8.64], R15 ;  /* 0x0000000f08008986 */ /* 0x0003e4000c101908 */
.L_x_196:
[----:B------:R-:W-:Y:S05]  /*04b0*/  BSYNC.RECONVERGENT B0 ;  /* 0x0000000000007941 */ /* 0x000fea0003800200 */
.L_x_195:
[----:B------:R-:W-:Y:S01]  /*04c0*/  BAR.SYNC.DEFER_BLOCKING 0x0 ;  /* 0x0000000000007b1d */ /* 0x000fe20000010000 */
[----:B------:R-:W-:-:S05]  /*04d0*/  LOP3.LUT R4, R0, 0x3e0, RZ, 0xc0, !PT ;  /* 0x000003e000047812 */ /* 0x000fca00078ec0ff */
[----:B------:R-:W-:Y:S01]  /*04e0*/  BSSY.RECONVERGENT B0, `(.L_x_197) ;  /* 0x000002b000007945 */ /* 0x000fe20003800200 */
[----:B-1----:R-:W0:Y:S02]  /*04f0*/  LDS R12, [R12] ;  /* 0x000000000c0c7984 */ /* 0x002e240000000800 */
[----:B0-----:R-:W-:-:S05]  /*0500*/  FMUL.FTZ R14, R14, R12 ;  /* 0x0000000c0e0e7220 */ /* 0x001fca0000410000 */
[----:B------:R-:W-:-:S13]  /*0510*/  FSETP.GT.FTZ.AND P0, PT, R14, 0.039790149778127670288, PT ;  /* 0x3d22faff0e00780b */ /* 0x000fda0003f14000 */
[----:B------:R-:W-:Y:S05]  /*0520*/  @!P0 BRA `(.L_x_198) ;  /* 0x0000000000508947 */ /* 0x000fea0003800000 */
[----:B------:R-:W-:-:S13]  /*0530*/  FSETP.GT.FTZ.AND P0, PT, R14, 0.38931253552436828613, PT ;  /* 0x3ec753f90e00780b */ /* 0x000fda0003f14000 */
[----:B------:R-:W-:Y:S05]  /*0540*/  @!P0 BRA `(.L_x_199) ;  /* 0x0000000000248947 */ /* 0x000fea0003800000 */
[----:B------:R-:W-:-:S13]  /*0550*/  FSETP.GT.FTZ.AND P2, PT, R14, 0.64278692007064819336, PT ;  /* 0x3f248daf0e00780b */ /* 0x000fda0003f54000 */
[----:B------:R-:W-:Y:S01]  /*0560*/  @P2 IMAD.MOV.U32 R8, RZ, RZ, 0xf ;  /* 0x0000000fff082424 */ /* 0x000fe200078e00ff */
[C---:B------:R-:W-:Y:S01]  /*0570*/  @P2 FSETP.GT.FTZ.AND P0, PT, R14.reuse, 0.86147838830947875977, PT ;  /* 0x3f5c89d90e00280b */ /* 0x040fe20003f14000 */
[----:B------:R-:W-:Y:S01]  /*0580*/  @!P2 IMAD.MOV.U32 R9, RZ, RZ, 0xd ;  /* 0x0000000dff09a424 */ /* 0x000fe200078e00ff */
[----:B------:R-:W-:Y:S02]  /*0590*/  @!P2 FSETP.GT.FTZ.AND P1, PT, R14, 0.50166338682174682617, PT ;  /* 0x3f006d030e00a80b */ /* 0x000fe40003f34000 */
[----:B------:R-:W-:Y:S02]  /*05a0*/  @P2 SEL R8, R8, 0xe, P0 ;  /* 0x0000000e08082807 */ /* 0x000fe40000000000 */
[----:B------:R-:W-:-:S04]  /*05b0*/  @!P2 SEL R9, R9, 0xc, P1 ;  /* 0x0000000c0909a807 */ /* 0x000fc80000800000 */
[----:B------:R-:W-:Y:S01]  /*05c0*/  @!P2 PRMT R8, R9, 0x7610, R8 ;  /* 0x000076100908a816 */ /* 0x000fe20000000008 */
[----:B------:R-:W-:Y:S06]  /*05d0*/  BRA `(.L_x_200) ;  /* 0x00000000006c7947 */ /* 0x000fec0003800000 */
.L_x_199:
[----:B------:R-:W-:-:S13]  /*05e0*/  FSETP.GT.FTZ.AND P2, PT, R14, 0.20352125167846679688, PT ;  /* 0x3e5067e00e00780b */ /* 0x000fda0003f54000 */
[----:B------:R-:W-:Y:S01]  /*05f0*/  @P2 IMAD.MOV.U32 R8, RZ, RZ, 0xb ;  /* 0x0000000bff082424 */ /* 0x000fe200078e00ff */
[C---:B------:R-:W-:Y:S01]  /*0600*/  @P2 FSETP.GT.FTZ.AND P0, PT, R14.reuse, 0.29201376438140869141, PT ;  /* 0x3e9582d40e00280b */ /* 0x040fe20003f14000 */
[----:B------:R-:W-:Y:S01]  /*0610*/  @!P2 IMAD.MOV.U32 R9, RZ, RZ, 0x9 ;  /* 0x00000009ff09a424 */ /* 0x000fe200078e00ff */
[----:B------:R-:W-:Y:S02]  /*0620*/  @!P2 FSETP.GT.FTZ.AND P1, PT, R14, 0.12025525420904159546, PT ;  /* 0x3df648630e00a80b */ /* 0x000fe40003f34000 */
[----:B------:R-:W-:Y:S02]  /*0630*/  @P2 SEL R8, R8, 0xa, P0 ;  /* 0x0000000a08082807 */ /* 0x000fe40000000000 */
[----:B------:R-:W-:-:S04]  /*0640*/  @!P2 SEL R9, R9, 0x8, P1 ;  /* 0x000000080909a807 */ /* 0x000fc80000800000 */
[----:B------:R-:W-:Y:S01]  /*0650*/  @!P2 PRMT R8, R9, 0x7610, R8 ;  /* 0x000076100908a816 */ /* 0x000fe20000000008 */
[----:B------:R-:W-:Y:S06]  /*0660*/  BRA `(.L_x_200) ;  /* 0x0000000000487947 */ /* 0x000fec0003800000 */
.L_x_198:
[----:B------:R-:W-:-:S13]  /*0670*/  FSETP.GT.FTZ.AND P0, PT, R14, -0.33967941999435424805, PT ;  /* 0xbeadea760e00780b */ /* 0x000fda0003f14000 */
[----:B------:R-:W-:Y:S05]  /*0680*/  @!P0 BRA `(.L_x_201) ;  /* 0x0000000000248947 */ /* 0x000fea0003800000 */
[----:B------:R-:W-:-:S13]  /*0690*/  FSETP.GT.FTZ.AND P2, PT, R14, -0.13791173696517944336, PT ;  /* 0xbe0d38bc0e00780b */ /* 0x000fda0003f54000 */
[----:B------:R-:W-:Y:S01]  /*06a0*/  @P2 IMAD.MOV.U32 R8, RZ, RZ, 0x7 ;  /* 0x00000007ff082424 */ /* 0x000fe200078e00ff */
[C---:B------:R-:W-:Y:S01]  /*06b0*/  @P2 FSETP.GT.FTZ.AND P0, PT, R14.reuse, -0.045525018125772476196, PT ;  /* 0xbd3a78710e00280b */ /* 0x040fe20003f14000 */
[----:B------:R-:W-:Y:S01]  /*06c0*/  @!P2 IMAD.MOV.U32 R9, RZ, RZ, 0x5 ;  /* 0x00000005ff09a424 */ /* 0x000fe200078e00ff */
[----:B------:R-:W-:Y:S02]  /*06d0*/  @!P2 FSETP.GT.FTZ.AND P1, PT, R14, -0.23460739850997924805, PT ;  /* 0xbe703cec0e00a80b */ /* 0x000fe40003f34000 */
[----:B------:R-:W-:Y:S02]  /*06e0*/  @P2 SEL R8, R8, 0x6, P0 ;  /* 0x0000000608082807 */ /* 0x000fe40000000000 */
[----:B------:R-:W-:-:S04]  /*06f0*/  @!P2 SEL R9, R9, 0x4, P1 ;  /* 0x000000040909a807 */ /* 0x000fc80000800000 */
[----:B------:R-:W-:Y:S01]  /*0700*/  @!P2 PRMT R8, R9, 0x7610, R8 ;  /* 0x000076100908a816 */ /* 0x000fe20000000008 */
[----:B------:R-:W-:Y:S06]  /*0710*/  BRA `(.L_x_200) ;  /* 0x00000000001c7947 */ /* 0x000fec0003800000 */
.L_x_201:
[----:B------:R-:W-:-:S13]  /*0720*/  FSETP.GT.FTZ.AND P2, PT, R14, -0.61063289642333984375, PT ;  /* 0xbf1c52700e00780b */ /* 0x000fda0003f54000 */
[----:B------:R-:W-:Y:S01]  /*0730*/  @P2 IMAD.MOV.U32 R8, RZ, RZ, 0x3 ;  /* 0x00000003ff082424 */ /* 0x000fe200078e00ff */
[C---:B------:R-:W-:Y:S02]  /*0740*/  @P2 FSETP.GT.FTZ.AND P0, PT, R14.reuse, -0.459995269775390625, PT ;  /* 0xbeeb84800e00280b */ /* 0x040fe40003f14000 */
[----:B------:R-:W-:Y:S02]  /*0750*/  @!P2 FSETP.GT.FTZ.AND P1, PT, R14, -0.84809643030166625977, PT ;  /* 0xbf591cd90e00a80b */ /* 0x000fe40003f34000 */
[----:B------:R-:W-:Y:S02]  /*0760*/  @P2 SEL R8, R8, 0x2, P0 ;  /* 0x0000000208082807 */ /* 0x000fe40000000000 */
[----:B------:R-:W-:-:S04]  /*0770*/  @!P2 SEL R9, RZ, 0x1, !P1 ;  /* 0x00000001ff09a807 */ /* 0x000fc80004800000 */
[----:B------:R-:W-:-:S07]  /*0780*/  @!P2 PRMT R8, R9, 0x7610, R8 ;  /* 0x000076100908a816 */ /* 0x000fce0000000008 */
.L_x_200:
[----:B------:R-:W-:Y:S05]  /*0790*/  BSYNC.RECONVERGENT B0 ;  /* 0x0000000000007941 */ /* 0x000fea0003800200 */
.L_x_197:
[----:B------:R-:W-:Y:S01]  /*07a0*/  FMUL.FTZ R7, R7, R12 ;  /* 0x0000000c07077220 */ /* 0x000fe20000410000 */
[----:B------:R-:W-:Y:S04]  /*07b0*/  BSSY.RECONVERGENT B0, `(.L_x_202) ;  /* 0x0000029000007945 */ /* 0x000fe80003800200 */
        /* <DEDUP_REMOVED lines=13> */
.L_x_204:
        /* <DEDUP_REMOVED lines=9> */
.L_x_203:
        /* <DEDUP_REMOVED lines=11> */
.L_x_206:
[----:B------:R-:W-:-:S13]  /*09d0*/  FSETP.GT.FTZ.AND P2, PT, R7, -0.61063289642333984375, PT ;  /* 0xbf1c52700700780b */ /* 0x000fda0003f54000 */
[----:B------:R-:W-:Y:S01]  /*09e0*/  @P2 IMAD.MOV.U32 R9, RZ, RZ, 0x3 ;  /* 0x00000003ff092424 */ /* 0x000fe200078e00ff */
[C---:B------:R-:W-:Y:S02]  /*09f0*/  @P2 FSETP.GT.FTZ.AND P0, PT, R7.reuse, -0.459995269775390625, PT ;  /* 0xbeeb84800700280b */ /* 0x040fe40003f14000 */
[----:B------:R-:W-:Y:S02]  /*0a00*/  @!P2 FSETP.GT.FTZ.AND P1, PT, R7, -0.84809643030166625977, PT ;  /* 0xbf591cd90700a80b */ /* 0x000fe40003f34000 */
[----:B------:R-:W-:Y:S02]  /*0a10*/  @P2 SEL R7, R9, 0x2, P0 ;  /* 0x0000000209072807 */ /* 0x000fe40000000000 */
[----:B------:R-:W-:-:S04]  /*0a20*/  @!P2 SEL R9, RZ, 0x1, !P1 ;  /* 0x00000001ff09a807 */ /* 0x000fc80004800000 */
[----:B------:R-:W-:-:S07]  /*0a30*/  @!P2 PRMT R7, R9, 0x7610, R7 ;  /* 0x000076100907a816 */ /* 0x000fce0000000007 */
.L_x_205:
[----:B------:R-:W-:Y:S05]  /*0a40*/  BSYNC.RECONVERGENT B0 ;  /* 0x0000000000007941 */ /* 0x000fea0003800200 */
.L_x_202:
[----:B------:R-:W-:Y:S01]  /*0a50*/  BAR.SYNC.DEFER_BLOCKING 0x0 ;  /* 0x0000000000007b1d */ /* 0x000fe20000010000 */
[----:B------:R-:W-:Y:S01]  /*0a60*/  ISETP.NE.AND P0, PT, R0, RZ, PT ;  /* 0x000000ff0000720c */ /* 0x000fe20003f05270 */
[----:B------:R-:W-:Y:S01]  /*0a70*/  UIADD3 UR4, UPT, UPT, UR5, 0x80, URZ ;  /* 0x0000008005047890 */ /* 0x000fe2000fffe0ff */
[----:B------:R-:W-:Y:S01]  /*0a80*/  IMAD.SHL.U32 R8, R8, 0x10, RZ ;  /* 0x0000001008087824 */ /* 0x000fe200078e00ff */
[----:B------:R-:W-:Y:S01]  /*0a90*/  SHF.R.S32.HI R2, RZ, 0x1, R2 ;  /* 0x00000001ff027819 */ /* 0x000fe20000011402 */
[----:B------:R-:W-:Y:S01]  /*0aa0*/  IMAD.IADD R4, R5, 0x1, -R4 ;  /* 0x0000000105047824 */ /* 0x000fe200078e0a04 */
[----:B------:R-:W-:Y:S02]  /*0ab0*/  ULEA UR4, UR7, UR4, 0x18 ;  /* 0x0000000407047291 */ /* 0x000fe4000f8ec0ff */
[----:B------:R-:W-:Y:S01]  /*0ac0*/  LOP3.LUT R7, R7, R8, RZ, 0xfc, !PT ;  /* 0x0000000807077212 */ /* 0x000fe200078efcff */
[----:B------:R-:W0:Y:S01]  /*0ad0*/  LDCU.64 UR10, c[0x0][0x398] ;  /* 0x00007300ff0a77ac */ /* 0x000e220008000a00 */
[----:B------:R-:W-:-:S04]  /*0ae0*/  SHF.R.S32.HI R5, RZ, 0x1f, R2 ;  /* 0x0000001fff057819 */ /* 0x000fc80000011402 */
[----:B------:R-:W-:-:S05]  /*0af0*/  @!P0 VIADD R3, R3, 0x1 ;  /* 0x0000000103038836 */ /* 0x000fca0000000000 */
[----:B------:R-:W-:-:S04]  /*0b00*/  @!P0 LEA.HI R3, R3, R3, RZ, 0x1 ;  /* 0x0000000303038211 */ /* 0x000fc800078f08ff */
[----:B------:R-:W-:Y:S01]  /*0b10*/  @!P0 SHF.R.S32.HI R3, RZ, 0x1, R3 ;  /* 0x00000001ff038819 */ /* 0x000fe20000011403 */
[----:B------:R-:W-:Y:S01]  /*0b20*/  STS.U8 [R6+UR4], R7 ;  /* 0x0000000706007988 */ /* 0x000fe20008000004 */
[----:B------:R-:W-:Y:S02]  /*0b30*/  NOP ;  /* 0x0000000000007918 */ /* 0x000fe40000000000 */
[----:B------:R-:W-:Y:S01]  /*0b40*/  @!P0 VIMNMX R0, PT, PT, R3, 0x20, PT ;  /* 0x0000002003008848 */ /* 0x000fe20003fe0100 */
[----:B------:R-:W-:Y:S01]  /*0b50*/  LDS.U8 R9, [R6+UR4] ;  /* 0x0000000406097984 */ /* 0x000fe20008000000 */
[----:B0-----:R-:W-:-:S03]  /*0b60*/  IADD3 R2, P1, P2, R2, UR10, R4 ;  /* 0x0000000a02027c10 */ /* 0x001fc6000fa3e004 */
[----:B------:R-:W-:Y:S01]  /*0b70*/  @!P0 STS [UR6+0xa0], R0 ;  /* 0x0000a000ff008988 */ /* 0x000fe20008000806 */
[----:B------:R-:W-:Y:S06]  /*0b80*/  BAR.SYNC.DEFER_BLOCKING 0x0 ;  /* 0x0000000000007b1d */ /* 0x000fec0000010000 */
[----:B------:R-:W0:Y:S02]  /*0b90*/  LDS R3, [UR6+0xa0] ;  /* 0x0000a006ff037984 */ /* 0x000e240008000800 */
[----:B0-----:R-:W-:Y:S02]  /*0ba0*/  ISETP.GE.AND P0, PT, R4, R3, PT ;  /* 0x000000030400720c */ /* 0x001fe40003f06270 */
[----:B------:R-:W-:-:S11]  /*0bb0*/  IADD3.X R3, PT, PT, R5, UR11, RZ, P1, P2 ;  /* 0x0000000b05037c10 */ /* 0x000fd60008fe44ff */
[----:B------:R-:W-:Y:S05]  /*0bc0*/  @P0 EXIT ;  /* 0x000000000000094d */ /* 0x000fea0003800000 */
[----:B------:R-:W-:Y:S01]  /*0bd0*/  STG.E.U8 desc[UR8][R2.64], R9 ;  /* 0x0000000902007986 */ /* 0x000fe2000c101108 */
[----:B------:R-:W-:Y:S05]  /*0be0*/  EXIT ;  /* 0x000000000000794d */ /* 0x000fea0003800000 */
.L_x_207:
        /* <DEDUP_REMOVED lines=9> */
.L_x_1968:


//--------------------- .text._Z23kQuantizeBlockwiseSmallIfLi64ELi2EEvPfPT_S0_PhS0_ii --------------------------
	.section	.text._Z23kQuantizeBlockwiseSmallIfLi64ELi2EEvPfPT_S0_PhS0_ii,"ax",@progbits
	.align	128
        .global         _Z23kQuantizeBlockwiseSmallIfLi64ELi2EEvPfPT_S0_PhS0_ii
        .type           _Z23kQuantizeBlockwiseSmallIfLi64ELi2EEvPfPT_S0_PhS0_ii,@function
        .size           _Z23kQuantizeBlockwiseSmallIfLi64ELi2EEvPfPT_S0_PhS0_ii,(.L_x_1969 - _Z23kQuantizeBlockwiseSmallIfLi64ELi2EEvPfPT_S0_PhS0_ii)
        .other          _Z23kQuantizeBlockwiseSmallIfLi64ELi2EEvPfPT_S0_PhS0_ii,@"STO_CUDA_ENTRY STV_DEFAULT"
_Z23kQuantizeBlockwiseSmallIfLi64ELi2EEvPfPT_S0_PhS0_ii:
.text._Z23kQuantizeBlockwiseSmallIfLi64ELi2EEvPfPT_S0_PhS0_ii:
[----:B------:R-:W-:Y:S01]  /*0000*/  LDC R1, c[0x0][0x37c] ;  /* 0x0000df00ff017b82 */ /* 0x000fe20000000800 */
[----:B------:R-:W0:Y:S01]  /*0010*/  S2R R0, SR_TID.X ;  /* 0x0000000000007919 */ /* 0x000e220000002100 */
[----:B------:R-:W1:Y:S01]  /*0020*/  LDCU UR10, c[0x0][0x3ac] ;  /* 0x00007580ff0a77ac */ /* 0x000e620008000800 */
[----:B------:R-:W-:Y:S01]  /*0030*/  IMAD.MOV.U32 R9, RZ, RZ, RZ ;  /* 0x000000ffff097224 */ /* 0x000fe200078e00ff */
[----:B------:R-:W2:Y:S01]  /*0040*/  S2R R6, SR_CTAID.X ;  /* 0x0000000000067919 */ /* 0x000ea20000002500 */
[----:B------:R-:W3:Y:S01]  /*0050*/  LDCU.64 UR4, c[0x0][0x388] ;  /* 0x00007100ff0477ac */ /* 0x000ee20008000a00 */
[----:B------:R-:W-:Y:S01]  /*0060*/  IMAD.MOV.U32 R10, RZ, RZ, RZ ;  /* 0x000000ffff0a7224 */ /* 0x000fe200078e00ff */
        /* <DEDUP_REMOVED lines=15> */
[----:B----4-:R-:W2:Y:S04]  /*0160*/  @!P1 LDG.E.CONSTANT R9, desc[UR8][R2.64] ;  /* 0x0000000802099981 */ /* 0x010ea8000c1e9900 */
[----:B------:R-:W3:Y:S01]  /*0170*/  @!P0 LDG.E.CONSTANT R10, desc[UR8][R2.64+0x80] ;  /* 0x00008008020a8981 */ /* 0x000ee2000c1e9900 */
        /* <DEDUP_REMOVED lines=10> */
[----:B--2---:R0:W-:Y:S04]  /*0220*/  STS [R11], R9 ;  /* 0x000000090b007388 */ /* 0x0041e80000000800 */
[----:B---3--:R-:W-:Y:S01]  /*0230*/  STS [R11+0x80], R10 ;  /* 0x0000800a0b007388 */ /* 0x008fe20000000800 */
[----:B------:R-:W-:-:S03]  /*0240*/  NOP ;  /* 0x0000000000007918 */ /* 0x000fc60000000000 */
[----:B------:R1:W2:Y:S01]  /*0250*/  LDS.64 R2, [R12] ;  /* 0x000000000c027984 */ /* 0x0002a20000000a00 */
[----:B0-----:R-:W-:-:S04]  /*0260*/  LOP3.LUT R9, R0, 0x1f, RZ, 0xc0, !PT ;  /* 0x0000001f00097812 */ /* 0x001fc800078ec0ff */
[----:B------:R-:W-:Y:S02]  /*0270*/  ISETP.NE.AND P2, PT, R9, RZ, PT ;  /* 0x000000ff0900720c */ /* 0x000fe40003f45270 */
[----:B------:R-:W-:-:S04]  /*0280*/  SHF.R.U32.HI R9, RZ, 0x5, R0 ;  /* 0x00000005ff097819 */ /* 0x000fc80000011600 */
[----:B-1----:R-:W-:Y:S02]  /*0290*/  LEA R12, R9, UR4, 0x2 ;  /* 0x00000004090c7c11 */ /* 0x002fe4000f8e10ff */
[----:B--2---:R-:W-:-:S05]  /*02a0*/  FMNMX3.FTZ R13, |R2|, -3.40282346638528859812e+38, |R3|, !PT ;  /* 0xff7fffff020d7876 */ /* 0x004fca0007810603 */
        /* <DEDUP_REMOVED lines=18> */
[----:B------:R-:W-:Y:S01]  /*03d0*/  @!P0 FSEL R13, R10, R13, !P1 ;  /* 0x0000000d0a0d8208 */ /* 0x000fe20004800000 */
[----:B------:R-:W-:Y:S06]  /*03e0*/  @P2 BRA `(.L_x_209) ;  /* 0x0000000000242947 */ /* 0x000fec0003800000 */
        /* <DEDUP_REMOVED lines=9> */
.L_x_209:
[----:B------:R-:W-:Y:S05]  /*0480*/  BSYNC.RECONVERGENT B0 ;  /* 0x0000000000007941 */ /* 0x000fea0003800200 */
.L_x_208:
[----:B------:R-:W-:Y:S06]  /*0490*/  BAR.SYNC.DEFER_BLOCKING 0x0 ;  /* 0x0000000000007b1d */ /* 0x000fec0000010000 */
[----:B------:R-:W-:Y:S01]  /*04a0*/  BSSY.RECONVERGENT B0, `(.L_x_210) ;  /* 0x000002c000007945 */ /* 0x000fe20003800200 */
[----:B-1----:R-:W0:Y:S02]  /*04b0*/  LDS R12, [R12] ;  /* 0x000000000c0c7984 */ /* 0x002e240000000800 */
[----:B0-----:R-:W-:Y:S01]  /*04c0*/  FMUL.FTZ R6, R2, R12 ;  /* 0x0000000c02067220 */ /* 0x001fe20000410000 */
[----:B------:R-:W-:-:S04]  /*04d0*/  LOP3.LUT R2, R0, 0x3e0, RZ, 0xc0, !PT ;  /* 0x000003e000027812 */ /* 0x000fc800078ec0ff */
        /* <DEDUP_REMOVED lines=13> */
.L_x_212:
        /* <DEDUP_REMOVED lines=9> */
.L_x_211:
        /* <DEDUP_REMOVED lines=11> */
.L_x_214:
[----:B------:R-:W-:-:S13]  /*06f0*/  FSETP.GT.FTZ.AND P2, PT, R6, -0.61063289642333984375, PT ;  /* 0xbf1c52700600780b */ /* 0x000fda0003f54000 */
[----:B------:R-:W-:Y:S01]  /*0700*/  @P2 IMAD.MOV.U32 R9, RZ, RZ, 0x3 ;  /* 0x00000003ff092424 */ /* 0x000fe200078e00ff */
[C---:B------:R-:W-:Y:S02]  /*0710*/  @P2 FSETP.GT.FTZ.AND P0, PT, R6.reuse, -0.459995269775390625, PT ;  /* 0xbeeb84800600280b */ /* 0x040fe40003f14000 */
[----:B------:R-:W-:Y:S02]  /*0720*/  @!P2 FSETP.GT.FTZ.AND P1, PT, R6, -0.84809643030166625977, PT ;  /* 0xbf591cd90600a80b */ /* 0x000fe40003f34000 */
[----:B------:R-:W-:Y:S02]  /*0730*/  @P2 SEL R6, R9, 0x2, P0 ;  /* 0x0000000209062807 */ /* 0x000fe40000000000 */
[----:B------:R-:W-:-:S04]  /*0740*/  @!P2 SEL R9, RZ, 0x1, !P1 ;  /* 0x00000001ff09a807 */ /* 0x000fc80004800000 */
[----:B------:R-:W-:-:S07]  /*0750*/  @!P2 PRMT R6, R9, 0x7610, R6 ;  /* 0x000076100906a816 */ /* 0x000fce0000000006 */
.L_x_213:
[----:B------:R-:W-:Y:S05]  /*0760*/  BSYNC.RECONVERGENT B0 ;  /* 0x0000000000007941 */ /* 0x000fea0003800200 */
.L_x_210:
        /* <DEDUP_REMOVED lines=15> */
.L_x_217:
        /* <DEDUP_REMOVED lines=9> */
.L_x_216:
        /* <DEDUP_REMOVED lines=11> */
.L_x_219:
[----:B------:R-:W-:-:S13]  /*09a0*/  FSETP.GT.FTZ.AND P2, PT, R3, -0.61063289642333984375, PT ;  /* 0xbf1c52700300780b */ /* 0x000fda0003f54000 */
[----:B------:R-:W-:Y:S01]  /*09b0*/  @P2 IMAD.MOV.U32 R9, RZ, RZ, 0x3 ;  /* 0x00000003ff092424 */ /* 0x000fe200078e00ff */
[C---:B------:R-:W-:Y:S02]  /*09c0*/  @P2 FSETP.GT.FTZ.AND P0, PT, R3.reuse, -0.459995269775390625, PT ;  /* 0xbeeb84800300280b */ /* 0x040fe40003f14000 */
[----:B------:R-:W-:Y:S02]  /*09d0*/  @!P2 FSETP.GT.FTZ.AND P1, PT, R3, -0.84809643030166625977, PT ;  /* 0xbf591cd90300a80b */ /* 0x000fe40003f34000 */
[----:B------:R-:W-:Y:S02]  /*09e0*/  @P2 SEL R3, R9, 0x2, P0 ;  /* 0x0000000209032807 */ /* 0x000fe40000000000 */
[----:B------:R-:W-:-:S04]  /*09f0*/  @!P2 SEL R9, RZ, 0x1, !P1 ;  /* 0x00000001ff09a807 */ /* 0x000fc80004800000 */
[----:B------:R-:W-:-:S07]  /*0a00*/  @!P2 PRMT R3, R9, 0x7610, R3 ;  /* 0x000076100903a816 */ /* 0x000fce0000000003 */
.L_x_218:
[----:B------:R-:W-:Y:S05]  /*0a10*/  BSYNC.RECONVERGENT B0 ;  /* 0x0000000000007941 */ /* 0x000fea0003800200 */
.L_x_215:
        /* <DEDUP_REMOVED lines=13> */
[----:B------:R1:W-:Y:S03]  /*0af0*/  STS.U8 [R8+UR4], R3 ;  /* 0x0000000308007988 */ /* 0x0003e60008000004 */
[----:B------:R-:W-:Y:S01]  /*0b00*/  @!P0 VIMNMX R0, PT, PT, R5, 0x20, PT ;  /* 0x0000002005008848 */ /* 0x000fe20003fe0100 */
[----:B------:R-:W-:Y:S01]  /*0b10*/  NOP ;  /* 0x0000000000007918 */ /* 0x000fe20000000000 */
[----:B------:R-:W-:Y:S01]  /*0b20*/  LDS.U8 R5, [R8+UR4] ;  /* 0x0000000408057984 */ /* 0x000fe20008000000 */
[----:B0-----:R-:W-:-:S03]  /*0b30*/  IADD3 R2, P1, P2, R4, UR10, R7 ;  /* 0x0000000a04027c10 */ /* 0x001fc6000fa3e007 */
[----:B------:R-:W-:Y:S01]  /*0b40*/  @!P0 STS [UR6+0x120], R0 ;  /* 0x00012000ff008988 */ /* 0x000fe20008000806 */
[----:B-1----:R-:W-:Y:S01]  /*0b50*/  IADD3.X R3, PT, PT, R9, UR11, RZ, P1, P2 ;  /* 0x0000000b09037c10 */ /* 0x002fe20008fe44ff */
[----:B------:R-:W-:Y:S06]  /*0b60*/  BAR.SYNC.DEFER_BLOCKING 0x0 ;  /* 0x0000000000007b1d */ /* 0x000fec0000010000 */
[----:B------:R-:W0:Y:S02]  /*0b70*/  LDS R6, [UR6+0x120] ;  /* 0x00012006ff067984 */ /* 0x000e240008000800 */
[----:B0-----:R-:W-:-:S13]  /*0b80*/  ISETP.GE.AND P0, PT, R7, R6, PT ;  /* 0x000000060700720c */ /* 0x001fda0003f06270 */
[----:B------:R-:W-:Y:S05]  /*0b90*/  @P0 EXIT ;  /* 0x000000000000094d */ /* 0x000fea0003800000 */
[----:B------:R-:W-:Y:S01]  /*0ba0*/  STG.E.U8 desc[UR8][R2.64], R5 ;  /* 0x0000000502007986 */ /* 0x000fe2000c101108 */
[----:B------:R-:W-:Y:S05]  /*0bb0*/  EXIT ;  /* 0x000000000000794d */ /* 0x000fea0003800000 */
.L_x_220:
        /* <DEDUP_REMOVED lines=12> */
.L_x_1969:


//--------------------- .text._Z23kQuantizeBlockwiseSmallI6__halfLi64ELi2EEvPfPT_S1_PhS1_ii --------------------------
	.section	.text._Z23kQuantizeBlockwiseSmallI6__halfLi64ELi2EEvPfPT_S1_PhS1_ii,"ax",@progbits
	.align	128
        .global         _Z23kQuantizeBlockwiseSmallI6__halfLi64ELi2EEvPfPT_S1_PhS1_ii
        .type           _Z23kQuantizeBlockwiseSmallI6__halfLi64ELi2EEvPfPT_S1_PhS1_ii,@function
        .size           _Z23kQuantizeBlockwiseSmallI6__halfLi64ELi2EEvPfPT_S1_PhS1_ii,(.L_x_1970 - _Z23kQuantizeBlockwiseSmallI6__halfLi64ELi2EEvPfPT_S1_PhS1_ii)
        .other          _Z23kQuantizeBlockwiseSmallI6__halfLi64ELi2EEvPfPT_S1_PhS1_ii,@"STO_CUDA_ENTRY STV_DEFAULT"
_Z23kQuantizeBlockwiseSmallI6__halfLi64ELi2EEvPfPT_S1_PhS1_ii:
.text._Z23kQuantizeBlockwiseSmallI6__halfLi64ELi2EEvPfPT_S1_PhS1_ii:
        /* <DEDUP_REMOVED lines=39> */
[----:B-1----:R-:W-:Y:S01]  /*0270*/  LEA R12, R11, UR4, 0x2 ;  /* 0x000000040b0c7c11 */ /* 0x002fe2000f8e10ff */
[--C-:B--2---:R-:W-:Y:S02]  /*0280*/  HADD2.F32 R14, -RZ, R13.reuse.H0_H0 ;  /* 0x2000000dff0e7230 */ /* 0x104fe40000004100 */
[----:B------:R-:W-:-:S05]  /*0290*/  HADD2.F32 R7, -RZ, R13.H1_H1 ;  /* 0x3000000dff077230 */ /* 0x000fca0000004100 */
        /* <DEDUP_REMOVED lines=32> */
.L_x_222:
[----:B------:R-:W-:Y:S05]  /*04a0*/  BSYNC.RECONVERGENT B0 ;  /* 0x0000000000007941 */ /* 0x000fea0003800200 */
.L_x_221:
        /* <DEDUP_REMOVED lines=18> */
.L_x_225:
        /* <DEDUP_REMOVED lines=9> */
.L_x_224:
        /* <DEDUP_REMOVED lines=11> */
.L_x_227:
[----:B------:R-:W-:-:S13]  /*0710*/  FSETP.GT.FTZ.AND P2, PT, R14, -0.61063289642333984375, PT ;  /* 0xbf1c52700e00780b */ /* 0x000fda0003f54000 */
[----:B------:R-:W-:Y:S01]  /*0720*/  @P2 IMAD.MOV.U32 R8, RZ, RZ, 0x3 ;  /* 0x00000003ff082424 */ /* 0x000fe200078e00ff */
[C---:B------:R-:W-:Y:S02]  /*0730*/  @P2 FSETP.GT.FTZ.AND P0, PT, R14.reuse, -0.459995269775390625, PT ;  /* 0xbeeb84800e00280b */ /* 0x040fe40003f14000 */
[----:B------:R-:W-:Y:S02]  /*0740*/  @!P2 FSETP.GT.FTZ.AND P1, PT, R14, -0.84809643030166625977, PT ;  /* 0xbf591cd90e00a80b */ /* 0x000fe40003f34000 */
[----:B------:R-:W-:Y:S02]  /*0750*/  @P2 SEL R8, R8, 0x2, P0 ;  /* 0x0000000208082807 */ /* 0x000fe40000000000 */
[----:B------:R-:W-:-:S04]  /*0760*/  @!P2 SEL R9, RZ, 0x1, !P1 ;  /* 0x00000001ff09a807 */ /* 0x000fc80004800000 */
[----:B------:R-:W-:-:S07]  /*0770*/  @!P2 PRMT R8, R9, 0x7610, R8 ;  /* 0x000076100908a816 */ /* 0x000fce0000000008 */
.L_x_226:
[----:B------:R-:W-:Y:S05]  /*0780*/  BSYNC.RECONVERGENT B0 ;  /* 0x0000000000007941 */ /* 0x000fea0003800200 */
.L_x_223:
        /* <DEDUP_REMOVED lines=15> */
.L_x_230:
        /* <DEDUP_REMOVED lines=9> */
.L_x_229:
        /* <DEDUP_REMOVED lines=11> */
.L_x_232:
[----:B------:R-:W-:-:S13]  /*09c0*/  FSETP.GT.FTZ.AND P2, PT, R7, -0.61063289642333984375, PT ;  /* 0xbf1c52700700780b */ /* 0x000fda0003f54000 */
[----:B------:R-:W-:Y:S01]  /*09d0*/  @P2 IMAD.MOV.U32 R9, RZ, RZ, 0x3 ;  /* 0x00000003ff092424 */ /* 0x000fe200078e00ff */
[C---:B------:R-:W-:Y:S02]  /*09e0*/  @P2 FSETP.GT.FTZ.AND P0, PT, R7.reuse, -0.459995269775390625, PT ;  /* 0xbeeb84800700280b */ /* 0x040fe40003f14000 */
[----:B------:R-:W-:Y:S02]  /*09f0*/  @!P2 FSETP.GT.FTZ.AND P1, PT, R7, -0.84809643030166625977, PT ;  /* 0xbf591cd90700a80b */ /* 0x000fe40003f34000 */
[----:B------:R-:W-:Y:S02]  /*0a00*/  @P2 SEL R7, R9, 0x2, P0 ;  /* 0x0000000209072807 */ /* 0x000fe40000000000 */
[----:B------:R-:W-:-:S04]  /*0a10*/  @!P2 SEL R9, RZ, 0x1, !P1 ;  /* 0x00000001ff09a807 */ /* 0x000fc80004800000 */
[----:B------:R-:W-:-:S07]  /*0a20*/  @!P2 PRMT R7, R9, 0x7610, R7 ;  /* 0x000076100907a816 */ /* 0x000fce0000000007 */
.L_x_231:
[----:B------:R-:W-:Y:S05]  /*0a30*/  BSYNC.RECONVERGENT B0 ;  /* 0x0000000000007941 */ /* 0x000fea0003800200 */
.L_x_228:
        /* <DEDUP_REMOVED lines=26> */
.L_x_233:
        /* <DEDUP_REMOVED lines=10> */
.L_x_1970:


//--------------------- .text._Z23kQuantizeBlockwiseSmallI13__nv_bfloat16Li64ELi1EEvPfPT_S1_PhS1_ii --------------------------
	.section	.text._Z23kQuantizeBlockwiseSmallI13__nv_bfloat16Li64ELi1EEvPfPT_S1_PhS1_ii,"ax",@progbits
	.align	128
        .global         _Z23kQuantizeBlockwiseSmallI13__nv_bfloat16Li64ELi1EEvPfPT_S1_PhS1_ii
        .type           _Z23kQuantizeBlockwiseSmallI13__nv_bfloat16Li64ELi1EEvPfPT_S1_PhS1_ii,@function
        .size           _Z23kQuantizeBlockwiseSmallI13__nv_bfloat16Li64ELi1EEvPfPT_S1_PhS1_ii,(.L_x_1971 - _Z23kQuantizeBlockwiseSmallI13__nv_bfloat16Li64ELi1EEvPfPT_S1_PhS1_ii)
        .other          _Z23kQuantizeBlockwiseSmallI13__nv_bfloat16Li64ELi1EEvPfPT_S1_PhS1_ii,@"STO_CUDA_ENTRY STV_DEFAULT"
_Z23kQuantizeBlockwiseSmallI13__nv_bfloat16Li64ELi1EEvPfPT_S1_PhS1_ii:
.text._Z23kQuantizeBlockwiseSmallI13__nv_bfloat16Li64ELi1EEvPfPT_S1_PhS1_ii:
        /* <DEDUP_REMOVED lines=75> */
.L_x_235:
[----:B------:R-:W-:Y:S05]  /*04b0*/  BSYNC.RECONVERGENT B0 ;  /* 0x0000000000007941 */ /* 0x000fea0003800200 */
.L_x_234:
[----:B------:R-:W-:Y:S01]  /*04c0*/  BAR.SYNC.DEFER_BLOCKING 0x0 ;  /* 0x0000000000007b1d */ /* 0x000fe20000010000 */
[----:B------:R-:W-:-:S05]  /*04d0*/  LOP3.LUT R4, R0, 0x3e0, RZ, 0xc0, !PT ;  /* 0x000003e000047812 */ /* 0x000fca00078ec0ff */
[----:B------:R-:W-:Y:S01]  /*04e0*/  BSSY.RECONVERGENT B0, `(.L_x_236) ;  /* 0x000001d000007945 */ /* 0x000fe20003800200 */
[----:B-1----:R-:W0:Y:S02]  /*04f0*/  LDS R12, [R12] ;  /* 0x000000000c0c7984 */ /* 0x002e240000000800 */
[----:B0-----:R-:W-:-:S05]  /*0500*/  FMUL.FTZ R14, R14, R12 ;  /* 0x0000000c0e0e7220 */ /* 0x001fca0000410000 */
[C---:B------:R-:W-:Y:S02]  /*0510*/  FSETP.GT.FTZ.AND P1, PT, |R14|.reuse, 0.2916666567325592041, PT ;  /* 0x3e9555550e00780b */ /* 0x040fe40003f34200 */
[----:B------:R-:W-:-:S04]  /*0520*/  FSETP.GEU.FTZ.AND P0, PT, R14, RZ, PT ;  /* 0x000000ff0e00720b */ /* 0x000fc80003f1e000 */
[----:B------:R-:W-:-:S07]  /*0530*/  SEL R8, RZ, 0x8, P0 ;  /* 0x00000008ff087807 */ /* 0x000fce0000000000 */
[----:B------:R-:W-:Y:S05]  /*0540*/  @!P1 BRA `(.L_x_237) ;  /* 0x0000000000309947 */ /* 0x000fea0003800000 */
[----:B------:R-:W-:-:S13]  /*0550*/  FSETP.GT.FTZ.AND P0, PT, |R14|, 0.58333301544189453125, PT ;  /* 0x3f1555500e00780b */ /* 0x000fda0003f14200 */
[----:B------:R-:W-:Y:S05]  /*0560*/  @!P0 BRA `(.L_x_238) ;  /* 0x0000000000148947 */ /* 0x000fea0003800000 */
[----:B------:R-:W-:-:S13]  /*0570*/  FSETP.GT.FTZ.AND P0, PT, |R14|, 0.8333333134651184082, PT ;  /* 0x3f5555550e00780b */ /* 0x000fda0003f14200 */
[C---:B------:R-:W-:Y:S02]  /*0580*/  @P0 VIADD R9, R8.reuse, 0x3 ;  /* 0x0000000308090836 */ /* 0x040fe40000000000 */
[----:B------:R-:W-:-:S05]  /*0590*/  @!P0 VIADD R8, R8, 0x2 ;  /* 0x0000000208088836 */ /* 0x000fca0000000000 */
[----:B------:R-:W-:Y:S01]  /*05a0*/  @!P0 PRMT R9, R8, 0x7610, R9 ;  /* 0x0000761008098816 */ /* 0x000fe20000000009 */
[----:B------:R-:W-:Y:S06]  /*05b0*/  BRA `(.L_x_239) ;  /* 0x00000000003c7947 */ /* 0x000fec0003800000 */
.L_x_238:
[----:B------:R-:W-:-:S13]  /*05c0*/  FSETP.GT.FTZ.AND P0, PT, |R14|, 0.4166666865348815918, PT ;  /* 0x3ed555560e00780b */ /* 0x000fda0003f14200 */
[C---:B------:R-:W-:Y:S02]  /*05d0*/  @P0 VIADD R9, R8.reuse, 0x5 ;  /* 0x0000000508090836 */ /* 0x040fe40000000000 */
[----:B------:R-:W-:-:S05]  /*05e0*/  @!P0 VIADD R8, R8, 0x4 ;  /* 0x0000000408088836 */ /* 0x000fca0000000000 */
[----:B------:R-:W-:Y:S01]  /*05f0*/  @!P0 PRMT R9, R8, 0x7610, R9 ;  /* 0x0000761008098816 */ /* 0x000fe20000000009 */
[----:B------:R-:W-:Y:S06]  /*0600*/  BRA `(.L_x_239) ;  /* 0x0000000000287947 */ /* 0x000fec0003800000 */
.L_x_237:
[----:B------:R-:W-:-:S13]  /*0610*/  FSETP.GT.FTZ.AND P0, PT, |R14|, 0.0859375, PT ;  /* 0x3db000000e00780b */ /* 0x000fda0003f14200 */
[----:B------:R-:W-:Y:S05]  /*0620*/  @!P0 BRA `(.L_x_240) ;  /* 0x0000000000148947 */ /* 0x000fea0003800000 */
[----:B------:R-:W-:-:S13]  /*0630*/  FSETP.GT.FTZ.AND P0, PT, |R14|, 0.20833332836627960205, PT ;  /* 0x3e5555550e00780b */ /* 0x000fda0003f14200 */
[C---:B------:R-:W-:Y:S02]  /*0640*/  @P0 VIADD R9, R8.reuse, 0x7 ;  /* 0x0000000708090836 */ /* 0x040fe40000000000 */
[----:B------:R-:W-:-:S05]  /*0650*/  @!P0 VIADD R8, R8, 0x6 ;  /* 0x0000000608088836 */ /* 0x000fca0000000000 */
[----:B------:R-:W-:Y:S01]  /*0660*/  @!P0 PRMT R9, R8, 0x7610, R9 ;  /* 0x0000761008098816 */ /* 0x000fe20000000009 */
[----:B------:R-:W-:Y:S06]  /*0670*/  BRA `(.L_x_239) ;  /* 0x00000000000c7947 */ /* 0x000fec0003800000 */
.L_x_240:
[----:B------:R-:W-:-:S13]  /*0680*/  FSETP.GT.FTZ.AND P0, PT, |R14|, 0.0026041700039058923721, PT ;  /* 0x3b2aaab90e00780b */ /* 0x000fda0003f14200 */
[----:B------:R-:W-:-:S05]  /*0690*/  @P0 VIADD R9, R8, 0x1 ;  /* 0x0000000108090836 */ /* 0x000fca0000000000 */
[----:B------:R-:W-:-:S07]  /*06a0*/  @!P0 PRMT R9, R8, 0x7610, R9 ;  /* 0x0000761008098816 */ /* 0x000fce0000000009 */
.L_x_239:
[----:B------:R-:W-:Y:S05]  /*06b0*/  BSYNC.RECONVERGENT B0 ;  /* 0x0000000000007941 */ /* 0x000fea0003800200 */
.L_x_236:
[----:B------:R-:W-:Y:S01]  /*06c0*/  FMUL.FTZ R7, R7, R12 ;  /* 0x0000000c07077220 */ /* 0x000fe20000410000 */
[----:B------:R-:W-:Y:S04]  /*06d0*/  BSSY.RECONVERGENT B0, `(.L_x_241) ;  /* 0x000001b000007945 */ /* 0x000fe80003800200 */
        /* <DEDUP_REMOVED lines=11> */
.L_x_243:
[----:B------:R-:W-:-:S13]  /*0790*/  FSETP.GT.FTZ.AND P0, PT, |R7|, 0.4166666865348815918, PT ;  /* 0x3ed555560700780b */ /* 0x000fda0003f14200 */
[C---:B------:R-:W-:Y:S02]  /*07a0*/  @P0 VIADD R7, R8.reuse, 0x5 ;  /* 0x0000000508070836 */ /* 0x040fe40000000000 */
[----:B------:R-:W-:-:S05]  /*07b0*/  @!P0 VIADD R8, R8, 0x4 ;  /* 0x0000000408088836 */ /* 0x000fca0000000000 */
[----:B------:R-:W-:Y:S01]  /*07c0*/  @!P0 PRMT R7, R8, 0x7610, R7 ;  /* 0x0000761008078816 */ /* 0x000fe20000000007 */
[----:B------:R-:W-:Y:S06]  /*07d0*/  BRA `(.L_x_244) ;  /* 0x0000000000287947 */ /* 0x000fec0003800000 */
.L_x_242:
[----:B------:R-:W-:-:S13]  /*07e0*/  FSETP.GT.FTZ.AND P0, PT, |R7|, 0.0859375, PT ;  /* 0x3db000000700780b */ /* 0x000fda0003f14200 */
[----:B------:R-:W-:Y:S05]  /*07f0*/  @!P0 BRA `(.L_x_245) ;  /* 0x0000000000148947 */ /* 0x000fea0003800000 */
[----:B------:R-:W-:-:S13]  /*0800*/  FSETP.GT.FTZ.AND P0, PT, |R7|, 0.20833332836627960205, PT ;  /* 0x3e5555550700780b */ /* 0x000fda0003f14200 */
[C---:B------:R-:W-:Y:S02]  /*0810*/  @P0 VIADD R7, R8.reuse, 0x7 ;  /* 0x0000000708070836 */ /* 0x040fe40000000000 */
[----:B------:R-:W-:-:S05]  /*0820*/  @!P0 VIADD R8, R8, 0x6 ;  /* 0x0000000608088836 */ /* 0x000fca0000000000 */
[----:B------:R-:W-:Y:S01]  /*0830*/  @!P0 PRMT R7, R8, 0x7610, R7 ;  /* 0x0000761008078816 */ /* 0x000fe20000000007 */
[----:B------:R-:W-:Y:S06]  /*0840*/  BRA `(.L_x_244) ;  /* 0x00000000000c7947 */ /* 0x000fec0003800000 */
.L_x_245:
[----:B------:R-:W-:-:S13]  /*0850*/  FSETP.GT.FTZ.AND P0, PT, |R7|, 0.0026041700039058923721, PT ;  /* 0x3b2aaab90700780b */ /* 0x000fda0003f14200 */
[----:B------:R-:W-:-:S05]  /*0860*/  @P0 VIADD R7, R8, 0x1 ;  /* 0x0000000108070836 */ /* 0x000fca0000000000 */
[----:B------:R-:W-:-:S07]  /*0870*/  @!P0 PRMT R7, R8, 0x7610, R7 ;  /* 0x0000761008078816 */ /* 0x000fce0000000007 */
.L_x_244:
[----:B------:R-:W-:Y:S05]  /*0880*/  BSYNC.RECONVERGENT B0 ;  /* 0x0000000000007941 */ /* 0x000fea0003800200 */
.L_x_241:
        /* <DEDUP_REMOVED lines=26> */
.L_x_246:
        /* <DEDUP_REMOVED lines=13> */
.L_x_1971:


//--------------------- .text._Z23kQuantizeBlockwiseSmallIfLi64ELi1EEvPfPT_S0_PhS0_ii --------------------------
	.section	.text._Z23kQuantizeBlockwiseSmallIfLi64ELi1EEvPfPT_S0_PhS0_ii,"ax",@progbits
	.align	128
        .global         _Z23kQuantizeBlockwiseSmallIfLi64ELi1EEvPfPT_S0_PhS0_ii
        .type           _Z23kQuantizeBlockwiseSmallIfLi64ELi1EEvPfPT_S0_PhS0_ii,@function
        .size           _Z23kQuantizeBlockwiseSmallIfLi64ELi1EEvPfPT_S0_PhS0_ii,(.L_x_1972 - _Z23kQuantizeBlockwiseSmallIfLi64ELi1EEvPfPT_S0_PhS0_ii)
        .other          _Z23kQuantizeBlockwiseSmallIfLi64ELi1EEvPfPT_S0_PhS0_ii,@"STO_CUDA_ENTRY STV_DEFAULT"
_Z23kQuantizeBlockwiseSmallIfLi64ELi1EEvPfPT_S0_PhS0_ii:
.text._Z23kQuantizeBlockwiseSmallIfLi64ELi1EEvPfPT_S0_PhS0_ii:
        /* <DEDUP_REMOVED lines=72> */
.L_x_248:
[----:B------:R-:W-:Y:S05]  /*0480*/  BSYNC.RECONVERGENT B0 ;  /* 0x0000000000007941 */ /* 0x000fea0003800200 */
.L_x_247:
[----:B------:R-:W-:Y:S06]  /*0490*/  BAR.SYNC.DEFER_BLOCKING 0x0 ;  /* 0x0000000000007b1d */ /* 0x000fec0000010000 */
[----:B------:R-:W-:Y:S01]  /*04a0*/  BSSY.RECONVERGENT B0, `(.L_x_249) ;  /* 0x000001e000007945 */ /* 0x000fe20003800200 */
[----:B-1----:R-:W0:Y:S02]  /*04b0*/  LDS R12, [R12] ;  /* 0x000000000c0c7984 */ /* 0x002e240000000800 */
[----:B0-----:R-:W-:Y:S01]  /*04c0*/  FMUL.FTZ R6, R2, R12 ;  /* 0x0000000c02067220 */ /* 0x001fe20000410000 */
[----:B------:R-:W-:-:S04]  /*04d0*/  LOP3.LUT R2, R0, 0x3e0, RZ, 0xc0, !PT ;  /* 0x000003e000027812 */ /* 0x000fc800078ec0ff */
        /* <DEDUP_REMOVED lines=11> */
.L_x_251:
[----:B------:R-:W-:-:S13]  /*0590*/  FSETP.GT.FTZ.AND P0, PT, |R6|, 0.4166666865348815918, PT ;  /* 0x3ed555560600780b */ /* 0x000fda0003f14200 */
[C---:B------:R-:W-:Y:S02]  /*05a0*/  @P0 VIADD R6, R9.reuse, 0x5 ;  /* 0x0000000509060836 */ /* 0x040fe40000000000 */
[----:B------:R-:W-:-:S05]  /*05b0*/  @!P0 VIADD R9, R9, 0x4 ;  /* 0x0000000409098836 */ /* 0x000fca0000000000 */
[----:B------:R-:W-:Y:S01]  /*05c0*/  @!P0 PRMT R6, R9, 0x7610, R6 ;  /* 0x0000761009068816 */ /* 0x000fe20000000006 */
[----:B------:R-:W-:Y:S06]  /*05d0*/  BRA `(.L_x_252) ;  /* 0x0000000000287947 */ /* 0x000fec0003800000 */
.L_x_250:
[----:B------:R-:W-:-:S13]  /*05e0*/  FSETP.GT.FTZ.AND P0, PT, |R6|, 0.0859375, PT ;  /* 0x3db000000600780b */ /* 0x000fda0003f14200 */
[----:B------:R-:W-:Y:S05]  /*05f0*/  @!P0 BRA `(.L_x_253) ;  /* 0x0000000000148947 */ /* 0x000fea0003800000 */
[----:B------:R-:W-:-:S13]  /*0600*/  FSETP.GT.FTZ.AND P0, PT, |R6|, 0.20833332836627960205, PT ;  /* 0x3e5555550600780b */ /* 0x000fda0003f14200 */
[C---:B------:R-:W-:Y:S02]  /*0610*/  @P0 VIADD R6, R9.reuse, 0x7 ;  /* 0x0000000709060836 */ /* 0x040fe40000000000 */
[----:B------:R-:W-:-:S05]  /*0620*/  @!P0 VIADD R9, R9, 0x6 ;  /* 0x0000000609098836 */ /* 0x000fca0000000000 */
[----:B------:R-:W-:Y:S01]  /*0630*/  @!P0 PRMT R6, R9, 0x7610, R6 ;  /* 0x0000761009068816 */ /* 0x000fe20000000006 */
[----:B------:R-:W-:Y:S06]  /*0640*/  BRA `(.L_x_252) ;  /* 0x00000000000c7947 */ /* 0x000fec0003800000 */
.L_x_253:
[----:B------:R-:W-:-:S13]  /*0650*/  FSETP.GT.FTZ.AND P0, PT, |R6|, 0.0026041700039058923721, PT ;  /* 0x3b2aaab90600780b */ /* 0x000fda0003f14200 */
[----:B------:R-:W-:-:S05]  /*0660*/  @P0 VIADD R6, R9, 0x1 ;  /* 0x0000000109060836 */ /* 0x000fca0000000000 */
[----:B------:R-:W-:-:S07]  /*0670*/  @!P0 PRMT R6, R9, 0x7610, R6 ;  /* 0x0000761009068816 */ /* 0x000fce0000000006 */
.L_x_252:
[----:B------:R-:W-:Y:S05]  /*0680*/  BSYNC.RECONVERGENT B0 ;  /* 0x0000000000007941 */ /* 0x000fea0003800200 */
.L_x_249:
        /* <DEDUP_REMOVED lines=13> */
.L_x_256:
[----:B------:R-:W-:-:S13]  /*0760*/  FSETP.GT.FTZ.AND P0, PT, |R3|, 0.4166666865348815918, PT ;  /* 0x3ed555560300780b */ /* 0x000fda0003f14200 */
[C---:B------:R-:W-:Y:S02]  /*0770*/  @P0 VIADD R3, R9.reuse, 0x5 ;  /* 0x0000000509030836 */ /* 0x040fe40000000000 */
[----:B------:R-:W-:-:S05]  /*0780*/  @!P0 VIADD R9, R9, 0x4 ;  /* 0x0000000409098836 */ /* 0x000fca0000000000 */
[----:B------:R-:W-:Y:S01]  /*0790*/  @!P0 PRMT R3, R9, 0x7610, R3 ;  /* 0x0000761009038816 */ /* 0x000fe20000000003 */
[----:B------:R-:W-:Y:S06]  /*07a0*/  BRA `(.L_x_257) ;  /* 0x0000000000287947 */ /* 0x000fec0003800000 */
.L_x_255:
[----:B------:R-:W-:-:S13]  /*07b0*/  FSETP.GT.FTZ.AND P0, PT, |R3|, 0.0859375, PT ;  /* 0x3db000000300780b */ /* 0x000fda0003f14200 */
[----:B------:R-:W-:Y:S05]  /*07c0*/  @!P0 BRA `(.L_x_258) ;  /* 0x0000000000148947 */ /* 0x000fea0003800000 */
[----:B------:R-:W-:-:S13]  /*07d0*/  FSETP.GT.FTZ.AND P0, PT, |R3|, 0.20833332836627960205, PT ;  /* 0x3e5555550300780b */ /* 0x000fda0003f14200 */
[C---:B------:R-:W-:Y:S02]  /*07e0*/  @P0 VIADD R3, R9.reuse, 0x7 ;  /* 0x0000000709030836 */ /* 0x040fe40000000000 */
[----:B------:R-:W-:-:S05]  /*07f0*/  @!P0 VIADD R9, R9, 0x6 ;  /* 0x0000000609098836 */ /* 0x000fca0000000000 */
[----:B------:R-:W-:Y:S01]  /*0800*/  @!P0 PRMT R3, R9, 0x7610, R3 ;  /* 0x0000761009038816 */ /* 0x000fe20000000003 */
[----:B------:R-:W-:Y:S06]  /*0810*/  BRA `(.L_x_257) ;  /* 0x00000000000c7947 */ /* 0x000fec0003800000 */
.L_x_258:
[----:B------:R-:W-:-:S13]  /*0820*/  FSETP.GT.FTZ.AND P0, PT, |R3|, 0.0026041700039058923721, PT ;  /* 0x3b2aaab90300780b */ /* 0x000fda0003f14200 */
[----:B------:R-:W-:-:S05]  /*0830*/  @P0 VIADD R3, R9, 0x1 ;  /* 0x0000000109030836 */ /* 0x000fca0000000000 */
[----:B------:R-:W-:-:S07]  /*0840*/  @!P0 PRMT R3, R9, 0x7610, R3 ;  /* 0x0000761009038816 */ /* 0x000fce0000000003 */
.L_x_257:
[----:B------:R-:W-:Y:S05]  /*0850*/  BSYNC.RECONVERGENT B0 ;  /* 0x0000000000007941 */ /* 0x000fea0003800200 */
.L_x_254:
[----:B------:R-:W-:Y:S01]  /*0860*/  BAR.SYNC.DEFER_BLOCKING 0x0 ;  /* 0x0000000000007b1d */ /* 0x000fe20000010000 */
[----:B------:R-:W-:Y:S01]  /*0870*/  ISETP.NE.AND P0, PT, R0, RZ, PT ;  /* 0x000000ff0000720c */ /* 0x000fe20003f05270 */
[----:B------:R-:W-:Y:S01]  /*0880*/  UIADD3 UR4, UPT, UPT, UR5, 0x100, URZ ;  /* 0x0000010005047890 */ /* 0x000fe2000fffe0ff */
[----:B------:R-:W-:Y:S01]  /*0890*/  IMAD R3, R6, 0x10, R3 ;  /* 0x0000001006037824 */ /* 0x000fe200078e0203 */
[----:B------:R-:W-:Y:S01]  /*08a0*/  SHF.R.S32.HI R4, RZ, 0x1, R4 ;  /* 0x00000001ff047819 */ /* 0x000fe20000011404 */
[----:B------:R-:W-:Y:S01]  /*08b0*/  IMAD.IADD R7, R7, 0x1, -R2 ;  /* 0x0000000107077824 */ /* 0x000fe200078e0a02 */
[----:B------:R-:W-:Y:S01]  /*08c0*/  ULEA UR4, UR7, UR4, 0x18 ;  /* 0x0000000407047291 */ /* 0x000fe2000f8ec0ff */
[----:B------:R-:W0:Y:S01]  /*08d0*/  LDCU.64 UR10, c[0x0][0x398] ;  /* 0x00007300ff0a77ac */ /* 0x000e220008000a00 */
[----:B------:R-:W-:-:S06]  /*08e0*/  SHF.R.S32.HI R9, RZ, 0x1f, R4 ;  /* 0x0000001fff097819 */ /* 0x000fcc0000011404 */
[----:B------:R-:W-:-:S05]  /*08f0*/  @!P0 VIADD R5, R5, 0x1 ;  /* 0x0000000105058836 */ /* 0x000fca0000000000 */
[----:B------:R-:W-:-:S04]  /*0900*/  @!P0 LEA.HI R5, R5, R5, RZ, 0x1 ;  /* 0x0000000505058211 */ /* 0x000fc800078f08ff */
[----:B------:R-:W-:Y:S01]  /*0910*/  @!P0 SHF.R.S32.HI R5, RZ, 0x1, R5 ;  /* 0x00000001ff058819 */ /* 0x000fe20000011405 */
[----:B------:R1:W-:Y:S01]  /*0920*/  STS.U8 [R8+UR4], R3 ;  /* 0x0000000308007988 */ /* 0x0003e20008000004 */
[----:B0-----:R-:W-:Y:S02]  /*0930*/  IADD3 R2, P1, P2, R4, UR10, R7 ;  /* 0x0000000a04027c10 */ /* 0x001fe4000fa3e007 */
[----:B------:R-:W-:Y:S01]  /*0940*/  @!P0 VIMNMX R0, PT, PT, R5, 0x20, PT ;  /* 0x0000002005008848 */ /* 0x000fe20003fe0100 */
[----:B------:R-:W-:Y:S01]  /*0950*/  NOP ;  /* 0x0000000000007918 */ /* 0x000fe20000000000 */
[----:B------:R-:W-:Y:S01]  /*0960*/  LDS.U8 R5, [R8+UR4] ;  /* 0x0000000408057984 */ /* 0x000fe20008000000 */
[----:B-1----:R-:W-:-:S03]  /*0970*/  IADD3.X R3, PT, PT, R9, UR11, RZ, P1, P2 ;  /* 0x0000000b09037c10 */ /* 0x002fc60008fe44ff */
[----:B------:R-:W-:Y:S01]  /*0980*/  @!P0 STS [UR6+0x120], R0 ;  /* 0x00012000ff008988 */ /* 0x000fe20008000806 */
[----:B------:R-:W-:Y:S06]  /*0990*/  BAR.SYNC.DEFER_BLOCKING 0x0 ;  /* 0x0000000000007b1d */ /* 0x000fec0000010000 */
[----:B------:R-:W0:Y:S02]  /*09a0*/  LDS R6, [UR6+0x120] ;  /* 0x00012006ff067984 */ /* 0x000e240008000800 */
[----:B0-----:R-:W-:-:S13]  /*09b0*/  ISETP.GE.AND P0, PT, R7, R6, PT ;  /* 0x000000060700720c */ /* 0x001fda0003f06270 */
[----:B------:R-:W-:Y:S05]  /*09c0*/  @P0 EXIT ;  /* 0x000000000000094d */ /* 0x000fea0003800000 */
[----:B------:R-:W-:Y:S01]  /*09d0*/  STG.E.U8 desc[UR8][R2.64], R5 ;  /* 0x0000000502007986 */ /* 0x000fe2000c101108 */
[----:B------:R-:W-:Y:S05]  /*09e0*/  EXIT ;  /* 0x000000000000794d */ /* 0x000fea0003800000 */
.L_x_259:
        /* <DEDUP_REMOVED lines=9> */
.L_x_1972:


//--------------------- .text._Z23kQuantizeBlockwiseSmallI6__halfLi64ELi1EEvPfPT_S1_PhS1_ii --------------------------
	.section	.text._Z23kQuantizeBlockwiseSmallI6__halfLi64ELi1EEvPfPT_S1_PhS1_ii,"ax",@progbits
	.align	128
        .global         _Z23kQuantizeBlockwiseSmallI6__halfLi64ELi1EEvPfPT_S1_PhS1_ii
        .type           _Z23kQuantizeBlockwiseSmallI6__halfLi64ELi1EEvPfPT_S1_PhS1_ii,@function
        .size           _Z23kQuantizeBlockwiseSmallI6__halfLi64ELi1EEvPfPT_S1_PhS1_ii,(.L_x_1973 - _Z23kQuantizeBlockwiseSmallI6__halfLi64ELi1EEvPfPT_S1_PhS1_ii)
        .other          _Z23kQuantizeBlockwiseSmallI6__halfLi64ELi1EEvPfPT_S1_PhS1_ii,@"STO_CUDA_ENTRY STV_DEFAULT"
_Z23kQuantizeBlockwiseSmallI6__halfLi64ELi1EEvPfPT_S1_PhS1_ii:
.text._Z23kQuantizeBlockwiseSmallI6__halfLi64ELi1EEvPfPT_S1_PhS1_ii:
        /* <DEDUP_REMOVED lines=74> */
.L_x_261:
[----:B------:R-:W-:Y:S05]  /*04a0*/  BSYNC.RECONVERGENT B0 ;  /* 0x0000000000007941 */ /* 0x000fea0003800200 */
.L_x_260:
        /* <DEDUP_REMOVED lines=16> */
.L_x_264:
[----:B------:R-:W-:-:S13]  /*05b0*/  FSETP.GT.FTZ.AND P0, PT, |R14|, 0.4166666865348815918, PT ;  /* 0x3ed555560e00780b */ /* 0x000fda0003f14200 */
[C---:B------:R-:W-:Y:S02]  /*05c0*/  @P0 VIADD R9, R8.reuse, 0x5 ;  /* 0x0000000508090836 */ /* 0x040fe40000000000 */
[----:B------:R-:W-:-:S05]  /*05d0*/  @!P0 VIADD R8, R8, 0x4 ;  /* 0x0000000408088836 */ /* 0x000fca0000000000 */
[----:B------:R-:W-:Y:S01]  /*05e0*/  @!P0 PRMT R9, R8, 0x7610, R9 ;  /* 0x0000761008098816 */ /* 0x000fe20000000009 */
[----:B------:R-:W-:Y:S06]  /*05f0*/  BRA `(.L_x_265) ;  /* 0x0000000000287947 */ /* 0x000fec0003800000 */
.L_x_263:
[----:B------:R-:W-:-:S13]  /*0600*/  FSETP.GT.FTZ.AND P0, PT, |R14|, 0.0859375, PT ;  /* 0x3db000000e00780b */ /* 0x000fda0003f14200 */
[----:B------:R-:W-:Y:S05]  /*0610*/  @!P0 BRA `(.L_x_266) ;  /* 0x0000000000148947 */ /* 0x000fea0003800000 */
[----:B------:R-:W-:-:S13]  /*0620*/  FSETP.GT.FTZ.AND P0, PT, |R14|, 0.20833332836627960205, PT ;  /* 0x3e5555550e00780b */ /* 0x000fda0003f14200 */
[C---:B------:R-:W-:Y:S02]  /*0630*/  @P0 VIADD R9, R8.reuse, 0x7 ;  /* 0x0000000708090836 */ /* 0x040fe40000000000 */
[----:B------:R-:W-:-:S05]  /*0640*/  @!P0 VIADD R8, R8, 0x6 ;  /* 0x0000000608088836 */ /* 0x000fca0000000000 */
[----:B------:R-:W-:Y:S01]  /*0650*/  @!P0 PRMT R9, R8, 0x7610, R9 ;  /* 0x0000761008098816 */ /* 0x000fe20000000009 */
[----:B------:R-:W-:Y:S06]  /*0660*/  BRA `(.L_x_265) ;  /* 0x00000000000c7947 */ /* 0x000fec0003800000 */
.L_x_266:
[----:B------:R-:W-:-:S13]  /*0670*/  FSETP.GT.FTZ.AND P0, PT, |R14|, 0.0026041700039058923721, PT ;  /* 0x3b2aaab90e00780b */ /* 0x000fda0003f14200 */
[----:B------:R-:W-:-:S05]  /*0680*/  @P0 VIADD R9, R8, 0x1 ;  /* 0x0000000108090836 */ /* 0x000fca0000000000 */
[----:B------:R-:W-:-:S07]  /*0690*/  @!P0 PRMT R9, R8, 0x7610, R9 ;  /* 0x0000761008098816 */ /* 0x000fce0000000009 */
.L_x_265:
[----:B------:R-:W-:Y:S05]  /*06a0*/  BSYNC.RECONVERGENT B0 ;  /* 0x0000000000007941 */ /* 0x000fea0003800200 */
.L_x_262:
        /* <DEDUP_REMOVED lines=13> */
.L_x_269:
[----:B------:R-:W-:-:S13]  /*0780*/  FSETP.GT.FTZ.AND P0, PT, |R7|, 0.4166666865348815918, PT ;  /* 0x3ed555560700780b */ /* 0x000fda0003f14200 */
[C---:B------:R-:W-:Y:S02]  /*0790*/  @P0 VIADD R7, R8.reuse, 0x5 ;  /* 0x0000000508070836 */ /* 0x040fe40000000000 */
[----:B------:R-:W-:-:S05]  /*07a0*/  @!P0 VIADD R8, R8, 0x4 ;  /* 0x0000000408088836 */ /* 0x000fca0000000000 */
[----:B------:R-:W-:Y:S01]  /*07b0*/  @!P0 PRMT R7, R8, 0x7610, R7 ;  /* 0x0000761008078816 */ /* 0x000fe20000000007 */
[----:B------:R-:W-:Y:S06]  /*07c0*/  BRA `(.L_x_270) ;  /* 0x0000000000287947 */ /* 0x000fec0003800000 */
.L_x_268:
[----:B------:R-:W-:-:S13]  /*07d0*/  FSETP.GT.FTZ.AND P0, PT, |R7|, 0.0859375, PT ;  /* 0x3db000000700780b */ /* 0x000fda0003f14200 */
[----:B------:R-:W-:Y:S05]  /*07e0*/  @!P0 BRA `(.L_x_271) ;  /* 0x0000000000148947 */ /* 0x000fea0003800000 */
[----:B------:R-:W-:-:S13]  /*07f0*/  FSETP.GT.FTZ.AND P0, PT, |R7|, 0.20833332836627960205, PT ;  /* 0x3e5555550700780b */ /* 0x000fda0003f14200 */
[C---:B------:R-:W-:Y:S02]  /*0800*/  @P0 VIADD R7, R8.reuse, 0x7 ;  /* 0x0000000708070836 */ /* 0x040fe40000000000 */
[----:B------:R-:W-:-:S05]  /*0810*/  @!P0 VIADD R8, R8, 0x6 ;  /* 0x0000000608088836 */ /* 0x000fca0000000000 */
[----:B------:R-:W-:Y:S01]  /*0820*/  @!P0 PRMT R7, R8, 0x7610, R7 ;  /* 0x0000761008078816 */ /* 0x000fe20000000007 */
[----:B------:R-:W-:Y:S06]  /*0830*/  BRA `(.L_x_270) ;  /* 0x00000000000c7947 */ /* 0x000fec0003800000 */
.L_x_271:
[----:B------:R-:W-:-:S13]  /*0840*/  FSETP.GT.FTZ.AND P0, PT, |R7|, 0.0026041700039058923721, PT ;  /* 0x3b2aaab90700780b */ /* 0x000fda0003f14200 */
[----:B------:R-:W-:-:S05]  /*0850*/  @P0 VIADD R7, R8, 0x1 ;  /* 0x0000000108070836 */ /* 0x000fca0000000000 */
[----:B------:R-:W-:-:S07]  /*0860*/  @!P0 PRMT R7, R8, 0x7610, R7 ;  /* 0x0000761008078816 */ /* 0x000fce0000000007 */
.L_x_270:
[----:B------:R-:W-:Y:S05]  /*0870*/  BSYNC.RECONVERGENT B0 ;  /* 0x0000000000007941 */ /* 0x000fea0003800200 */
.L_x_267:
        /* <DEDUP_REMOVED lines=26> */
.L_x_272:
        /* <DEDUP_REMOVED lines=14> */
.L_x_1973:


//--------------------- .text._Z23kQuantizeBlockwiseSmallI13__nv_bfloat16Li32ELi2EEvPfPT_S1_PhS1_ii --------------------------
	.section	.text._Z23kQuantizeBlockwiseSmallI13__nv_bfloat16Li32ELi2EEvPfPT_S1_PhS1_ii,"ax",@progbits
	.align	128
        .global         _Z23kQuantizeBlockwiseSmallI13__nv_bfloat16Li32ELi2EEvPfPT_S1_PhS1_ii
        .type           _Z23kQuantizeBlockwiseSmallI13__nv_bfloat16Li32ELi2EEvPfPT_S1_PhS1_ii,@function
        .size           _Z23kQuantizeBlockwiseSmallI13__nv_bfloat16Li32ELi2EEvPfPT_S1_PhS1_ii,(.L_x_1974 - _Z23kQuantizeBlockwiseSmallI13__nv_bfloat16Li32ELi2EEvPfPT_S1_PhS1_ii)
        .other          _Z23kQuantizeBlockwiseSmallI13__nv_bfloat16Li32ELi2EEvPfPT_S1_PhS1_ii,@"STO_CUDA_ENTRY STV_DEFAULT"
_Z23kQuantizeBlockwiseSmallI13__nv_bfloat16Li32ELi2EEvPfPT_S1_PhS1_ii:
.text._Z23kQuantizeBlockwiseSmallI13__nv_bfloat16Li32ELi2EEvPfPT_S1_PhS1_ii:
[----:B------:R-:W-:Y:S01]  /*0000*/  LDC R1, c[0x0][0x37c] ;  /* 0x0000df00ff017b82 */ /* 0x000fe20000000800 */
[----:B------:R-:W0:Y:S07]  /*0010*/  S2R R0, SR_TID.X ;  /* 0x0000000000007919 */ /* 0x000e2e0000002100 */
[----:B------:R-:W1:Y:S01]  /*0020*/  LDC R3, c[0x0][0x3ac] ;  /* 0x0000eb00ff037b82 */ /* 0x000e620000000800 */
[----:B------:R-:W2:Y:S01]  /*0030*/  LDCU.64 UR4, c[0x0][0x388] ;  /* 0x00007100ff0477ac */ /* 0x000ea20008000a00 */
[----:B------:R-:W-:Y:S01]  /*0040*/  PRMT R16, RZ, 0x7610, R16 ;  /* 0x00007610ff107816 */ /* 0x000fe20000000010 */
[----:B------:R-:W3:Y:S05]  /*0050*/  S2R R6, SR_CTAID.X ;  /* 0x0000000000067919 */ /* 0x000eea0000002500 */
[----:B------:R-:W4:Y:S01]  /*0060*/  LDC.64 R14, c[0x0][0x358] ;  /* 0x0000d600ff0e7b82 */ /* 0x000f220000000a00 */
[----:B0-----:R-:W-:-:S02]  /*0070*/  IMAD.SHL.U32 R2, R0, 0x2, RZ ;  /* 0x0000000200027824 */ /* 0x001fc400078e00ff */
[----:B---3--:R-:W-:-:S03]  /*0080*/  IMAD.SHL.U32 R4, R6, 0x40, RZ ;  /* 0x0000004006047824 */ /* 0x008fc600078e00ff */
[----:B------:R-:W-:Y:S01]  /*0090*/  LOP3.LUT R7, R2, 0x7c0, RZ, 0xc0, !PT ;  /* 0x000007c002077812 */ /* 0x000fe200078ec0ff */
[----:B-1----:R-:W-:-:S03]  /*00a0*/  IMAD.IADD R5, R3, 0x1, -R4 ;  /* 0x0000000103057824 */ /* 0x002fc600078e0a04 */
[----:B------:R-:W-:Y:S02]  /*00b0*/  LOP3.LUT R7, R7, 0x1f, R0, 0xf8, !PT ;  /* 0x0000001f07077812 */ /* 0x000fe400078ef800 */
[----:B------:R-:W-:-:S03]  /*00c0*/  VIMNMX R2, PT, PT, R5, 0x40, PT ;  /* 0x0000004005027848 */ /* 0x000fc60003fe0100 */
[C---:B------:R-:W-:Y:S01]  /*00d0*/  VIADD R9, R7.reuse, 0x20 ;  /* 0x0000002007097836 */ /* 0x040fe20000000000 */
[----:B------:R-:W-:Y:S01]  /*00e0*/  BAR.SYNC.DEFER_BLOCKING 0x0 ;  /* 0x0000000000007b1d */ /* 0x000fe20000010000 */
[----:B------:R-:W-:-:S03]  /*00f0*/  ISETP.GE.AND P1, PT, R7, R2, PT ;  /* 0x000000020700720c */ /* 0x000fc60003f26270 */
[----:B------:R-:W-:Y:S02]  /*0100*/  ISETP.GE.AND P0, PT, R9, R2, PT ;  /* 0x000000020900720c */ /* 0x000fe40003f06270 */
[----:B------:R-:W-:-:S04]  /*0110*/  IADD3 R2, P2, PT, R4, R7, RZ ;  /* 0x0000000704027210 */ /* 0x000fc80007f5e0ff */
[----:B------:R-:W-:Y:S02]  /*0120*/  LEA.HI.X.SX32 R9, R4, RZ, 0x1, P2 ;  /* 0x000000ff04097211 */ /* 0x000fe400010f0eff */
[----:B--2---:R-:W-:Y:S02]  /*0130*/  LEA R12, P2, R2, UR4, 0x1 ;  /* 0x00000004020c7c11 */ /* 0x004fe4000f8408ff */
[C---:B----4-:R-:W-:Y:S02]  /*0140*/  @!P1 R2UR UR6, R14.reuse ;  /* 0x000000000e0692ca */ /* 0x050fe400000e0000 */
[C---:B------:R-:W-:Y:S02]  /*0150*/  @!P1 R2UR UR7, R15.reuse ;  /* 0x000000000f0792ca */ /* 0x040fe400000e0000 */
[----:B------:R-:W-:Y:S02]  /*0160*/  @!P0 R2UR UR8, R14 ;  /* 0x000000000e0882ca */ /* 0x000fe400000e0000 */
[----:B------:R-:W-:-:S02]  /*0170*/  @!P0 R2UR UR9, R15 ;  /* 0x000000000f0982ca */ /* 0x000fc400000e0000 */
[----:B------:R-:W-:Y:S02]  /*0180*/  LEA.HI.X R13, R2, UR5, R9, 0x1, P2 ;  /* 0x00000005020d7c11 */ /* 0x000fe400090f0c09 */
[----:B------:R-:W-:-:S05]  /*0190*/  PRMT R2, RZ, 0x7610, R2 ;  /* 0x00007610ff027816 */ /* 0x000fca0000000002 */
[----:B------:R-:W2:Y:S04]  /*01a0*/  @!P1 LDG.E.U16.CONSTANT R16, desc[UR6][R12.64] ;  /* 0x000000060c109981 */ /* 0x000ea8000c1e9500 */
[----:B------:R0:W3:Y:S01]  /*01b0*/  @!P0 LDG.E.U16.CONSTANT R2, desc[UR8][R12.64+0x40] ;  /* 0x000040080c028981 */ /* 0x0000e2000c1e9500 */
[----:B------:R-:W-:Y:S01]  /*01c0*/  MOV R11, 0x400 ;  /* 0x00000400000b7802 */ /* 0x000fe20000000f00 */
[----:B------:R-:W-:Y:S01]  /*01d0*/  IMAD.MOV.U32 R19, RZ, RZ, 0xffff ;  /* 0x0000ffffff137424 */ /* 0x000fe200078e00ff */
[----:B------:R-:W1:Y:S01]  /*01e0*/  S2R R8, SR_CgaCtaId ;  /* 0x0000000000087919 */ /* 0x000e620000008800 */
[----:B------:R-:W0:Y:S01]  /*01f0*/  S2R R9, SR_LANEID ;  /* 0x0000000000097919 */ /* 0x000e220000000000 */
[----:B-1----:R-:W-:Y:S02]  /*0200*/  LEA R10, R8, R11, 0x18 ;  /* 0x0000000b080a7211 */ /* 0x002fe400078ec0ff */
[----:B0-----:R-:W-:-:S03]  /*0210*/  LEA.HI R13, RZ, R9, RZ, 0x4 ;  /* 0x00000009ff0d7211 */ /* 0x001fc600078f20ff */
[C-C-:B------:R-:W-:Y:S02]  /*0220*/  IMAD R17, R9.reuse, 0x2, R10.reuse ;  /* 0x0000000209117824 */ /* 0x140fe400078e020a */
[----:B------:R-:W-:Y:S01]  /*0230*/  IMAD R18, R9, 0x4, R10 ;  /* 0x0000000409127824 */ /* 0x000fe200078e020a */
[----:B------:R-:W-:-:S04]  /*0240*/  LOP3.LUT R20, R13, 0xfffffff0, RZ, 0xc0, !PT ;  /* 0xfffffff00d147812 */ /* 0x000fc800078ec0ff */
[----:B------:R-:W-:Y:S01]  /*0250*/  SHF.L.U32 R19, R19, R20, RZ ;  /* 0x0000001413137219 */ /* 0x000fe200000006ff */
[----:B------:R-:W-:-:S05]  /*0260*/  IMAD.IADD R20, R9, 0x1, -R20 ;  /* 0x0000000109147824 */ /* 0x000fca00078e0a14 */
[----:B------:R-:W-:Y:S01]  /*0270*/  ISETP.GT.AND P0, PT, R20, 0xe, PT ;  /* 0x0000000e1400780c */ /* 0x000fe20003f04270 */
[----:B--2---:R-:W-:Y:S04]  /*0280*/  STS.U16 [R17], R16 ;  /* 0x0000001011007388 */ /* 0x004fe80000000400 */
[----:B---3--:R0:W-:Y:S01]  /*0290*/  STS.U16 [R17+0x40], R2 ;  /* 0x0000400211007388 */ /* 0x0081e20000000400 */
[----:B------:R-:W-:-:S03]  /*02a0*/  NOP ;  /* 0x0000000000007918 */ /* 0x000fc60000000000 */
[----:B------:R-:W1:Y:S01]  /*02b0*/  LDS R18, [R18] ;  /* 0x0000000012127984 */ /* 0x000e620000000800 */
[----:B------:R-:W-:Y:S05]  /*02c0*/  WARPSYNC R19 ;  /* 0x0000000013007348 */ /* 0x000fea0003800000 */
[----:B0-----:R-:W0:Y:S08]  /*02d0*/  MATCH.ANY R2, R19 ;  /* 0x00000000130273a1 */ /* 0x001e3000000e8000 */
[----:B------:R-:W2:Y:S01]  /*02e0*/  REDUX.OR UR4, R19 ;  /* 0x00000000130473c4 */ /* 0x000ea20000004000 */
[----:B------:R-:W-:-:S02]  /*02f0*/  VOTEU.ANY UR5, UPT, PT ;  /* 0x0000000000057886 */ /* 0x000fc400038e0100 */
[----:B0-----:R-:W-:Y:S02]  /*0300*/  LOP3.LUT P2, RZ, R19, UR5, R2, 0x40, !PT ;  /* 0x0000000513ff7c12 */ /* 0x001fe4000f844002 */
[C---:B-1----:R-:W-:Y:S01]  /*0310*/  PRMT R12, R18.reuse, 0x7632, R12 ;  /* 0x00007632120c7816 */ /* 0x042fe2000000000c */
[----:B------:R-:W-:Y:S01]  /*0320*/  IMAD.U32 R13, R18, 0x10000, RZ ;  /* 0x00010000120d7824 */ /* 0x000fe200078e00ff */
[----:B------:R-:W-:-:S03]  /*0330*/  LOP3.LUT R18, R0, 0x3e0, RZ, 0xc0, !PT ;  /* 0x000003e000127812 */ /* 0x000fc600078ec0ff */
[----:B------:R-:W-:-:S05]  /*0340*/  IMAD.U32 R12, R12, 0x10000, RZ ;  /* 0x000100000c0c7824 */ /* 0x000fca00078e00ff */
[----:B------:R-:W-:-:S05]  /*0350*/  FMNMX3.FTZ R16, |R13|, -3.40282346638528859812e+38, |R12|, !PT ;  /* 0xff7fffff0d107876 */ /* 0x000fca000781060c */
[----:B------:R-:W0:Y:S02]  /*0360*/  SHFL.DOWN PT, R17, R16, 0x1, 0x100f ;  /* 0x08300f0010117f89 */ /* 0x000e2400000e0000 */
[----:B0-----:R-:W-:-:S04]  /*0370*/  FSETP.GEU.FTZ.AND P1, PT, R16, R17, PT ;  /* 0x000000111000720b */ /* 0x001fc80003f3e000 */
[----:B------:R-:W-:Y:S02]  /*0380*/  @!P0 FSEL R16, R17, R16, !P1 ;  /* 0x0000001011108208 */ /* 0x000fe40004800000 */
[----:B------:R-:W-:Y:S01]  /*0390*/  SHF.R.U32.HI R17, RZ, 0x4, R0 ;  /* 0x00000004ff117819 */ /* 0x000fe20000011600 */
[----:B--2---:R-:W-:Y:S06]  /*03a0*/  @!P2 BRA.DIV UR4, `(.L_x_273) ;  /* 0x0000000a0450a947 */ /* 0x004fec000b800000 */
[----:B------:R-:W0:Y:S01]  /*03b0*/  SHFL.DOWN PT, R21, R16, 0x2, 0x100f ;  /* 0x08500f0010157f89 */ /* 0x000e2200000e0000 */
[----:B------:R-:W-:Y:S02]  /*03c0*/  ISETP.GT.AND P0, PT, R20, 0xd, PT ;  /* 0x0000000d1400780c */ /* 0x000fe40003f04270 */
[----:B0-----:R-:W-:-:S11]  /*03d0*/  FSETP.GEU.FTZ.AND P1, PT, R16, R21, PT ;  /* 0x000000151000720b */ /* 0x001fd60003f3e000 */
[----:B------:R-:W-:Y:S02]  /*03e0*/  @!P0 FSEL R16, R21, R16, !P1 ;  /* 0x0000001015108208 */ /* 0x000fe40004800000 */
[----:B------:R-:W-:-:S03]  /*03f0*/  ISETP.GT.AND P0, PT, R20, 0xb, PT ;  /* 0x0000000b1400780c */ /* 0x000fc60003f04270 */
[----:B------:R-:W0:Y:S02]  /*0400*/  SHFL.DOWN PT, R21, R16, 0x4, 0x100f ;  /* 0x08900f0010157f89 */ /* 0x000e2400000e0000 */
[----:B0-----:R-:W-:-:S08]  /*0410*/  FSETP.GEU.FTZ.AND P1, PT, R16, R21, PT ;  /* 0x000000151000720b */ /* 0x001fd00003f3e000 */
[----:B------:R-:W-:-:S05]  /*0420*/  @!P0 FSEL R16, R21, R16, !P1 ;  /* 0x0000001015108208 */ /* 0x000fca0004800000 */
[----:B------:R0:W1:Y:S02]  /*0430*/  SHFL.DOWN PT, R21, R16, 0x8, 0x100f ;  /* 0x09100f0010157f89 */ /* 0x00006400000e0000 */
.L_x_292:
[----:B------:R-:W-:Y:S01]  /*0440*/  LOP3.LUT P1, RZ, R0, 0xf, RZ, 0xc0, !PT ;  /* 0x0000000f00ff7812 */ /* 0x000fe2000782c0ff */
[----:B------:R-:W-:Y:S01]  /*0450*/  VIADD R19, R11, 0xb0 ;  /* 0x000000b00b137836 */ /* 0x000fe20000000000 */
[----:B------:R-:W-:Y:S01]  /*0460*/  ISETP.GT.AND P0, PT, R20, 0x7, PT ;  /* 0x000000071400780c */ /* 0x000fe20003f04270 */
[----:B------:R-:W-:Y:S01]  /*0470*/  BSSY B0, `(.L_x_274) ;  /* 0x0000083000007945 */ /* 0x000fe20003800000 */
[----:B-1----:R-:W-:Y:S02]  /*0480*/  FSETP.GEU.FTZ.AND P2, PT, R16, R21, PT ;  /* 0x000000151000720b */ /* 0x002fe40003f5e000 */
[----:B------:R-:W-:-:S05]  /*0490*/  LEA R2, R8, R19, 0x18 ;  /* 0x0000001308027211 */ /* 0x000fca00078ec0ff */
[----:B------:R-:W-:-:S04]  /*04a0*/  IMAD R19, R17, 0x4, R2 ;  /* 0x0000000411137824 */ /* 0x000fc800078e0202 */
[----:B0-----:R-:W-:Y:S01]  /*04b0*/  @!P0 FSEL R16, R21, R16, !P2 ;  /* 0x0000001015108208 */ /* 0x001fe20005000000 */
[----:B------:R-:W-:Y:S06]  /*04c0*/  @P1 BRA `(.L_x_275) ;  /* 0x00000000002c1947 */ /* 0x000fec0003800000 */
[----:B------:R-:W-:-:S05]  /*04d0*/  IMAD R2, R17, 0x20, R4 ;  /* 0x0000002011027824 */ /* 0x000fca00078e0204 */
[----:B------:R-:W-:-:S13]  /*04e0*/  ISETP.GE.AND P0, PT, R2, R3, PT ;  /* 0x000000030200720c */ /* 0x000fda0003f06270 */
[----:B------:R-:W0:Y:S01]  /*04f0*/  @!P0 LDC.64 R2, c[0x0][0x390] ;  /* 0x0000e400ff028b82 */ /* 0x000e220000000a00 */
[----:B------:R-:W1:Y:S01]  /*0500*/  @!P0 MUFU.RCP R20, R16 ;  /* 0x0000001000148308 */ /* 0x000e620000001000 */
[----:B------:R-:W-:Y:S01]  /*0510*/  @!P0 R2UR UR4, R14 ;  /* 0x000000000e0482ca */ /* 0x000fe200000e0000 */
[----:B------:R-:W-:Y:S01]  /*0520*/  @!P0 IMAD R17, R6, 0x2, R17 ;  /* 0x0000000206118824 */ /* 0x000fe200078e0211 */
[----:B------:R-:W-:Y:S01]  /*0530*/  @!P0 R2UR UR5, R15 ;  /* 0x000000000f0582ca */ /* 0x000fe200000e0000 */
[----:B-1----:R1:W-:Y:S04]  /*0540*/  @!P0 STS [R19], R20 ;  /* 0x0000001413008388 */ /* 0x0023e80000000800 */
[----:B------:R1:W-:Y:S01]  /*0550*/  @P0 STS [R19], RZ ;  /* 0x000000ff13000388 */ /* 0x0003e20000000800 */
[----:B0-----:R-:W-:-:S07]  /*0560*/  @!P0 IMAD.WIDE.U32 R2, R17, 0x4, R2 ;  /* 0x0000000411028825 */ /* 0x001fce00078e0002 */
[----:B------:R1:W-:Y:S02]  /*0570*/  @!P0 STG.E desc[UR4][R2.64], R16 ;  /* 0x0000001002008986 */ /* 0x0003e4000c101904 */
.L_x_275:
[----:B------:R-:W-:Y:S05]  /*0580*/  WARPSYNC.ALL ;  /* 0x0000000000007948 */ /* 0x000fea0003800000 */
[----:B------:R-:W-:Y:S06]  /*0590*/  BAR.SYNC.DEFER_BLOCKING 0x0 ;  /* 0x0000000000007b1d */ /* 0x000fec0000010000 */
        /* <DEDUP_REMOVED lines=16> */
.L_x_278:
        /* <DEDUP_REMOVED lines=9> */
.L_x_277:
        /* <DEDUP_REMOVED lines=11> */
.L_x_280:
[----:B------:R-:W-:-:S13]  /*07e0*/  FSETP.GT.FTZ.AND P2, PT, R13, -0.61063289642333984375, PT ;  /* 0xbf1c52700d00780b */ /* 0x000fda0003f54000 */
[----:B------:R-:W-:Y:S01]  /*07f0*/  @P2 IMAD.MOV.U32 R3, RZ, RZ, 0x3 ;  /* 0x00000003ff032424 */ /* 0x000fe200078e00ff */
[C---:B------:R-:W-:Y:S02]  /*0800*/  @P2 FSETP.GT.FTZ.AND P0, PT, R13.reuse, -0.459995269775390625, PT ;  /* 0xbeeb84800d00280b */ /* 0x040fe40003f14000 */
[----:B------:R-:W-:Y:S02]  /*0810*/  @!P2 FSETP.GT.FTZ.AND P1, PT, R13, -0.84809643030166625977, PT ;  /* 0xbf591cd90d00a80b */ /* 0x000fe40003f34000 */
[----:B------:R-:W-:Y:S02]  /*0820*/  @P2 SEL R3, R3, 0x2, P0 ;  /* 0x0000000203032807 */ /* 0x000fe40000000000 */
[----:B------:R-:W-:-:S04]  /*0830*/  @!P2 SEL R6, RZ, 0x1, !P1 ;  /* 0x00000001ff06a807 */ /* 0x000fc80004800000 */
[----:B------:R-:W-:-:S07]  /*0840*/  @!P2 PRMT R3, R6, 0x7610, R3 ;  /* 0x000076100603a816 */ /* 0x000fce0000000003 */
.L_x_279:
[----:B------:R-:W-:Y:S05]  /*0850*/  BSYNC.RECONVERGENT B1 ;  /* 0x0000000000017941 */ /* 0x000fea0003800200 */
.L_x_276:
        /* <DEDUP_REMOVED lines=15> */
.L_x_283:
        /* <DEDUP_REMOVED lines=9> */
.L_x_282:
        /* <DEDUP_REMOVED lines=11> */
.L_x_285:
[----:B------:R-:W-:-:S13]  /*0a90*/  FSETP.GT.FTZ.AND P2, PT, R2, -0.61063289642333984375, PT ;  /* 0xbf1c52700200780b */ /* 0x000fda0003f54000 */
[----:B------:R-:W-:Y:S01]  /*0aa0*/  @P2 IMAD.MOV.U32 R6, RZ, RZ, 0x3 ;  /* 0x00000003ff062424 */ /* 0x000fe200078e00ff */
[C---:B------:R-:W-:Y:S02]  /*0ab0*/  @P2 FSETP.GT.FTZ.AND P0, PT, R2.reuse, -0.459995269775390625, PT ;  /* 0xbeeb84800200280b */ /* 0x040fe40003f14000 */
[----:B------:R-:W-:Y:S02]  /*0ac0*/  @!P2 FSETP.GT.FTZ.AND P1, PT, R2, -0.84809643030166625977, PT ;  /* 0xbf591cd90200a80b */ /* 0x000fe40003f34000 */
[----:B------:R-:W-:Y:S02]  /*0ad0*/  @P2 SEL R2, R6, 0x2, P0 ;  /* 0x0000000206022807 */ /* 0x000fe40000000000 */
[----:B------:R-:W-:-:S04]  /*0ae0*/  @!P2 SEL R6, RZ, 0x1, !P1 ;  /* 0x00000001ff06a807 */ /* 0x000fc80004800000 */
[----:B------:R-:W-:-:S07]  /*0af0*/  @!P2 PRMT R2, R6, 0x7610, R2 ;  /* 0x000076100602a816 */ /* 0x000fce0000000002 */
.L_x_284:
[----:B------:R-:W-:Y:S05]  /*0b00*/  BSYNC.RECONVERGENT B1 ;  /* 0x0000000000017941 */ /* 0x000fea0003800200 */
.L_x_281:
[----:B------:R-:W-:Y:S01]  /*0b10*/  BAR.SYNC.DEFER_BLOCKING 0x0 ;  /* 0x0000000000007b1d */ /* 0x000fe20000010000 */
[----:B------:R-:W-:Y:S01]  /*0b20*/  ISETP.NE.AND P0, PT, R0, RZ, PT ;  /* 0x000000ff0000720c */ /* 0x000fe20003f05270 */
[----:B------:R-:W-:Y:S01]  /*0b30*/  VIADD R11, R11, 0x80 ;  /* 0x000000800b0b7836 */ /* 0x000fe20000000000 */
[----:B------:R-:W-:Y:S01]  /*0b40*/  SHF.R.S32.HI R4, RZ, 0x1, R4 ;  /* 0x00000001ff047819 */ /* 0x000fe20000011404 */
[----:B------:R-:W-:Y:S02]  /*0b50*/  IMAD.SHL.U32 R3, R3, 0x10, RZ ;  /* 0x0000001003037824 */ /* 0x000fe400078e00ff */
[----:B------:R-:W0:Y:S01]  /*0b60*/  LDCU.64 UR4, c[0x0][0x398] ;  /* 0x00007300ff0477ac */ /* 0x000e220008000a00 */
[----:B------:R-:W-:Y:S02]  /*0b70*/  LEA R8, R8, R11, 0x18 ;  /* 0x0000000b08087211 */ /* 0x000fe400078ec0ff */
[----:B------:R-:W-:Y:S01]  /*0b80*/  LOP3.LUT R2, R2, R3, RZ, 0xfc, !PT ;  /* 0x0000000302027212 */ /* 0x000fe200078efcff */
[----:B------:R-:W-:-:S02]  /*0b90*/  IMAD.IADD R3, R7, 0x1, -R18 ;  /* 0x0000000107037824 */ /* 0x000fc400078e0a12 */
[----:B------:R-:W-:Y:S02]  /*0ba0*/  IMAD.IADD R9, R8, 0x1, R9 ;  /* 0x0000000108097824 */ /* 0x000fe400078e0209 */
[----:B------:R-:W-:-:S05]  /*0bb0*/  @!P0 VIADD R5, R5, 0x1 ;  /* 0x0000000105058836 */ /* 0x000fca0000000000 */
[----:B------:R-:W-:-:S04]  /*0bc0*/  @!P0 LEA.HI R5, R5, R5, RZ, 0x1 ;  /* 0x0000000505058211 */ /* 0x000fc800078f08ff */
[----:B------:R-:W-:Y:S01]  /*0bd0*/  @!P0 SHF.R.S32.HI R5, RZ, 0x1, R5 ;  /* 0x00000001ff058819 */ /* 0x000fe20000011405 */
[----:B------:R0:W-:Y:S03]  /*0be0*/  STS.U8 [R9], R2 ;  /* 0x0000000209007388 */ /* 0x0001e60000000000 */
[----:B------:R-:W-:Y:S01]  /*0bf0*/  @!P0 VIMNMX R11, PT, PT, R5, 0x20, PT ;  /* 0x00000020050b8848 */ /* 0x000fe20003fe0100 */
[----:B------:R-:W-:Y:S01]  /*0c00*/  NOP ;  /* 0x0000000000007918 */ /* 0x000fe20000000000 */
[----:B------:R-:W-:Y:S01]  /*0c10*/  LDS.U8 R5, [R9] ;  /* 0x0000000009057984 */ /* 0x000fe20000000000 */
[----:B0-----:R-:W-:Y:S02]  /*0c20*/  IADD3 R2, P1, P2, R4, UR4, R3 ;  /* 0x0000000404027c10 */ /* 0x001fe4000fa3e003 */
[----:B------:R-:W-:Y:S01]  /*0c30*/  SHF.R.S32.HI R4, RZ, 0x1f, R4 ;  /* 0x0000001fff047819 */ /* 0x000fe20000011404 */
[----:B------:R-:W-:Y:S01]  /*0c40*/  @!P0 STS [R10+0xa0], R11 ;  /* 0x0000a00b0a008388 */ /* 0x000fe20000000800 */
[----:B------:R-:W-:Y:S06]  /*0c50*/  BAR.SYNC.DEFER_BLOCKING 0x0 ;  /* 0x0000000000007b1d */ /* 0x000fec0000010000 */
[----:B------:R-:W0:Y:S02]  /*0c60*/  LDS R0, [R10+0xa0] ;  /* 0x0000a0000a007984 */ /* 0x000e240000000800 */
[----:B0-----:R-:W-:-:S02]  /*0c70*/  ISETP.GE.AND P0, PT, R3, R0, PT ;  /* 0x000000000300720c */ /* 0x001fc40003f06270 */
[----:B------:R-:W-:-:S11]  /*0c80*/  IADD3.X R3, PT, PT, R4, UR5, RZ, P1, P2 ;  /* 0x0000000504037c10 */ /* 0x000fd60008fe44ff */
[----:B------:R-:W-:Y:S05]  /*0c90*/  @P0 EXIT ;  /* 0x000000000000094d */ /* 0x000fea0003800000 */
[----:B------:R-:W-:Y:S05]  /*0ca0*/  BSYNC B0 ;  /* 0x0000000000007941 */ /* 0x000fea0003800000 */
.L_x_274:
[----:B------:R-:W-:Y:S02]  /*0cb0*/  R2UR UR4, R14 ;  /* 0x000000000e0472ca */ /* 0x000fe400000e0000 */
[----:B------:R-:W-:-:S13]  /*0cc0*/  R2UR UR5, R15 ;  /* 0x000000000f0572ca */ /* 0x000fda00000e0000 */
[----:B------:R-:W-:Y:S01]  /*0cd0*/  STG.E.U8 desc[UR4][R2.64], R5 ;  /* 0x0000000502007986 */ /* 0x000fe2000c101104 */
[----:B------:R-:W-:Y:S05]  /*0ce0*/  EXIT ;  /* 0x000000000000794d */ /* 0x000fea0003800000 */
.L_x_273:
[----:B------:R-:W-:Y:S01]  /*0cf0*/  BSSY B0, `(.L_x_286) ;  /* 0x0000006000007945 */ /* 0x000fe20003800000 */
[----:B------:R-:W-:Y:S02]  /*0d00*/  IMAD.MOV.U32 R21, RZ, RZ, 0x2 ;  /* 0x00000002ff157424 */ /* 0x000fe400078e00ff */
[----:B------:R-:W-:-:S07]  /*0d10*/  IMAD.MOV.U32 R2, RZ, RZ, 0x100f ;  /* 0x0000100fff027424 */ /* 0x000fce00078e00ff */
[----:B------:R-:W-:Y:S05]  /*0d20*/  WARPSYNC.COLLECTIVE R19, `(.L_x_287) ;  /* 0x0000000013087348 */ /* 0x000fea0003c00000 */
[----:B------:R0:W1:Y:S02]  /*0d30*/  SHFL.DOWN P0, R21, R16, R21, R2 ;  /* 0x0800001510157389 */ /* 0x0000640000000002 */
[----:B01----:R-:W-:Y:S05]  /*0d40*/  ENDCOLLECTIVE ;  /* 0x000000000000791b */ /* 0x003fea0003800000 */
.L_x_287:
[----:B------:R-:W-:Y:S05]  /*0d50*/  BSYNC B0 ;  /* 0x0000000000007941 */ /* 0x000fea0003800000 */
.L_x_286:
[----:B------:R-:W-:Y:S01]  /*0d60*/  ISETP.GT.AND P0, PT, R20, 0xd, PT ;  /* 0x0000000d1400780c */ /* 0x000fe20003f04270 */
[----:B------:R-:W-:Y:S01]  /*0d70*/  BSSY B0, `(.L_x_288) ;  /* 0x0000008000007945 */ /* 0x000fe20003800000 */
[----:B------:R-:W-:Y:S01]  /*0d80*/  FSETP.GEU.FTZ.AND P1, PT, R16, R21, PT ;  /* 0x000000151000720b */ /* 0x000fe20003f3e000 */
[----:B------:R-:W-:-:S10]  /*0d90*/  IMAD.MOV.U32 R2, RZ, RZ, 0x100f ;  /* 0x0000100fff027424 */ /* 0x000fd400078e00ff */
[----:B------:R-:W-:Y:S01]  /*0da0*/  @!P0 FSEL R16, R21, R16, !P1 ;  /* 0x0000001015108208 */ /* 0x000fe20004800000 */
[----:B------:R-:W-:-:S07]  /*0db0*/  IMAD.MOV.U32 R21, RZ, RZ, 0x4 ;  /* 0x00000004ff157424 */ /* 0x000fce00078e00ff */
[----:B------:R-:W-:Y:S05]  /*0dc0*/  WARPSYNC.COLLECTIVE R19, `(.L_x_289) ;  /* 0x0000000013087348 */ /* 0x000fea0003c00000 */
[----:B------:R0:W1:Y:S02]  /*0dd0*/  SHFL.DOWN P0, R21, R16, R21, R2 ;  /* 0x0800001510157389 */ /* 0x0000640000000002 */
[----:B01----:R-:W-:Y:S05]  /*0de0*/  ENDCOLLECTIVE ;  /* 0x000000000000791b */ /* 0x003fea0003800000 */
.L_x_289:
[----:B------:R-:W-:Y:S05]  /*0df0*/  BSYNC B0 ;  /* 0x0000000000007941 */ /* 0x000fea0003800000 */
.L_x_288:
        /* <DEDUP_REMOVED lines=9> */
.L_x_291:
[----:B------:R-:W-:Y:S05]  /*0e90*/  BSYNC B0 ;  /* 0x0000000000007941 */ /* 0x000fea0003800000 */
.L_x_290:
[----:B------:R-:W-:Y:S05]  /*0ea0*/  BRA `(.L_x_292) ;  /* 0xfffffff400647947 */ /* 0x000fea000383ffff */
.L_x_293:
        /* <DEDUP_REMOVED lines=13> */
.L_x_1974:


//--------------------- .text._Z23kQuantizeBlockwiseSmallIfLi32ELi2EEvPfPT_S0_PhS0_ii --------------------------
	.section	.text._Z23kQuantizeBlockwiseSmallIfLi32ELi2EEvPfPT_S0_PhS0_ii,"ax",@progbits
	.align	128
        .global         _Z23kQuantizeBlockwiseSmallIfLi32ELi2EEvPfPT_S0_PhS0_ii
        .type           _Z23kQuantizeBlockwiseSmallIfLi32ELi2EEvPfPT_S0_PhS0_ii,@function
        .size           _Z23kQuantizeBlockwiseSmallIfLi32ELi2EEvPfPT_S0_PhS0_ii,(.L_x_1975 - _Z23kQuantizeBlockwiseSmallIfLi32ELi2EEvPfPT_S0_PhS0_ii)
        .other          _Z23kQuantizeBlockwiseSmallIfLi32ELi2EEvPfPT_S0_PhS0_ii,@"STO_CUDA_ENTRY STV_DEFAULT"
_Z23kQuantizeBlockwiseSmallIfLi32ELi2EEvPfPT_S0_PhS0_ii:
.text._Z23kQuantizeBlockwiseSmallIfLi32ELi2EEvPfPT_S0_PhS0_ii:
[----:B------:R-:W-:Y:S01]  /*0000*/  LDC R1, c[0x0][0x37c] ;  /* 0x0000df00ff017b82 */ /* 0x000fe20000000800 */
[----:B------:R-:W0:Y:S07]  /*0010*/  S2R R0, SR_TID.X ;  /* 0x0000000000007919 */ /* 0x000e2e0000002100 */
[----:B------:R-:W1:Y:S01]  /*0020*/  LDC R5, c[0x0][0x3ac] ;  /* 0x0000eb00ff057b82 */ /* 0x000e620000000800 */
[----:B------:R-:W2:Y:S01]  /*0030*/  LDCU.64 UR4, c[0x0][0x388] ;  /* 0x00007100ff0477ac */ /* 0x000ea20008000a00 */
[----:B------:R-:W-:Y:S01]  /*0040*/  IMAD.MOV.U32 R15, RZ, RZ, RZ ;  /* 0x000000ffff0f7224 */ /* 0x000fe200078e00ff */
        /* <DEDUP_REMOVED lines=19> */
[----:B------:R-:W-:Y:S01]  /*0180*/  LEA.HI.X R3, R3, UR5, R4, 0x2, P2 ;  /* 0x0000000503037c11 */ /* 0x000fe200090f1404 */
[----:B------:R-:W-:-:S06]  /*0190*/  IMAD.MOV.U32 R4, RZ, RZ, RZ ;  /* 0x000000ffff047224 */ /* 0x000fcc00078e00ff */
[----:B------:R-:W2:Y:S04]  /*01a0*/  @!P1 LDG.E.CONSTANT R4, desc[UR6][R2.64] ;  /* 0x0000000602049981 */ /* 0x000ea8000c1e9900 */
[----:B------:R-:W3:Y:S01]  /*01b0*/  @!P0 LDG.E.CONSTANT R15, desc[UR8][R2.64+0x80] ;  /* 0x00008008020f8981 */ /* 0x000ee2000c1e9900 */
[----:B------:R-:W-:Y:S01]  /*01c0*/  MOV R11, 0x400 ;  /* 0x00000400000b7802 */ /* 0x000fe20000000f00 */
[----:B------:R-:W-:Y:S01]  /*01d0*/  IMAD.MOV.U32 R21, RZ, RZ, 0xffff ;  /* 0x0000ffffff157424 */ /* 0x000fe200078e00ff */
[----:B------:R-:W0:Y:S01]  /*01e0*/  S2R R12, SR_CgaCtaId ;  /* 0x00000000000c7919 */ /* 0x000e220000008800 */
[----:B------:R-:W1:Y:S01]  /*01f0*/  S2R R13, SR_LANEID ;  /* 0x00000000000d7919 */ /* 0x000e620000000000 */
[----:B0-----:R-:W-:Y:S02]  /*0200*/  LEA R10, R12, R11, 0x18 ;  /* 0x0000000b0c0a7211 */ /* 0x001fe400078ec0ff */
[----:B-1----:R-:W-:-:S03]  /*0210*/  LEA.HI R14, RZ, R13, RZ, 0x4 ;  /* 0x0000000dff0e7211 */ /* 0x002fc600078f20ff */
[C-C-:B------:R-:W-:Y:S02]  /*0220*/  IMAD R18, R13.reuse, 0x4, R10.reuse ;  /* 0x000000040d127824 */ /* 0x140fe400078e020a */
[----:B------:R-:W-:Y:S01]  /*0230*/  IMAD R19, R13, 0x8, R10 ;  /* 0x000000080d137824 */ /* 0x000fe200078e020a */
[----:B------:R-:W-:-:S04]  /*0240*/  LOP3.LUT R20, R14, 0xfffffff0, RZ, 0xc0, !PT ;  /* 0xfffffff00e147812 */ /* 0x000fc800078ec0ff */
[----:B------:R-:W-:Y:S01]  /*0250*/  SHF.L.U32 R21, R21, R20, RZ ;  /* 0x0000001415157219 */ /* 0x000fe200000006ff */
[----:B------:R-:W-:-:S05]  /*0260*/  IMAD.IADD R20, R13, 0x1, -R20 ;  /* 0x000000010d147824 */ /* 0x000fca00078e0a14 */
[----:B------:R-:W-:Y:S01]  /*0270*/  ISETP.GT.AND P0, PT, R20, 0xe, PT ;  /* 0x0000000e1400780c */ /* 0x000fe20003f04270 */
[----:B--2---:R-:W-:Y:S04]  /*0280*/  STS [R18], R4 ;  /* 0x0000000412007388 */ /* 0x004fe80000000800 */
[----:B---3--:R0:W-:Y:S01]  /*0290*/  STS [R18+0x80], R15 ;  /* 0x0000800f12007388 */ /* 0x0081e20000000800 */
[----:B------:R-:W-:-:S03]  /*02a0*/  NOP ;  /* 0x0000000000007918 */ /* 0x000fc60000000000 */
[----:B------:R-:W1:Y:S01]  /*02b0*/  LDS.64 R2, [R19] ;  /* 0x0000000013027984 */ /* 0x000e620000000a00 */
[----:B------:R-:W-:Y:S05]  /*02c0*/  WARPSYNC R21 ;  /* 0x0000000015007348 */ /* 0x000fea0003800000 */
[----:B------:R-:W2:Y:S08]  /*02d0*/  MATCH.ANY R22, R21 ;  /* 0x00000000151673a1 */ /* 0x000eb000000e8000 */
[----:B------:R-:W3:Y:S01]  /*02e0*/  REDUX.OR UR4, R21 ;  /* 0x00000000150473c4 */ /* 0x000ee20000004000 */
[----:B------:R-:W-:Y:S01]  /*02f0*/  VOTEU.ANY UR5, UPT, PT ;  /* 0x0000000000057886 */ /* 0x000fe200038e0100 */
[----:B0-----:R-:W-:-:S02]  /*0300*/  SHF.R.U32.HI R15, RZ, 0x4, R0 ;  /* 0x00000004ff0f7819 */ /* 0x001fc40000011600 */
[----:B------:R-:W-:Y:S02]  /*0310*/  LOP3.LUT R18, R0, 0x3e0, RZ, 0xc0, !PT ;  /* 0x000003e000127812 */ /* 0x000fe400078ec0ff */
[----:B--2---:R-:W-:Y:S02]  /*0320*/  LOP3.LUT P2, RZ, R21, UR5, R22, 0x40, !PT ;  /* 0x0000000515ff7c12 */ /* 0x004fe4000f844016 */
[----:B-1----:R-:W-:-:S05]  /*0330*/  FMNMX3.FTZ R14, |R2|, -3.40282346638528859812e+38, |R3|, !PT ;  /* 0xff7fffff020e7876 */ /* 0x002fca0007810603 */
[----:B------:R-:W0:Y:S02]  /*0340*/  SHFL.DOWN PT, R23, R14, 0x1, 0x100f ;  /* 0x08300f000e177f89 */ /* 0x000e2400000e0000 */
[----:B0-----:R-:W-:-:S04]  /*0350*/  FSETP.GEU.FTZ.AND P1, PT, R14, R23, PT ;  /* 0x000000170e00720b */ /* 0x001fc80003f3e000 */
[----:B------:R-:W-:Y:S01]  /*0360*/  @!P0 FSEL R14, R23, R14, !P1 ;  /* 0x0000000e170e8208 */ /* 0x000fe20004800000 */
[----:B---3--:R-:W-:Y:S08]  /*0370*/  @!P2 BRA.DIV UR4, `(.L_x_294) ;  /* 0x0000000a0450a947 */ /* 0x008ff0000b800000 */
        /* <DEDUP_REMOVED lines=9> */
.L_x_313:
[----:B------:R-:W-:Y:S01]  /*0410*/  LOP3.LUT P1, RZ, R0, 0xf, RZ, 0xc0, !PT ;  /* 0x0000000f00ff7812 */ /* 0x000fe2000782c0ff */
[----:B------:R-:W-:Y:S01]  /*0420*/  VIADD R21, R11, 0x130 ;  /* 0x000001300b157836 */ /* 0x000fe20000000000 */
[----:B------:R-:W-:Y:S01]  /*0430*/  ISETP.GT.AND P0, PT, R20, 0x7, PT ;  /* 0x000000071400780c */ /* 0x000fe20003f04270 */
[----:B------:R-:W-:Y:S01]  /*0440*/  BSSY B0, `(.L_x_295) ;  /* 0x0000083000007945 */ /* 0x000fe20003800000 */
[----:B-1----:R-:W-:Y:S02]  /*0450*/  FSETP.GEU.FTZ.AND P2, PT, R14, R19, PT ;  /* 0x000000130e00720b */ /* 0x002fe40003f5e000 */
[----:B------:R-:W-:-:S09]  /*0460*/  LEA R4, R12, R21, 0x18 ;  /* 0x000000150c047211 */ /* 0x000fd200078ec0ff */
[----:B0-----:R-:W-:Y:S01]  /*0470*/  @!P0 FSEL R14, R19, R14, !P2 ;  /* 0x0000000e130e8208 */ /* 0x001fe20005000000 */
[----:B------:R-:W-:Y:S01]  /*0480*/  IMAD R19, R15, 0x4, R4 ;  /* 0x000000040f137824 */ /* 0x000fe200078e0204 */
        /* <DEDUP_REMOVED lines=12> */
.L_x_296:
        /* <DEDUP_REMOVED lines=18> */
.L_x_299:
        /* <DEDUP_REMOVED lines=9> */
.L_x_298:
        /* <DEDUP_REMOVED lines=11> */
.L_x_301:
[----:B------:R-:W-:-:S13]  /*07b0*/  FSETP.GT.FTZ.AND P2, PT, R2, -0.61063289642333984375, PT ;  /* 0xbf1c52700200780b */ /* 0x000fda0003f54000 */
[----:B------:R-:W-:Y:S01]  /*07c0*/  @P2 IMAD.MOV.U32 R5, RZ, RZ, 0x3 ;  /* 0x00000003ff052424 */ /* 0x000fe200078e00ff */
[C---:B------:R-:W-:Y:S02]  /*07d0*/  @P2 FSETP.GT.FTZ.AND P0, PT, R2.reuse, -0.459995269775390625, PT ;  /* 0xbeeb84800200280b */ /* 0x040fe40003f14000 */
[----:B------:R-:W-:Y:S02]  /*07e0*/  @!P2 FSETP.GT.FTZ.AND P1, PT, R2, -0.84809643030166625977, PT ;  /* 0xbf591cd90200a80b */ /* 0x000fe40003f34000 */
[----:B------:R-:W-:Y:S02]  /*07f0*/  @P2 SEL R2, R5, 0x2, P0 ;  /* 0x0000000205022807 */ /* 0x000fe40000000000 */
[----:B------:R-:W-:-:S04]  /*0800*/  @!P2 SEL R5, RZ, 0x1, !P1 ;  /* 0x00000001ff05a807 */ /* 0x000fc80004800000 */
[----:B------:R-:W-:-:S07]  /*0810*/  @!P2 PRMT R2, R5, 0x7610, R2 ;  /* 0x000076100502a816 */ /* 0x000fce0000000002 */
.L_x_300:
[----:B------:R-:W-:Y:S05]  /*0820*/  BSYNC.RECONVERGENT B1 ;  /* 0x0000000000017941 */ /* 0x000fea0003800200 */
.L_x_297:
        /* <DEDUP_REMOVED lines=15> */
.L_x_304:
        /* <DEDUP_REMOVED lines=9> */
.L_x_303:
        /* <DEDUP_REMOVED lines=11> */
.L_x_306:
[----:B------:R-:W-:-:S13]  /*0a60*/  FSETP.GT.FTZ.AND P2, PT, R3, -0.61063289642333984375, PT ;  /* 0xbf1c52700300780b */ /* 0x000fda0003f54000 */
[----:B------:R-:W-:Y:S01]  /*0a70*/  @P2 IMAD.MOV.U32 R4, RZ, RZ, 0x3 ;  /* 0x00000003ff042424 */ /* 0x000fe200078e00ff */
[C---:B------:R-:W-:Y:S02]  /*0a80*/  @P2 FSETP.GT.FTZ.AND P0, PT, R3.reuse, -0.459995269775390625, PT ;  /* 0xbeeb84800300280b */ /* 0x040fe40003f14000 */
[----:B------:R-:W-:Y:S02]  /*0a90*/  @!P2 FSETP.GT.FTZ.AND P1, PT, R3, -0.84809643030166625977, PT ;  /* 0xbf591cd90300a80b */ /* 0x000fe40003f34000 */
[----:B------:R-:W-:Y:S02]  /*0aa0*/  @P2 SEL R3, R4, 0x2, P0 ;  /* 0x0000000204032807 */ /* 0x000fe40000000000 */
[----:B------:R-:W-:-:S04]  /*0ab0*/  @!P2 SEL R4, RZ, 0x1, !P1 ;  /* 0x00000001ff04a807 */ /* 0x000fc80004800000 */
[----:B------:R-:W-:-:S07]  /*0ac0*/  @!P2 PRMT R3, R4, 0x7610, R3 ;  /* 0x000076100403a816 */ /* 0x000fce0000000003 */
.L_x_305:
[----:B------:R-:W-:Y:S05]  /*0ad0*/  BSYNC.RECONVERGENT B1 ;  /* 0x0000000000017941 */ /* 0x000fea0003800200 */
.L_x_302:
        /* <DEDUP_REMOVED lines=13> */
[----:B------:R0:W-:Y:S01]  /*0bb0*/  STS.U8 [R13], R2 ;  /* 0x000000020d007388 */ /* 0x0001e20000000000 */
[----:B------:R-:W-:Y:S02]  /*0bc0*/  NOP ;  /* 0x0000000000007918 */ /* 0x000fe40000000000 */
[----:B------:R-:W-:Y:S01]  /*0bd0*/  @!P0 VIMNMX R7, PT, PT, R7, 0x20, PT ;  /* 0x0000002007078848 */ /* 0x000fe20003fe0100 */
[----:B------:R-:W-:Y:S01]  /*0be0*/  LDS.U8 R5, [R13] ;  /* 0x000000000d057984 */ /* 0x000fe20000000000 */
[----:B0-----:R-:W-:-:S03]  /*0bf0*/  IADD3 R2, P1, P2, R6, UR4, R3 ;  /* 0x0000000406027c10 */ /* 0x001fc6000fa3e003 */
[----:B------:R-:W-:Y:S01]  /*0c00*/  @!P0 STS [R10+0x120], R7 ;  /* 0x000120070a008388 */ /* 0x000fe20000000800 */
[----:B------:R-:W-:Y:S01]  /*0c10*/  SHF.R.S32.HI R6, RZ, 0x1f, R6 ;  /* 0x0000001fff067819 */ /* 0x000fe20000011406 */
[----:B------:R-:W-:Y:S06]  /*0c20*/  BAR.SYNC.DEFER_BLOCKING 0x0 ;  /* 0x0000000000007b1d */ /* 0x000fec0000010000 */
[----:B------:R-:W0:Y:S02]  /*0c30*/  LDS R0, [R10+0x120] ;  /* 0x000120000a007984 */ /* 0x000e240000000800 */
[----:B0-----:R-:W-:-:S02]  /*0c40*/  ISETP.GE.AND P0, PT, R3, R0, PT ;  /* 0x000000000300720c */ /* 0x001fc40003f06270 */
[----:B------:R-:W-:-:S11]  /*0c50*/  IADD3.X R3, PT, PT, R6, UR5, RZ, P1, P2 ;  /* 0x0000000506037c10 */ /* 0x000fd60008fe44ff */
[----:B------:R-:W-:Y:S05]  /*0c60*/  @P0 EXIT ;  /* 0x000000000000094d */ /* 0x000fea0003800000 */
[----:B------:R-:W-:Y:S05]  /*0c70*/  BSYNC B0 ;  /* 0x0000000000007941 */ /* 0x000fea0003800000 */
.L_x_295:
[----:B------:R-:W-:Y:S02]  /*0c80*/  R2UR UR4, R16 ;  /* 0x00000000100472ca */ /* 0x000fe400000e0000 */
[----:B------:R-:W-:-:S13]  /*0c90*/  R2UR UR5, R17 ;  /* 0x00000000110572ca */ /* 0x000fda00000e0000 */
[----:B------:R-:W-:Y:S01]  /*0ca0*/  STG.E.U8 desc[UR4][R2.64], R5 ;  /* 0x0000000502007986 */ /* 0x000fe2000c101104 */
[----:B------:R-:W-:Y:S05]  /*0cb0*/  EXIT ;  /* 0x000000000000794d */ /* 0x000fea0003800000 */
.L_x_294:
[----:B------:R-:W-:Y:S01]  /*0cc0*/  BSSY B0, `(.L_x_307) ;  /* 0x0000006000007945 */ /* 0x000fe20003800000 */
[----:B------:R-:W-:Y:S02]  /*0cd0*/  IMAD.MOV.U32 R19, RZ, RZ, 0x2 ;  /* 0x00000002ff137424 */ /* 0x000fe400078e00ff */
[----:B------:R-:W-:-:S07]  /*0ce0*/  IMAD.MOV.U32 R4, RZ, RZ, 0x100f ;  /* 0x0000100fff047424 */ /* 0x000fce00078e00ff */
[----:B------:R-:W-:Y:S05]  /*0cf0*/  WARPSYNC.COLLECTIVE R21, `(.L_x_308) ;  /* 0x0000000015087348 */ /* 0x000fea0003c00000 */
[----:B------:R0:W1:Y:S02]  /*0d00*/  SHFL.DOWN P0, R19, R14, R19, R4 ;  /* 0x080000130e137389 */ /* 0x0000640000000004 */
[----:B01----:R-:W-:Y:S05]  /*0d10*/  ENDCOLLECTIVE ;  /* 0x000000000000791b */ /* 0x003fea0003800000 */
.L_x_308:
[----:B------:R-:W-:Y:S05]  /*0d20*/  BSYNC B0 ;  /* 0x0000000000007941 */ /* 0x000fea0003800000 */
.L_x_307:
        /* <DEDUP_REMOVED lines=9> */
.L_x_310:
[----:B------:R-:W-:Y:S05]  /*0dc0*/  BSYNC B0 ;  /* 0x0000000000007941 */ /* 0x000fea0003800000 */
.L_x_309:
        /* <DEDUP_REMOVED lines=9> */
.L_x_312:
[----:B------:R-:W-:Y:S05]  /*0e60*/  BSYNC B0 ;  /* 0x0000000000007941 */ /* 0x000fea0003800000 */
.L_x_311:
[----:B------:R-:W-:Y:S05]  /*0e70*/  BRA `(.L_x_313) ;  /* 0xfffffff400647947 */ /* 0x000fea000383ffff */
.L_x_314:
        /* <DEDUP_REMOVED lines=16> */
.L_x_1975:


//--------------------- .text._Z23kQuantizeBlockwiseSmallI6__halfLi32ELi2EEvPfPT_S1_PhS1_ii --------------------------
	.section	.text._Z23kQuantizeBlockwiseSmallI6__halfLi32ELi2EEvPfPT_S1_PhS1_ii,"ax",@progbits
	.align	128
        .global         _Z23kQuantizeBlockwiseSmallI6__halfLi32ELi2EEvPfPT_S1_PhS1_ii
        .type           _Z23kQuantizeBlockwiseSmallI6__halfLi32ELi2EEvPfPT_S1_PhS1_ii,@function
        .size           _Z23kQuantizeBlockwiseSmallI6__halfLi32ELi2EEvPfPT_S1_PhS1_ii,(.L_x_1976 - _Z23kQuantizeBlockwiseSmallI6__halfLi32ELi2EEvPfPT_S1_PhS1_ii)
        .other          _Z23kQuantizeBlockwiseSmallI6__halfLi32ELi2EEvPfPT_S1_PhS1_ii,@"STO_CUDA_ENTRY STV_DEFAULT"
_Z23kQuantizeBlockwiseSmallI6__halfLi32ELi2EEvPfPT_S1_PhS1_ii:
.text._Z23kQuantizeBlockwiseSmallI6__halfLi32ELi2EEvPfPT_S1_PhS1_ii:
        /* <DEDUP_REMOVED lines=47> */
[----:B------:R-:W-:Y:S01]  /*02f0*/  VOTEU.ANY UR5, UPT, PT ;  /* 0x0000000000057886 */ /* 0x000fe200038e0100 */
[----:B------:R-:W-:-:S02]  /*0300*/  LOP3.LUT R18, R0, 0x3e0, RZ, 0xc0, !PT ;  /* 0x000003e000127812 */ /* 0x000fc400078ec0ff */
[----:B0-----:R-:W-:Y:S01]  /*0310*/  LOP3.LUT P2, RZ, R21, UR5, R2, 0x40, !PT ;  /* 0x0000000515ff7c12 */ /* 0x001fe2000f844002 */
[--C-:B-1----:R-:W-:Y:S02]  /*0320*/  HADD2.F32 R13, -RZ, R19.reuse.H0_H0 ;  /* 0x20000013ff0d7230 */ /* 0x102fe40000004100 */
[----:B------:R-:W-:-:S05]  /*0330*/  HADD2.F32 R12, -RZ, R19.H1_H1 ;  /* 0x30000013ff0c7230 */ /* 0x000fca0000004100 */
        /* <DEDUP_REMOVED lines=15> */
.L_x_334:
        /* <DEDUP_REMOVED lines=20> */
.L_x_317:
        /* <DEDUP_REMOVED lines=18> */
.L_x_320:
        /* <DEDUP_REMOVED lines=9> */
.L_x_319:
        /* <DEDUP_REMOVED lines=11> */
.L_x_322:
[----:B------:R-:W-:-:S13]  /*07d0*/  FSETP.GT.FTZ.AND P2, PT, R13, -0.61063289642333984375, PT ;  /* 0xbf1c52700d00780b */ /* 0x000fda0003f54000 */
[----:B------:R-:W-:Y:S01]  /*07e0*/  @P2 IMAD.MOV.U32 R3, RZ, RZ, 0x3 ;  /* 0x00000003ff032424 */ /* 0x000fe200078e00ff */
[C---:B------:R-:W-:Y:S02]  /*07f0*/  @P2 FSETP.GT.FTZ.AND P0, PT, R13.reuse, -0.459995269775390625, PT ;  /* 0xbeeb84800d00280b */ /* 0x040fe40003f14000 */
[----:B------:R-:W-:Y:S02]  /*0800*/  @!P2 FSETP.GT.FTZ.AND P1, PT, R13, -0.84809643030166625977, PT ;  /* 0xbf591cd90d00a80b */ /* 0x000fe40003f34000 */
[----:B------:R-:W-:Y:S02]  /*0810*/  @P2 SEL R3, R3, 0x2, P0 ;  /* 0x0000000203032807 */ /* 0x000fe40000000000 */
[----:B------:R-:W-:-:S04]  /*0820*/  @!P2 SEL R6, RZ, 0x1, !P1 ;  /* 0x00000001ff06a807 */ /* 0x000fc80004800000 */
[----:B------:R-:W-:-:S07]  /*0830*/  @!P2 PRMT R3, R6, 0x7610, R3 ;  /* 0x000076100603a816 */ /* 0x000fce0000000003 */
.L_x_321:
[----:B------:R-:W-:Y:S05]  /*0840*/  BSYNC.RECONVERGENT B1 ;  /* 0x0000000000017941 */ /* 0x000fea0003800200 */
.L_x_318:
        /* <DEDUP_REMOVED lines=15> */
.L_x_325:
        /* <DEDUP_REMOVED lines=9> */
.L_x_324:
        /* <DEDUP_REMOVED lines=11> */
.L_x_327:
[----:B------:R-:W-:-:S13]  /*0a80*/  FSETP.GT.FTZ.AND P2, PT, R2, -0.61063289642333984375, PT ;  /* 0xbf1c52700200780b */ /* 0x000fda0003f54000 */
[----:B------:R-:W-:Y:S01]  /*0a90*/  @P2 IMAD.MOV.U32 R6, RZ, RZ, 0x3 ;  /* 0x00000003ff062424 */ /* 0x000fe200078e00ff */
[C---:B------:R-:W-:Y:S02]  /*0aa0*/  @P2 FSETP.GT.FTZ.AND P0, PT, R2.reuse, -0.459995269775390625, PT ;  /* 0xbeeb84800200280b */ /* 0x040fe40003f14000 */
[----:B------:R-:W-:Y:S02]  /*0ab0*/  @!P2 FSETP.GT.FTZ.AND P1, PT, R2, -0.84809643030166625977, PT ;  /* 0xbf591cd90200a80b */ /* 0x000fe40003f34000 */
[----:B------:R-:W-:Y:S02]  /*0ac0*/  @P2 SEL R2, R6, 0x2, P0 ;  /* 0x0000000206022807 */ /* 0x000fe40000000000 */
[----:B------:R-:W-:-:S04]  /*0ad0*/  @!P2 SEL R6, RZ, 0x1, !P1 ;  /* 0x00000001ff06a807 */ /* 0x000fc80004800000 */
[----:B------:R-:W-:-:S07]  /*0ae0*/  @!P2 PRMT R2, R6, 0x7610, R2 ;  /* 0x000076100602a816 */ /* 0x000fce0000000002 */
.L_x_326:
[----:B------:R-:W-:Y:S05]  /*0af0*/  BSYNC.RECONVERGENT B1 ;  /* 0x0000000000017941 */ /* 0x000fea0003800200 */
.L_x_323:
        /* <DEDUP_REMOVED lines=26> */
.L_x_316:
[----:B------:R-:W-:Y:S02]  /*0ca0*/  R2UR UR4, R14 ;  /* 0x000000000e0472ca */ /* 0x000fe400000e0000 */
[----:B------:R-:W-:-:S13]  /*0cb0*/  R2UR UR5, R15 ;  /* 0x000000000f0572ca */ /* 0x000fda00000e0000 */
[----:B------:R-:W-:Y:S01]  /*0cc0*/  STG.E.U8 desc[UR4][R2.64], R5 ;  /* 0x0000000502007986 */ /* 0x000fe2000c101104 */
[----:B------:R-:W-:Y:S05]  /*0cd0*/  EXIT ;  /* 0x000000000000794d */ /* 0x000fea0003800000 */
.L_x_315:
[----:B------:R-:W-:Y:S01]  /*0ce0*/  BSSY B0, `(.L_x_328) ;  /* 0x0000006000007945 */ /* 0x000fe20003800000 */
[----:B------:R-:W-:Y:S02]  /*0cf0*/  IMAD.MOV.U32 R19, RZ, RZ, 0x2 ;  /* 0x00000002ff137424 */ /* 0x000fe400078e00ff */
[----:B------:R-:W-:-:S07]  /*0d00*/  IMAD.MOV.U32 R2, RZ, RZ, 0x100f ;  /* 0x0000100fff027424 */ /* 0x000fce00078e00ff */
[----:B------:R-:W-:Y:S05]  /*0d10*/  WARPSYNC.COLLECTIVE R21, `(.L_x_329) ;  /* 0x0000000015087348 */ /* 0x000fea0003c00000 */
[----:B------:R0:W1:Y:S02]  /*0d20*/  SHFL.DOWN P0, R19, R16, R19, R2 ;  /* 0x0800001310137389 */ /* 0x0000640000000002 */
[----:B01----:R-:W-:Y:S05]  /*0d30*/  ENDCOLLECTIVE ;  /* 0x000000000000791b */ /* 0x003fea0003800000 */
.L_x_329:
[----:B------:R-:W-:Y:S05]  /*0d40*/  BSYNC B0 ;  /* 0x0000000000007941 */ /* 0x000fea0003800000 */
.L_x_328:
        /* <DEDUP_REMOVED lines=9> */
.L_x_331:
[----:B------:R-:W-:Y:S05]  /*0de0*/  BSYNC B0 ;  /* 0x0000000000007941 */ /* 0x000fea0003800000 */
.L_x_330:
        /* <DEDUP_REMOVED lines=9> */
.L_x_333:
[----:B------:R-:W-:Y:S05]  /*0e80*/  BSYNC B0 ;  /* 0x0000000000007941 */ /* 0x000fea0003800000 */
.L_x_332:
[----:B------:R-:W-:Y:S05]  /*0e90*/  BRA `(.L_x_334) ;  /* 0xfffffff400647947 */ /* 0x000fea000383ffff */
.L_x_335:
        /* <DEDUP_REMOVED lines=14> */
.L_x_1976:


//--------------------- .text._Z23kQuantizeBlockwiseSmallI13__nv_bfloat16Li32ELi1EEvPfPT_S1_PhS1_ii --------------------------
	.section	.text._Z23kQuantizeBlockwiseSmallI13__nv_bfloat16Li32ELi1EEvPfPT_S1_PhS1_ii,"ax",@progbits
	.align	128
        .global         _Z23kQuantizeBlockwiseSmallI13__nv_bfloat16Li32ELi1EEvPfPT_S1_PhS1_ii
        .type           _Z23kQuantizeBlockwiseSmallI13__nv_bfloat16Li32ELi1EEvPfPT_S1_PhS1_ii,@function
        .size           _Z23kQuantizeBlockwiseSmallI13__nv_bfloat16Li32ELi1EEvPfPT_S1_PhS1_ii,(.L_x_1977 - _Z23kQuantizeBlockwiseSmallI13__nv_bfloat16Li32ELi1EEvPfPT_S1_PhS1_ii)
        .other          _Z23kQuantizeBlockwiseSmallI13__nv_bfloat16Li32ELi1EEvPfPT_S1_PhS1_ii,@"STO_CUDA_ENTRY STV_DEFAULT"
_Z23kQuantizeBlockwiseSmallI13__nv_bfloat16Li32ELi1EEvPfPT_S1_PhS1_ii:
.text._Z23kQuantizeBlockwiseSmallI13__nv_bfloat16Li32ELi1EEvPfPT_S1_PhS1_ii:
        /* <DEDUP_REMOVED lines=68> */
.L_x_355:
        /* <DEDUP_REMOVED lines=20> */
.L_x_338:
[----:B------:R-:W-:Y:S05]  /*0580*/  WARPSYNC.ALL ;  /* 0x0000000000007948 */ /* 0x000fea0003800000 */
[----:B------:R-:W-:Y:S06]  /*0590*/  BAR.SYNC.DEFER_BLOCKING 0x0 ;  /* 0x0000000000007b1d */ /* 0x000fec0000010000 */
        /* <DEDUP_REMOVED lines=14> */
.L_x_341:
[----:B------:R-:W-:-:S13]  /*0680*/  FSETP.GT.FTZ.AND P0, PT, |R12|, 0.4166666865348815918, PT ;  /* 0x3ed555560c00780b */ /* 0x000fda0003f14200 */
[C---:B------:R-:W-:Y:S02]  /*0690*/  @P0 VIADD R2, R3.reuse, 0x5 ;  /* 0x0000000503020836 */ /* 0x040fe40000000000 */
[----:B------:R-:W-:-:S05]  /*06a0*/  @!P0 VIADD R3, R3, 0x4 ;  /* 0x0000000403038836 */ /* 0x000fca0000000000 */
[----:B------:R-:W-:Y:S01]  /*06b0*/  @!P0 PRMT R2, R3, 0x7610, R2 ;  /* 0x0000761003028816 */ /* 0x000fe20000000002 */
[----:B------:R-:W-:Y:S06]  /*06c0*/  BRA `(.L_x_342) ;  /* 0x0000000000287947 */ /* 0x000fec0003800000 */
.L_x_340:
[----:B------:R-:W-:-:S13]  /*06d0*/  FSETP.GT.FTZ.AND P0, PT, |R12|, 0.0859375, PT ;  /* 0x3db000000c00780b */ /* 0x000fda0003f14200 */
[----:B------:R-:W-:Y:S05]  /*06e0*/  @!P0 BRA `(.L_x_343) ;  /* 0x0000000000148947 */ /* 0x000fea0003800000 */
[----:B------:R-:W-:-:S13]  /*06f0*/  FSETP.GT.FTZ.AND P0, PT, |R12|, 0.20833332836627960205, PT ;  /* 0x3e5555550c00780b */ /* 0x000fda0003f14200 */
[C---:B------:R-:W-:Y:S02]  /*0700*/  @P0 VIADD R2, R3.reuse, 0x7 ;  /* 0x0000000703020836 */ /* 0x040fe40000000000 */
[----:B------:R-:W-:-:S05]  /*0710*/  @!P0 VIADD R3, R3, 0x6 ;  /* 0x0000000603038836 */ /* 0x000fca0000000000 */
[----:B------:R-:W-:Y:S01]  /*0720*/  @!P0 PRMT R2, R3, 0x7610, R2 ;  /* 0x0000761003028816 */ /* 0x000fe20000000002 */
[----:B------:R-:W-:Y:S06]  /*0730*/  BRA `(.L_x_342) ;  /* 0x00000000000c7947 */ /* 0x000fec0003800000 */
.L_x_343:
[----:B------:R-:W-:-:S13]  /*0740*/  FSETP.GT.FTZ.AND P0, PT, |R12|, 0.0026041700039058923721, PT ;  /* 0x3b2aaab90c00780b */ /* 0x000fda0003f14200 */
[----:B------:R-:W-:-:S05]  /*0750*/  @P0 VIADD R2, R3, 0x1 ;  /* 0x0000000103020836 */ /* 0x000fca0000000000 */
[----:B------:R-:W-:-:S07]  /*0760*/  @!P0 PRMT R2, R3, 0x7610, R2 ;  /* 0x0000761003028816 */ /* 0x000fce0000000002 */
.L_x_342:
[----:B------:R-:W-:Y:S05]  /*0770*/  BSYNC.RECONVERGENT B1 ;  /* 0x0000000000017941 */ /* 0x000fea0003800200 */
.L_x_339:
        /* <DEDUP_REMOVED lines=13> */
.L_x_346:
[----:B------:R-:W-:-:S13]  /*0850*/  FSETP.GT.FTZ.AND P0, PT, |R13|, 0.4166666865348815918, PT ;  /* 0x3ed555560d00780b */ /* 0x000fda0003f14200 */
[C---:B------:R-:W-:Y:S02]  /*0860*/  @P0 VIADD R6, R3.reuse, 0x5 ;  /* 0x0000000503060836 */ /* 0x040fe40000000000 */
[----:B------:R-:W-:-:S05]  /*0870*/  @!P0 VIADD R3, R3, 0x4 ;  /* 0x0000000403038836 */ /* 0x000fca0000000000 */
[----:B------:R-:W-:Y:S01]  /*0880*/  @!P0 PRMT R6, R3, 0x7610, R6 ;  /* 0x0000761003068816 */ /* 0x000fe20000000006 */
[----:B------:R-:W-:Y:S06]  /*0890*/  BRA `(.L_x_347) ;  /* 0x0000000000287947 */ /* 0x000fec0003800000 */
.L_x_345:
[----:B------:R-:W-:-:S13]  /*08a0*/  FSETP.GT.FTZ.AND P0, PT, |R13|, 0.0859375, PT ;  /* 0x3db000000d00780b */ /* 0x000fda0003f14200 */
[----:B------:R-:W-:Y:S05]  /*08b0*/  @!P0 BRA `(.L_x_348) ;  /* 0x0000000000148947 */ /* 0x000fea0003800000 */
[----:B------:R-:W-:-:S13]  /*08c0*/  FSETP.GT.FTZ.AND P0, PT, |R13|, 0.20833332836627960205, PT ;  /* 0x3e5555550d00780b */ /* 0x000fda0003f14200 */
[C---:B------:R-:W-:Y:S02]  /*08d0*/  @P0 VIADD R6, R3.reuse, 0x7 ;  /* 0x0000000703060836 */ /* 0x040fe40000000000 */
[----:B------:R-:W-:-:S05]  /*08e0*/  @!P0 VIADD R3, R3, 0x6 ;  /* 0x0000000603038836 */ /* 0x000fca0000000000 */
[----:B------:R-:W-:Y:S01]  /*08f0*/  @!P0 PRMT R6, R3, 0x7610, R6 ;  /* 0x0000761003068816 */ /* 0x000fe20000000006 */
[----:B------:R-:W-:Y:S06]  /*0900*/  BRA `(.L_x_347) ;  /* 0x00000000000c7947 */ /* 0x000fec0003800000 */
.L_x_348:
[----:B------:R-:W-:-:S13]  /*0910*/  FSETP.GT.FTZ.AND P0, PT, |R13|, 0.0026041700039058923721, PT ;  /* 0x3b2aaab90d00780b */ /* 0x000fda0003f14200 */
[----:B------:R-:W-:-:S05]  /*0920*/  @P0 VIADD R6, R3, 0x1 ;  /* 0x0000000103060836 */ /* 0x000fca0000000000 */
[----:B------:R-:W-:-:S07]  /*0930*/  @!P0 PRMT R6, R3, 0x7610, R6 ;  /* 0x0000761003068816 */ /* 0x000fce0000000006 */
.L_x_347:
[----:B------:R-:W-:Y:S05]  /*0940*/  BSYNC.RECONVERGENT B1 ;  /* 0x0000000000017941 */ /* 0x000fea0003800200 */
.L_x_344:
[----:B------:R-:W-:Y:S01]  /*0950*/  BAR.SYNC.DEFER_BLOCKING 0x0 ;  /* 0x0000000000007b1d */ /* 0x000fe20000010000 */
[----:B------:R-:W-:Y:S01]  /*0960*/  ISETP.NE.AND P0, PT, R0, RZ, PT ;  /* 0x000000ff0000720c */ /* 0x000fe20003f05270 */
[----:B------:R-:W-:Y:S01]  /*0970*/  VIADD R11, R11, 0x80 ;  /* 0x000000800b0b7836 */ /* 0x000fe20000000000 */
[----:B------:R-:W-:Y:S01]  /*0980*/  SHF.R.S32.HI R4, RZ, 0x1, R4 ;  /* 0x00000001ff047819 */ /* 0x000fe20000011404 */
[----:B------:R-:W-:Y:S02]  /*0990*/  IMAD.SHL.U32 R3, R2, 0x10, RZ ;  /* 0x0000001002037824 */ /* 0x000fe400078e00ff */
[----:B------:R-:W0:Y:S01]  /*09a0*/  LDCU.64 UR4, c[0x0][0x398] ;  /* 0x00007300ff0477ac */ /* 0x000e220008000a00 */
[----:B------:R-:W-:Y:S01]  /*09b0*/  LEA R8, R8, R11, 0x18 ;  /* 0x0000000b08087211 */ /* 0x000fe200078ec0ff */
[----:B------:R-:W-:Y:S01]  /*09c0*/  IMAD.IADD R7, R7, 0x1, -R18 ;  /* 0x0000000107077824 */ /* 0x000fe200078e0a12 */
[----:B------:R-:W-:-:S03]  /*09d0*/  LOP3.LUT R3, R6, R3, RZ, 0xfc, !PT ;  /* 0x0000000306037212 */ /* 0x000fc600078efcff */
[----:B------:R-:W-:Y:S02]  /*09e0*/  IMAD.IADD R8, R8, 0x1, R9 ;  /* 0x0000000108087824 */ /* 0x000fe400078e0209 */
[----:B------:R-:W-:-:S05]  /*09f0*/  @!P0 VIADD R5, R5, 0x1 ;  /* 0x0000000105058836 */ /* 0x000fca0000000000 */
[----:B------:R-:W-:-:S04]  /*0a00*/  @!P0 LEA.HI R5, R5, R5, RZ, 0x1 ;  /* 0x0000000505058211 */ /* 0x000fc800078f08ff */
[----:B------:R-:W-:Y:S01]  /*0a10*/  @!P0 SHF.R.S32.HI R5, RZ, 0x1, R5 ;  /* 0x00000001ff058819 */ /* 0x000fe20000011405 */
[----:B------:R1:W-:Y:S01]  /*0a20*/  STS.U8 [R8], R3 ;  /* 0x0000000308007388 */ /* 0x0003e20000000000 */
[----:B0-----:R-:W-:Y:S02]  /*0a30*/  IADD3 R2, P1, P2, R4, UR4, R7 ;  /* 0x0000000404027c10 */ /* 0x001fe4000fa3e007 */
[----:B------:R-:W-:Y:S01]  /*0a40*/  @!P0 VIMNMX R9, PT, PT, R5, 0x20, PT ;  /* 0x0000002005098848 */ /* 0x000fe20003fe0100 */
[----:B------:R-:W-:Y:S01]  /*0a50*/  NOP ;  /* 0x0000000000007918 */ /* 0x000fe20000000000 */
[----:B------:R-:W-:Y:S01]  /*0a60*/  LDS.U8 R5, [R8] ;  /* 0x0000000008057984 */ /* 0x000fe20000000000 */
[----:B------:R-:W-:-:S03]  /*0a70*/  SHF.R.S32.HI R4, RZ, 0x1f, R4 ;  /* 0x0000001fff047819 */ /* 0x000fc60000011404 */
[----:B------:R-:W-:Y:S01]  /*0a80*/  @!P0 STS [R10+0xa0], R9 ;  /* 0x0000a0090a008388 */ /* 0x000fe20000000800 */
[----:B-1----:R-:W-:Y:S01]  /*0a90*/  IADD3.X R3, PT, PT, R4, UR5, RZ, P1, P2 ;  /* 0x0000000504037c10 */ /* 0x002fe20008fe44ff */
[----:B------:R-:W-:Y:S06]  /*0aa0*/  BAR.SYNC.DEFER_BLOCKING 0x0 ;  /* 0x0000000000007b1d */ /* 0x000fec0000010000 */
[----:B------:R-:W0:Y:S02]  /*0ab0*/  LDS R0, [R10+0xa0] ;  /* 0x0000a0000a007984 */ /* 0x000e240000000800 */
[----:B0-----:R-:W-:-:S13]  /*0ac0*/  ISETP.GE.AND P0, PT, R7, R0, PT ;  /* 0x000000000700720c */ /* 0x001fda0003f06270 */
[----:B------:R-:W-:Y:S05]  /*0ad0*/  @P0 EXIT ;  /* 0x000000000000094d */ /* 0x000fea0003800000 */
[----:B------:R-:W-:Y:S05]  /*0ae0*/  BSYNC B0 ;  /* 0x0000000000007941 */ /* 0x000fea0003800000 */
.L_x_337:
[----:B------:R-:W-:Y:S02]  /*0af0*/  R2UR UR4, R14 ;  /* 0x000000000e0472ca */ /* 0x000fe400000e0000 */
[----:B------:R-:W-:-:S13]  /*0b00*/  R2UR UR5, R15 ;  /* 0x000000000f0572ca */ /* 0x000fda00000e0000 */
[----:B------:R-:W-:Y:S01]  /*0b10*/  STG.E.U8 desc[UR4][R2.64], R5 ;  /* 0x0000000502007986 */ /* 0x000fe2000c101104 */
[----:B------:R-:W-:Y:S05]  /*0b20*/  EXIT ;  /* 0x000000000000794d */ /* 0x000fea0003800000 */
.L_x_336:
[----:B------:R-:W-:Y:S01]  /*0b30*/  BSSY B0, `(.L_x_349) ;  /* 0x0000006000007945 */ /* 0x000fe20003800000 */
[----:B------:R-:W-:Y:S02]  /*0b40*/  IMAD.MOV.U32 R21, RZ, RZ, 0x2 ;  /* 0x00000002ff157424 */ /* 0x000fe400078e00ff */
[----:B------:R-:W-:-:S07]  /*0b50*/  IMAD.MOV.U32 R2, RZ, RZ, 0x100f ;  /* 0x0000100fff027424 */ /* 0x000fce00078e00ff */
[----:B------:R-:W-:Y:S05]  /*0b60*/  WARPSYNC.COLLECTIVE R19, `(.L_x_350) ;  /* 0x0000000013087348 */ /* 0x000fea0003c00000 */
[----:B------:R0:W1:Y:S02]  /*0b70*/  SHFL.DOWN P0, R21, R16, R21, R2 ;  /* 0x0800001510157389 */ /* 0x0000640000000002 */
[----:B01----:R-:W-:Y:S05]  /*0b80*/  ENDCOLLECTIVE ;  /* 0x000000000000791b */ /* 0x003fea0003800000 */
.L_x_350:
[----:B------:R-:W-:Y:S05]  /*0b90*/  BSYNC B0 ;  /* 0x0000000000007941 */ /* 0x000fea0003800000 */
.L_x_349:
        /* <DEDUP_REMOVED lines=9> */
.L_x_352:
[----:B------:R-:W-:Y:S05]  /*0c30*/  BSYNC B0 ;  /* 0x0000000000007941 */ /* 0x000fea0003800000 */
.L_x_351:
        /* <DEDUP_REMOVED lines=9> */
.L_x_354:
[----:B------:R-:W-:Y:S05]  /*0cd0*/  BSYNC B0 ;  /* 0x0000000000007941 */ /* 0x000fea0003800000 */
.L_x_353:
[----:B------:R-:W-:Y:S05]  /*0ce0*/  BRA `(.L_x_355) ;  /* 0xfffffff400d47947 */ /* 0x000fea000383ffff */
.L_x_356:
        /* <DEDUP_REMOVED lines=9> */
.L_x_1977:


//--------------------- .text._Z23kQuantizeBlockwiseSmallIfLi32ELi1EEvPfPT_S0_PhS0_ii --------------------------
	.section	.text._Z23kQuantizeBlockwiseSmallIfLi32ELi1EEvPfPT_S0_PhS0_ii,"ax",@progbits
	.align	128
        .global         _Z23kQuantizeBlockwiseSmallIfLi32ELi1EEvPfPT_S0_PhS0_ii
        .type           _Z23kQuantizeBlockwiseSmallIfLi32ELi1EEvPfPT_S0_PhS0_ii,@function
        .size           _Z23kQuantizeBlockwiseSmallIfLi32ELi1EEvPfPT_S0_PhS0_ii,(.L_x_1978 - _Z23kQuantizeBlockwiseSmallIfLi32ELi1EEvPfPT_S0_PhS0_ii)
        .other          _Z23kQuantizeBlockwiseSmallIfLi32ELi1EEvPfPT_S0_PhS0_ii,@"STO_CUDA_ENTRY STV_DEFAULT"
_Z23kQuantizeBlockwiseSmallIfLi32ELi1EEvPfPT_S0_PhS0_ii:
.text._Z23kQuantizeBlockwiseSmallIfLi32ELi1EEvPfPT_S0_PhS0_ii:
        /* <DEDUP_REMOVED lines=65> */
.L_x_376:
        /* <DEDUP_REMOVED lines=20> */
.L_x_359:
        /* <DEDUP_REMOVED lines=16> */
.L_x_362:
[----:B------:R-:W-:-:S13]  /*0650*/  FSETP.GT.FTZ.AND P0, PT, |R2|, 0.4166666865348815918, PT ;  /* 0x3ed555560200780b */ /* 0x000fda0003f14200 */
[C---:B------:R-:W-:Y:S02]  /*0660*/  @P0 VIADD R2, R4.reuse, 0x5 ;  /* 0x0000000504020836 */ /* 0x040fe40000000000 */
[----:B------:R-:W-:-:S05]  /*0670*/  @!P0 VIADD R4, R4, 0x4 ;  /* 0x0000000404048836 */ /* 0x000fca0000000000 */
[----:B------:R-:W-:Y:S01]  /*0680*/  @!P0 PRMT R2, R4, 0x7610, R2 ;  /* 0x0000761004028816 */ /* 0x000fe20000000002 */
[----:B------:R-:W-:Y:S06]  /*0690*/  BRA `(.L_x_363) ;  /* 0x0000000000287947 */ /* 0x000fec0003800000 */
.L_x_361:
[----:B------:R-:W-:-:S13]  /*06a0*/  FSETP.GT.FTZ.AND P0, PT, |R2|, 0.0859375, PT ;  /* 0x3db000000200780b */ /* 0x000fda0003f14200 */
[----:B------:R-:W-:Y:S05]  /*06b0*/  @!P0 BRA `(.L_x_364) ;  /* 0x0000000000148947 */ /* 0x000fea0003800000 */
[----:B------:R-:W-:-:S13]  /*06c0*/  FSETP.GT.FTZ.AND P0, PT, |R2|, 0.20833332836627960205, PT ;  /* 0x3e5555550200780b */ /* 0x000fda0003f14200 */
[C---:B------:R-:W-:Y:S02]  /*06d0*/  @P0 VIADD R2, R4.reuse, 0x7 ;  /* 0x0000000704020836 */ /* 0x040fe40000000000 */
[----:B------:R-:W-:-:S05]  /*06e0*/  @!P0 VIADD R4, R4, 0x6 ;  /* 0x0000000604048836 */ /* 0x000fca0000000000 */
[----:B------:R-:W-:Y:S01]  /*06f0*/  @!P0 PRMT R2, R4, 0x7610, R2 ;  /* 0x0000761004028816 */ /* 0x000fe20000000002 */
[----:B------:R-:W-:Y:S06]  /*0700*/  BRA `(.L_x_363) ;  /* 0x00000000000c7947 */ /* 0x000fec0003800000 */
.L_x_364:
[----:B------:R-:W-:-:S13]  /*0710*/  FSETP.GT.FTZ.AND P0, PT, |R2|, 0.0026041700039058923721, PT ;  /* 0x3b2aaab90200780b */ /* 0x000fda0003f14200 */
[----:B------:R-:W-:-:S05]  /*0720*/  @P0 VIADD R2, R4, 0x1 ;  /* 0x0000000104020836 */ /* 0x000fca0000000000 */
[----:B------:R-:W-:-:S07]  /*0730*/  @!P0 PRMT R2, R4, 0x7610, R2 ;  /* 0x0000761004028816 */ /* 0x000fce0000000002 */
.L_x_363:
[----:B------:R-:W-:Y:S05]  /*0740*/  BSYNC.RECONVERGENT B1 ;  /* 0x0000000000017941 */ /* 0x000fea0003800200 */
.L_x_360:
        /* <DEDUP_REMOVED lines=13> */
.L_x_367:
[----:B------:R-:W-:-:S13]  /*0820*/  FSETP.GT.FTZ.AND P0, PT, |R3|, 0.4166666865348815918, PT ;  /* 0x3ed555560300780b */ /* 0x000fda0003f14200 */
[C---:B------:R-:W-:Y:S02]  /*0830*/  @P0 VIADD R3, R4.reuse, 0x5 ;  /* 0x0000000504030836 */ /* 0x040fe40000000000 */
[----:B------:R-:W-:-:S05]  /*0840*/  @!P0 VIADD R4, R4, 0x4 ;  /* 0x0000000404048836 */ /* 0x000fca0000000000 */
[----:B------:R-:W-:Y:S01]  /*0850*/  @!P0 PRMT R3, R4, 0x7610, R3 ;  /* 0x0000761004038816 */ /* 0x000fe20000000003 */
[----:B------:R-:W-:Y:S06]  /*0860*/  BRA `(.L_x_368) ;  /* 0x0000000000287947 */ /* 0x000fec0003800000 */
.L_x_366:
[----:B------:R-:W-:-:S13]  /*0870*/  FSETP.GT.FTZ.AND P0, PT, |R3|, 0.0859375, PT ;  /* 0x3db000000300780b */ /* 0x000fda0003f14200 */
[----:B------:R-:W-:Y:S05]  /*0880*/  @!P0 BRA `(.L_x_369) ;  /* 0x0000000000148947 */ /* 0x000fea0003800000 */
[----:B------:R-:W-:-:S13]  /*0890*/  FSETP.GT.FTZ.AND P0, PT, |R3|, 0.20833332836627960205, PT ;  /* 0x3e5555550300780b */ /* 0x000fda0003f14200 */
[C---:B------:R-:W-:Y:S02]  /*08a0*/  @P0 VIADD R3, R4.reuse, 0x7 ;  /* 0x0000000704030836 */ /* 0x040fe40000000000 */
[----:B------:R-:W-:-:S05]  /*08b0*/  @!P0 VIADD R4, R4, 0x6 ;  /* 0x0000000604048836 */ /* 0x000fca0000000000 */
[----:B------:R-:W-:Y:S01]  /*08c0*/  @!P0 PRMT R3, R4, 0x7610, R3 ;  /* 0x0000761004038816 */ /* 0x000fe20000000003 */
[----:B------:R-:W-:Y:S06]  /*08d0*/  BRA `(.L_x_368) ;  /* 0x00000000000c7947 */ /* 0x000fec0003800000 */
.L_x_369:
[----:B------:R-:W-:-:S13]  /*08e0*/  FSETP.GT.FTZ.AND P0, PT, |R3|, 0.0026041700039058923721, PT ;  /* 0x3b2aaab90300780b */ /* 0x000fda0003f14200 */
[----:B------:R-:W-:-:S05]  /*08f0*/  @P0 VIADD R3, R4, 0x1 ;  /* 0x0000000104030836 */ /* 0x000fca0000000000 */
[----:B------:R-:W-:-:S07]  /*0900*/  @!P0 PRMT R3, R4, 0x7610, R3 ;  /* 0x0000761004038816 */ /* 0x000fce0000000003 */
.L_x_368:
[----:B------:R-:W-:Y:S05]  /*0910*/  BSYNC.RECONVERGENT B1 ;  /* 0x0000000000017941 */ /* 0x000fea0003800200 */
.L_x_365:
[----:B------:R-:W-:Y:S01]  /*0920*/  BAR.SYNC.DEFER_BLOCKING 0x0 ;  /* 0x0000000000007b1d */ /* 0x000fe20000010000 */
[----:B------:R-:W-:Y:S01]  /*0930*/  ISETP.NE.AND P0, PT, R0, RZ, PT ;  /* 0x000000ff0000720c */ /* 0x000fe20003f05270 */
[----:B------:R-:W-:Y:S01]  /*0940*/  VIADD R11, R11, 0x100 ;  /* 0x000001000b0b7836 */ /* 0x000fe20000000000 */
[----:B------:R-:W-:Y:S01]  /*0950*/  SHF.R.S32.HI R6, RZ, 0x1, R6 ;  /* 0x00000001ff067819 */ /* 0x000fe20000011406 */
[----:B------:R-:W-:Y:S02]  /*0960*/  IMAD R2, R2, 0x10, R3 ;  /* 0x0000001002027824 */ /* 0x000fe400078e0203 */
[----:B------:R-:W0:Y:S01]  /*0970*/  LDCU.64 UR4, c[0x0][0x398] ;  /* 0x00007300ff0477ac */ /* 0x000e220008000a00 */
[----:B------:R-:W-:Y:S01]  /*0980*/  LEA R12, R12, R11, 0x18 ;  /* 0x0000000b0c0c7211 */ /* 0x000fe200078ec0ff */
[----:B------:R-:W-:-:S04]  /*0990*/  IMAD.IADD R3, R9, 0x1, -R18 ;  /* 0x0000000109037824 */ /* 0x000fc800078e0a12 */
        /* <DEDUP_REMOVED lines=17> */
.L_x_358:
[----:B------:R-:W-:Y:S02]  /*0ab0*/  R2UR UR4, R16 ;  /* 0x00000000100472ca */ /* 0x000fe400000e0000 */
[----:B------:R-:W-:-:S13]  /*0ac0*/  R2UR UR5, R17 ;  /* 0x00000000110572ca */ /* 0x000fda00000e0000 */
[----:B------:R-:W-:Y:S01]  /*0ad0*/  STG.E.U8 desc[UR4][R2.64], R5 ;  /* 0x0000000502007986 */ /* 0x000fe2000c101104 */
[----:B------:R-:W-:Y:S05]  /*0ae0*/  EXIT ;  /* 0x000000000000794d */ /* 0x000fea0003800000 */
.L_x_357:
[----:B------:R-:W-:Y:S01]  /*0af0*/  BSSY B0, `(.L_x_370) ;  /* 0x0000006000007945 */ /* 0x000fe20003800000 */
[----:B------:R-:W-:Y:S02]  /*0b00*/  IMAD.MOV.U32 R19, RZ, RZ, 0x2 ;  /* 0x00000002ff137424 */ /* 0x000fe400078e00ff */
[----:B------:R-:W-:-:S07]  /*0b10*/  IMAD.MOV.U32 R4, RZ, RZ, 0x100f ;  /* 0x0000100fff047424 */ /* 0x000fce00078e00ff */
[----:B------:R-:W-:Y:S05]  /*0b20*/  WARPSYNC.COLLECTIVE R21, `(.L_x_371) ;  /* 0x0000000015087348 */ /* 0x000fea0003c00000 */
[----:B------:R0:W1:Y:S02]  /*0b30*/  SHFL.DOWN P0, R19, R14, R19, R4 ;  /* 0x080000130e137389 */ /* 0x0000640000000004 */
[----:B01----:R-:W-:Y:S05]  /*0b40*/  ENDCOLLECTIVE ;  /* 0x000000000000791b */ /* 0x003fea0003800000 */
.L_x_371:
[----:B------:R-:W-:Y:S05]  /*0b50*/  BSYNC B0 ;  /* 0x0000000000007941 */ /* 0x000fea0003800000 */
.L_x_370:
        /* <DEDUP_REMOVED lines=9> */
.L_x_373:
[----:B------:R-:W-:Y:S05]  /*0bf0*/  BSYNC B0 ;  /* 0x0000000000007941 */ /* 0x000fea0003800000 */
.L_x_372:
        /* <DEDUP_REMOVED lines=9> */
.L_x_375:
[----:B------:R-:W-:Y:S05]  /*0c90*/  BSYNC B0 ;  /* 0x0000000000007941 */ /* 0x000fea0003800000 */
.L_x_374:
[----:B------:R-:W-:Y:S05]  /*0ca0*/  BRA `(.L_x_376) ;  /* 0xfffffff400d87947 */ /* 0x000fea000383ffff */
.L_x_377:
        /* <DEDUP_REMOVED lines=13> */
.L_x_1978:


//--------------------- .text._Z23kQuantizeBlockwiseSmallI6__halfLi32ELi1EEvPfPT_S1_PhS1_ii --------------------------
	.section	.text._Z23kQuantizeBlockwiseSmallI6__halfLi32ELi1EEvPfPT_S1_PhS1_ii,"ax",@progbits
	.align	128
        .global         _Z23kQuantizeBlockwiseSmallI6__halfLi32ELi1EEvPfPT_S1_PhS1_ii
        .type           _Z23kQuantizeBlockwiseSmallI6__halfLi32ELi1EEvPfPT_S1_PhS1_ii,@function
        .size           _Z23kQuantizeBlockwiseSmallI6__halfLi32ELi1EEvPfPT_S1_PhS1_ii,(.L_x_1979 - _Z23kQuantizeBlockwiseSmallI6__halfLi32ELi1EEvPfPT_S1_PhS1_ii)
        .other          _Z23kQuantizeBlockwiseSmallI6__halfLi32ELi1EEvPfPT_S1_PhS1_ii,@"STO_CUDA_ENTRY STV_DEFAULT"
_Z23kQuantizeBlockwiseSmallI6__halfLi32ELi1EEvPfPT_S1_PhS1_ii:
.text._Z23kQuantizeBlockwiseSmallI6__halfLi32ELi1EEvPfPT_S1_PhS1_ii:
        /* <DEDUP_REMOVED lines=67> */
.L_x_397:
        /* <DEDUP_REMOVED lines=20> */
.L_x_380:
        /* <DEDUP_REMOVED lines=16> */
.L_x_383:
[----:B------:R-:W-:-:S13]  /*0670*/  FSETP.GT.FTZ.AND P0, PT, |R12|, 0.4166666865348815918, PT ;  /* 0x3ed555560c00780b */ /* 0x000fda0003f14200 */
[C---:B------:R-:W-:Y:S02]  /*0680*/  @P0 VIADD R2, R3.reuse, 0x5 ;  /* 0x0000000503020836 */ /* 0x040fe40000000000 */
[----:B------:R-:W-:-:S05]  /*0690*/  @!P0 VIADD R3, R3, 0x4 ;  /* 0x0000000403038836 */ /* 0x000fca0000000000 */
[----:B------:R-:W-:Y:S01]  /*06a0*/  @!P0 PRMT R2, R3, 0x7610, R2 ;  /* 0x0000761003028816 */ /* 0x000fe20000000002 */
[----:B------:R-:W-:Y:S06]  /*06b0*/  BRA `(.L_x_384) ;  /* 0x0000000000287947 */ /* 0x000fec0003800000 */
.L_x_382:
[----:B------:R-:W-:-:S13]  /*06c0*/  FSETP.GT.FTZ.AND P0, PT, |R12|, 0.0859375, PT ;  /* 0x3db000000c00780b */ /* 0x000fda0003f14200 */
[----:B------:R-:W-:Y:S05]  /*06d0*/  @!P0 BRA `(.L_x_385) ;  /* 0x0000000000148947 */ /* 0x000fea0003800000 */
[----:B------:R-:W-:-:S13]  /*06e0*/  FSETP.GT.FTZ.AND P0, PT, |R12|, 0.20833332836627960205, PT ;  /* 0x3e5555550c00780b */ /* 0x000fda0003f14200 */
[C---:B------:R-:W-:Y:S02]  /*06f0*/  @P0 VIADD R2, R3.reuse, 0x7 ;  /* 0x0000000703020836 */ /* 0x040fe40000000000 */
[----:B------:R-:W-:-:S05]  /*0700*/  @!P0 VIADD R3, R3, 0x6 ;  /* 0x0000000603038836 */ /* 0x000fca0000000000 */
[----:B------:R-:W-:Y:S01]  /*0710*/  @!P0 PRMT R2, R3, 0x7610, R2 ;  /* 0x0000761003028816 */ /* 0x000fe20000000002 */
[----:B------:R-:W-:Y:S06]  /*0720*/  BRA `(.L_x_384) ;  /* 0x00000000000c7947 */ /* 0x000fec0003800000 */
.L_x_385:
[----:B------:R-:W-:-:S13]  /*0730*/  FSETP.GT.FTZ.AND P0, PT, |R12|, 0.0026041700039058923721, PT ;  /* 0x3b2aaab90c00780b */ /* 0x000fda0003f14200 */
[----:B------:R-:W-:-:S05]  /*0740*/  @P0 VIADD R2, R3, 0x1 ;  /* 0x0000000103020836 */ /* 0x000fca0000000000 */
[----:B------:R-:W-:-:S07]  /*0750*/  @!P0 PRMT R2, R3, 0x7610, R2 ;  /* 0x0000761003028816 */ /* 0x000fce0000000002 */
.L_x_384:
[----:B------:R-:W-:Y:S05]  /*0760*/  BSYNC.RECONVERGENT B1 ;  /* 0x0000000000017941 */ /* 0x000fea0003800200 */
.L_x_381:
        /* <DEDUP_REMOVED lines=13> */
.L_x_388:
[----:B------:R-:W-:-:S13]  /*0840*/  FSETP.GT.FTZ.AND P0, PT, |R13|, 0.4166666865348815918, PT ;  /* 0x3ed555560d00780b */ /* 0x000fda0003f14200 */
[C---:B------:R-:W-:Y:S02]  /*0850*/  @P0 VIADD R6, R3.reuse, 0x5 ;  /* 0x0000000503060836 */ /* 0x040fe40000000000 */
[----:B------:R-:W-:-:S05]  /*0860*/  @!P0 VIADD R3, R3, 0x4 ;  /* 0x0000000403038836 */ /* 0x000fca0000000000 */
[----:B------:R-:W-:Y:S01]  /*0870*/  @!P0 PRMT R6, R3, 0x7610, R6 ;  /* 0x0000761003068816 */ /* 0x000fe20000000006 */
[----:B------:R-:W-:Y:S06]  /*0880*/  BRA `(.L_x_389) ;  /* 0x0000000000287947 */ /* 0x000fec0003800000 */
.L_x_387:
[----:B------:R-:W-:-:S13]  /*0890*/  FSETP.GT.FTZ.AND P0, PT, |R13|, 0.0859375, PT ;  /* 0x3db000000d00780b */ /* 0x000fda0003f14200 */
[----:B------:R-:W-:Y:S05]  /*08a0*/  @!P0 BRA `(.L_x_390) ;  /* 0x0000000000148947 */ /* 0x000fea0003800000 */
[----:B------:R-:W-:-:S13]  /*08b0*/  FSETP.GT.FTZ.AND P0, PT, |R13|, 0.20833332836627960205, PT ;  /* 0x3e5555550d00780b */ /* 0x000fda0003f14200 */
[C---:B------:R-:W-:Y:S02]  /*08c0*/  @P0 VIADD R6, R3.reuse, 0x7 ;  /* 0x0000000703060836 */ /* 0x040fe40000000000 */
[----:B------:R-:W-:-:S05]  /*08d0*/  @!P0 VIADD R3, R3, 0x6 ;  /* 0x0000000603038836 */ /* 0x000fca0000000000 */
[----:B------:R-:W-:Y:S01]  /*08e0*/  @!P0 PRMT R6, R3, 0x7610, R6 ;  /* 0x0000761003068816 */ /* 0x000fe20000000006 */
[----:B------:R-:W-:Y:S06]  /*08f0*/  BRA `(.L_x_389) ;  /* 0x00000000000c7947 */ /* 0x000fec0003800000 */
.L_x_390:
[----:B------:R-:W-:-:S13]  /*0900*/  FSETP.GT.FTZ.AND P0, PT, |R13|, 0.0026041700039058923721, PT ;  /* 0x3b2aaab90d00780b */ /* 0x000fda0003f14200 */
[----:B------:R-:W-:-:S05]  /*0910*/  @P0 VIADD R6, R3, 0x1 ;  /* 0x0000000103060836 */ /* 0x000fca0000000000 */
[----:B------:R-:W-:-:S07]  /*0920*/  @!P0 PRMT R6, R3, 0x7610, R6 ;  /* 0x0000761003068816 */ /* 0x000fce0000000006 */
.L_x_389:
[----:B------:R-:W-:Y:S05]  /*0930*/  BSYNC.RECONVERGENT B1 ;  /* 0x0000000000017941 */ /* 0x000fea0003800200 */
.L_x_386:
        /* <DEDUP_REMOVED lines=26> */
.L_x_379:
[----:B------:R-:W-:Y:S02]  /*0ae0*/  R2UR UR4, R14 ;  /* 0x000000000e0472ca */ /* 0x000fe400000e0000 */
[----:B------:R-:W-:-:S13]  /*0af0*/  R2UR UR5, R15 ;  /* 0x000000000f0572ca */ /* 0x000fda00000e0000 */
[----:B------:R-:W-:Y:S01]  /*0b00*/  STG.E.U8 desc[UR4][R2.64], R5 ;  /* 0x0000000502007986 */ /* 0x000fe2000c101104 */
[----:B------:R-:W-:Y:S05]  /*0b10*/  EXIT ;  /* 0x000000000000794d */ /* 0x000fea0003800000 */
.L_x_378:
[----:B------:R-:W-:Y:S01]  /*0b20*/  BSSY B0, `(.L_x_391) ;  /* 0x0000006000007945 */ /* 0x000fe20003800000 */
[----:B------:R-:W-:Y:S02]  /*0b30*/  IMAD.MOV.U32 R19, RZ, RZ, 0x2 ;  /* 0x00000002ff137424 */ /* 0x000fe400078e00ff */
[----:B------:R-:W-:-:S07]  /*0b40*/  IMAD.MOV.U32 R2, RZ, RZ, 0x100f ;  /* 0x0000100fff027424 */ /* 0x000fce00078e00ff */
[----:B------:R-:W-:Y:S05]  /*0b50*/  WARPSYNC.COLLECTIVE R21, `(.L_x_392) ;  /* 0x0000000015087348 */ /* 0x000fea0003c00000 */
[----:B------:R0:W1:Y:S02]  /*0b60*/  SHFL.DOWN P0, R19, R16, R19, R2 ;  /* 0x0800001310137389 */ /* 0x0000640000000002 */
[----:B01----:R-:W-:Y:S05]  /*0b70*/  ENDCOLLECTIVE ;  /* 0x000000000000791b */ /* 0x003fea0003800000 */
.L_x_392:
[----:B------:R-:W-:Y:S05]  /*0b80*/  BSYNC B0 ;  /* 0x0000000000007941 */ /* 0x000fea0003800000 */
.L_x_391:
        /* <DEDUP_REMOVED lines=9> */
.L_x_394:
[----:B------:R-:W-:Y:S05]  /*0c20*/  BSYNC B0 ;  /* 0x0000000000007941 */ /* 0x000fea0003800000 */
.L_x_393:
        /* <DEDUP_REMOVED lines=9> */
.L_x_396:
[----:B------:R-:W-:Y:S05]  /*0cc0*/  BSYNC B0 ;  /* 0x0000000000007941 */ /* 0x000fea0003800000 */
.L_x_395:
[----:B------:R-:W-:Y:S05]  /*0cd0*/  BRA `(.L_x_397) ;  /* 0xfffffff400d47947 */ /* 0x000fea000383ffff */
.L_x_398:
        /* <DEDUP_REMOVED lines=10> */
.L_x_1979:


//--------------------- .text._Z18kQuantizeBlockwiseI13__nv_bfloat16Li64ELi2ELi0ELi2EEvPfPT_S1_PhS1_ii --------------------------
	.section	.text._Z18kQuantizeBlockwiseI13__nv_bfloat16Li64ELi2ELi0ELi2EEvPfPT_S1_PhS1_ii,"ax",@progbits
	.align	128
        .global         _Z18kQuantizeBlockwiseI13__nv_bfloat16Li64ELi2ELi0ELi2EEvPfPT_S1_PhS1_ii
        .type           _Z18kQuantizeBlockwiseI13__nv_bfloat16Li64ELi2ELi0ELi2EEvPfPT_S1_PhS1_ii,@function
        .size           _Z18kQuantizeBlockwiseI13__nv_bfloat16Li64ELi2ELi0ELi2EEvPfPT_S1_PhS1_ii,(.L_x_1980 - _Z18kQuantizeBlockwiseI13__nv_bfloat16Li64ELi2ELi0ELi2EEvPfPT_S1_PhS1_ii)
        .other          _Z18kQuantizeBlockwiseI13__nv_bfloat16Li64ELi2ELi0ELi2EEvPfPT_S1_PhS1_ii,@"STO_CUDA_ENTRY STV_DEFAULT"
_Z18kQuantizeBlockwiseI13__nv_bfloat16Li64ELi2ELi0ELi2EEvPfPT_S1_PhS1_ii:
.text._Z18kQuantizeBlockwiseI13__nv_bfloat16Li64ELi2ELi0ELi2EEvPfPT_S1_PhS1_ii:
[----:B------:R-:W-:Y:S01]  /*0000*/  LDC R1, c[0x0][0x37c] ;  /* 0x0000df00ff017b82 */ /* 0x000fe20000000800 */
[----:B------:R-:W0:Y:S01]  /*0010*/  S2R R3, SR_CTAID.X ;  /* 0x0000000000037919 */ /* 0x000e220000002500 */
[----:B------:R-:W1:Y:S02]  /*0020*/  LDCU UR4, c[0x0][0x370] ;  /* 0x00006e00ff0477ac */ /* 0x000e640008000800 */
[----:B-1----:R-:W-:-:S04]  /*0030*/  USHF.L.U32 UR4, UR4, 0x6, URZ ;  /* 0x0000000604047899 */ /* 0x002fc800080006ff */
[----:B------:R-:W-:-:S04]  /*0040*/  UISETP.LT.U32.AND UP0, UPT, UR4, 0x7fffffff, UPT ;  /* 0x7fffffff0400788c */ /* 0x000fc8000bf01070 */
[----:B------:R-:W-:Y:S01]  /*0050*/  USEL UR7, UR4, 0x7fffffff, UP0 ;  /* 0x7fffffff04077887 */ /* 0x000fe20008000000 */
[----:B0-----:R-:W-:-:S05]  /*0060*/  IMAD.SHL.U32 R3, R3, 0x40, RZ ;  /* 0x0000004003037824 */ /* 0x001fca00078e00ff */
[----:B------:R-:W-:-:S13]  /*0070*/  ISETP.GE.AND P0, PT, R3, UR7, PT ;  /* 0x0000000703007c0c */ /* 0x000fda000bf06270 */
[----:B------:R-:W-:Y:S05]  /*0080*/  @P0 EXIT ;  /* 0x000000000000094d */ /* 0x000fea0003800000 */
[----:B------:R-:W0:Y:S01]  /*0090*/  S2R R0, SR_TID.X ;  /* 0x0000000000007919 */ /* 0x000e220000002100 */
[----:B------:R-:W-:Y:S01]  /*00a0*/  SHF.R.S32.HI R4, RZ, 0x1f, R3 ;  /* 0x0000001fff047819 */ /* 0x000fe20000011403 */
[----:B------:R-:W1:Y:S01]  /*00b0*/  LDCU.64 UR10, c[0x0][0x358] ;  /* 0x00006b00ff0a77ac */ /* 0x000e620008000a00 */
[----:B------:R-:W2:Y:S01]  /*00c0*/  LDCU UR9, c[0x0][0x3ac] ;  /* 0x00007580ff0977ac */ /* 0x000ea20008000800 */
[----:B------:R-:W3:Y:S01]  /*00d0*/  LDCU.64 UR12, c[0x0][0x388] ;  /* 0x00007100ff0c77ac */ /* 0x000ee20008000a00 */
[----:B------:R-:W4:Y:S01]  /*00e0*/  LDCU.64 UR14, c[0x0][0x398] ;  /* 0x00007300ff0e77ac */ /* 0x000f220008000a00 */
[C---:B0-----:R-:W-:Y:S01]  /*00f0*/  IMAD.SHL.U32 R2, R0.reuse, 0x2, RZ ;  /* 0x0000000200027824 */ /* 0x041fe200078e00ff */
[----:B------:R-:W-:-:S04]  /*0100*/  LOP3.LUT R5, R0, 0x3e0, RZ, 0xc0, !PT ;  /* 0x000003e000057812 */ /* 0x000fc800078ec0ff */
[----:B------:R-:W-:-:S04]  /*0110*/  LOP3.LUT R7, R2, 0x7c0, RZ, 0xc0, !PT ;  /* 0x000007c002077812 */ /* 0x000fc800078ec0ff */
[----:B------:R-:W-:-:S04]  /*0120*/  LOP3.LUT R2, R7, 0x1f, R0, 0xf8, !PT ;  /* 0x0000001f07027812 */ /* 0x000fc800078ef800 */
[C---:B------:R-:W-:Y:S01]  /*0130*/  LOP3.LUT R6, R2.reuse, 0x20, RZ, 0xfc, !PT ;  /* 0x0000002002067812 */ /* 0x040fe200078efcff */
[----:B-1234-:R-:W-:-:S07]  /*0140*/  IMAD.IADD R5, R2, 0x1, -R5 ;  /* 0x0000000102057824 */ /* 0x01efce00078e0a05 */
.L_x_411:
[----:B------:R-:W-:Y:S01]  /*0150*/  IADD3 R16, PT, PT, -R3, UR9, RZ ;  /* 0x0000000903107c10 */ /* 0x000fe2000fffe1ff */
[----:B------:R-:W-:Y:S01]  /*0160*/  BAR.SYNC.DEFER_BLOCKING 0x0 ;  /* 0x0000000000007b1d */ /* 0x000fe20000010000 */
[----:B------:R-:W-:Y:S02]  /*0170*/  IADD3 R8, P2, PT, R2, R3, RZ ;  /* 0x0000000302087210 */ /* 0x000fe40007f5e0ff */
[----:B------:R-:W-:Y:S02]  /*0180*/  VIMNMX R7, PT, PT, R16, 0x40, PT ;  /* 0x0000004010077848 */ /* 0x000fe40003fe0100 */
[----:B------:R-:W-:Y:S01]  /*0190*/  PRMT R13, RZ, 0x7610, R13 ;  /* 0x00007610ff0d7816 */ /* 0x000fe2000000000d */
[----:B------:R-:W-:Y:S01]  /*01a0*/  IMAD.X R9, RZ, RZ, R4, P2 ;  /* 0x000000ffff097224 */ /* 0x000fe200010e0604 */
[-C--:B------:R-:W-:Y:S02]  /*01b0*/  ISETP.GE.AND P0, PT, R2, R7.reuse, PT ;  /* 0x000000070200720c */ /* 0x080fe40003f06270 */
[----:B------:R-:W-:-:S02]  /*01c0*/  ISETP.GE.AND P1, PT, R6, R7, PT ;  /* 0x000000070600720c */ /* 0x000fc40003f26270 */
[C---:B------:R-:W-:Y:S02]  /*01d0*/  LEA R10, P2, R8.reuse, UR12, 0x1 ;  /* 0x0000000c080a7c11 */ /* 0x040fe4000f8408ff */
[----:B------:R-:W-:Y:S02]  /*01e0*/  PRMT R12, RZ, 0x7610, R12 ;  /* 0x00007610ff0c7816 */ /* 0x000fe4000000000c */
[----:B------:R-:W-:-:S05]  /*01f0*/  LEA.HI.X R11, R8, UR13, R9, 0x1, P2 ;  /* 0x0000000d080b7c11 */ /* 0x000fca00090f0c09 */
[----:B------:R-:W2:Y:S04]  /*0200*/  @!P0 LDG.E.U16.CONSTANT R13, desc[UR10][R10.64] ;  /* 0x0000000a0a0d8981 */ /* 0x000ea8000c1e9500 */
[----:B------:R-:W3:Y:S01]  /*0210*/  @!P1 LDG.E.U16.CONSTANT R12, desc[UR10][R10.64+0x40] ;  /* 0x0000400a0a0c9981 */ /* 0x000ee2000c1e9500 */
[----:B------:R-:W0:Y:S01]  /*0220*/  S2UR UR6, SR_CgaCtaId ;  /* 0x00000000000679c3 */ /* 0x000e220000008800 */
[----:B------:R-:W-:Y:S01]  /*0230*/  UMOV UR5, 0x400 ;  /* 0x0000040000057882 */ /* 0x000fe20000000000 */
[----:B------:R-:W-:Y:S01]  /*0240*/  ISETP.GE.AND P0, PT, R16, 0x20, PT ;  /* 0x000000201000780c */ /* 0x000fe20003f06270 */
[----:B------:R-:W1:Y:S01]  /*0250*/  S2R R8, SR_LANEID ;  /* 0x0000000000087919 */ /* 0x000e620000000000 */
[----:B0-----:R-:W-:-:S06]  /*0260*/  ULEA UR8, UR6, UR5, 0x18 ;  /* 0x0000000506087291 */ /* 0x001fcc000f8ec0ff */
[C---:B-1----:R-:W-:Y:S02]  /*0270*/  LEA R14, R8.reuse, UR8, 0x1 ;  /* 0x00000008080e7c11 */ /* 0x042fe4000f8e08ff */
[----:B------:R-:W-:-:S03]  /*0280*/  LEA R15, R8, UR8, 0x2 ;  /* 0x00000008080f7c11 */ /* 0x000fc6000f8e10ff */
[----:B--2---:R-:W-:Y:S04]  /*0290*/  STS.U16 [R14], R13 ;  /* 0x0000000d0e007388 */ /* 0x004fe80000000400 */
[----:B---3--:R-:W-:Y:S01]  /*02a0*/  STS.U16 [R14+0x40], R12 ;  /* 0x0000400c0e007388 */ /* 0x008fe20000000400 */
[----:B------:R-:W-:-:S03]  /*02b0*/  NOP ;  /* 0x0000000000007918 */ /* 0x000fc60000000000 */
[----:B------:R-:W0:Y:S02]  /*02c0*/  LDS R15, [R15] ;  /* 0x000000000f0f7984 */ /* 0x000e240000000800 */
[C---:B0-----:R-:W-:Y:S01]  /*02d0*/  PRMT R10, R15.reuse, 0x7632, R10 ;  /* 0x000076320f0a7816 */ /* 0x041fe2000000000a */
[----:B------:R-:W-:-:S04]  /*02e0*/  IMAD.U32 R9, R15, 0x10000, RZ ;  /* 0x000100000f097824 */ /* 0x000fc800078e00ff */
[----:B------:R-:W-:-:S05]  /*02f0*/  IMAD.U32 R10, R10, 0x10000, RZ ;  /* 0x000100000a0a7824 */ /* 0x000fca00078e00ff */
[----:B------:R-:W-:Y:S01]  /*0300*/  FMNMX3.FTZ R11, |R9|, -3.40282346638528859812e+38, |R10|, !PT ;  /* 0xff7fffff090b7876 */ /* 0x000fe2000781060a */
[----:B------:R-:W-:Y:S06]  /*0310*/  @!P0 BRA `(.L_x_399) ;  /* 0x0000000000608947 */ /* 0x000fec0003800000 */
[----:B------:R-:W0:Y:S01]  /*0320*/  SHFL.DOWN PT, R12, R11, 0x1, 0x1f ;  /* 0x08201f000b0c7f89 */ /* 0x000e2200000e0000 */
[----:B------:R-:W-:Y:S01]  /*0330*/  BAR.SYNC.DEFER_BLOCKING 0x0 ;  /* 0x0000000000007b1d */ /* 0x000fe20000010000 */
[----:B------:R-:W-:Y:S02]  /*0340*/  ISETP.GT.AND P0, PT, R8, 0x1e, PT ;  /* 0x0000001e0800780c */ /* 0x000fe40003f04270 */
[----:B0-----:R-:W-:-:S04]  /*0350*/  FSETP.GEU.FTZ.AND P1, PT, R11, R12, PT ;  /* 0x0000000c0b00720b */ /* 0x001fc80003f3e000 */
[----:B------:R-:W-:-:S04]  /*0360*/  FSEL R12, R12, R11, !P1 ;  /* 0x0000000b0c0c7208 */ /* 0x000fc80004800000 */
[----:B------:R-:W-:Y:S02]  /*0370*/  FSEL R12, R11, R12, P0 ;  /* 0x0000000c0b0c7208 */ /* 0x000fe40000000000 */
        /* <DEDUP_REMOVED lines=15> */
[----:B------:R-:W-:-:S05]  /*0470*/  @!P0 FSEL R12, R11, R12, !P1 ;  /* 0x0000000c0b0c8208 */ /* 0x000fca0004800000 */
[----:B------:R-:W-:Y:S01]  /*0480*/  IMAD.MOV.U32 R15, RZ, RZ, R12 ;  /* 0x000000ffff0f7224 */ /* 0x000fe200078e000c */
[----:B------:R-:W-:Y:S06]  /*0490*/  BRA `(.L_x_400) ;  /* 0x00000000006c7947 */ /* 0x000fec0003800000 */
.L_x_399:
[----:B------:R-:W-:Y:S01]  /*04a0*/  VIADD R12, R7, 0xffffffff ;  /* 0xffffffff070c7836 */ /* 0x000fe20000000000 */
[----:B------:R-:W-:Y:S01]  /*04b0*/  BAR.SYNC.DEFER_BLOCKING 0x0 ;  /* 0x0000000000007b1d */ /* 0x000fe20000010000 */
[----:B------:R-:W-:-:S03]  /*04c0*/  VIADD R16, R8, 0x2 ;  /* 0x0000000208107836 */ /* 0x000fc60000000000 */
[----:B------:R-:W-:Y:S02]  /*04d0*/  ISETP.GE.AND P0, PT, R8, R12, PT ;  /* 0x0000000c0800720c */ /* 0x000fe40003f06270 */
[----:B------:R-:W0:Y:S02]  /*04e0*/  SHFL.DOWN PT, R14, R11, 0x1, R12 ;  /* 0x082000000b0e7989 */ /* 0x000e2400000e000c */
[----:B0-----:R-:W-:-:S09]  /*04f0*/  FSETP.GEU.FTZ.AND P1, PT, R11, R14, PT ;  /* 0x0000000e0b00720b */ /* 0x001fd20003f3e000 */
[----:B------:R-:W-:Y:S02]  /*0500*/  @!P0 FSEL R11, R14, R11, !P1 ;  /* 0x0000000b0e0b8208 */ /* 0x000fe40004800000 */
[----:B------:R-:W-:Y:S01]  /*0510*/  ISETP.GE.AND P0, PT, R16, R7, PT ;  /* 0x000000071000720c */ /* 0x000fe20003f06270 */
[----:B------:R-:W-:Y:S02]  /*0520*/  VIADD R16, R8, 0x4 ;  /* 0x0000000408107836 */ /* 0x000fe40000000000 */
[----:B------:R-:W0:Y:S02]  /*0530*/  SHFL.DOWN PT, R14, R11, 0x2, R12 ;  /* 0x084000000b0e7989 */ /* 0x000e2400000e000c */
[----:B0-----:R-:W-:-:S08]  /*0540*/  FSETP.GEU.FTZ.AND P1, PT, R11, R14, PT ;  /* 0x0000000e0b00720b */ /* 0x001fd00003f3e000 */
        /* <DEDUP_REMOVED lines=11> */
[----:B------:R-:W-:-:S03]  /*0600*/  ISETP.GE.AND P0, PT, R16, R7, PT ;  /* 0x000000071000720c */ /* 0x000fc60003f06270 */
[----:B------:R-:W0:Y:S02]  /*0610*/  SHFL.DOWN PT, R14, R11, 0x10, R12 ;  /* 0x0a0000000b0e7989 */ /* 0x000e2400000e000c */
[----:B0-----:R-:W-:-:S08]  /*0620*/  FSETP.GEU.FTZ.AND P1, PT, R11, R14, PT ;  /* 0x0000000e0b00720b */ /* 0x001fd00003f3e000 */
[----:B------:R-:W-:-:S05]  /*0630*/  @!P0 FSEL R11, R14, R11, !P1 ;  /* 0x0000000b0e0b8208 */ /* 0x000fca0004800000 */
[----:B------:R-:W-:-:S07]  /*0640*/  IMAD.MOV.U32 R15, RZ, RZ, R11 ;  /* 0x000000ffff0f7224 */ /* 0x000fce00078e000b */
.L_x_400:
[----:B------:R-:W-:Y:S01]  /*0650*/  ISETP.NE.AND P0, PT, R0, RZ, PT ;  /* 0x000000ff0000720c */ /* 0x000fe20003f05270 */
[----:B------:R-:W-:-:S12]  /*0660*/  BSSY.RECONVERGENT B0, `(.L_x_401) ;  /* 0x0000033000007945 */ /* 0x000fd80003800200 */
[----:B------:R-:W0:Y:S01]  /*0670*/  @!P0 LDC.64 R12, c[0x0][0x390] ;  /* 0x0000e400ff0c8b82 */ /* 0x000e220000000a00 */
[----:B------:R-:W1:Y:S01]  /*0680*/  @!P0 MUFU.RCP R11, R15 ;  /* 0x0000000f000b8308 */ /* 0x000e620000001000 */
[----:B------:R-:W-:Y:S01]  /*0690*/  @!P0 SHF.R.S64 R17, R3, 0x4, R4 ;  /* 0x0000000403118819 */ /* 0x000fe20000001004 */
[----:B-1----:R-:W-:Y:S03]  /*06a0*/  @!P0 STS [UR8+0xb0], R11 ;  /* 0x0000b00bff008988 */ /* 0x002fe60008000808 */
[----:B0-----:R-:W-:-:S04]  /*06b0*/  @!P0 IADD3 R12, P1, PT, R17, R12, RZ ;  /* 0x0000000c110c8210 */ /* 0x001fc80007f3e0ff */
[----:B------:R-:W-:-:S05]  /*06c0*/  @!P0 LEA.HI.X.SX32 R13, R4, R13, 0x1c, P1 ;  /* 0x0000000d040d8211 */ /* 0x000fca00008fe6ff */
[----:B------:R-:W-:Y:S01]  /*06d0*/  @!P0 STG.E desc[UR10][R12.64], R15 ;  /* 0x0000000f0c008986 */ /* 0x000fe2000c10190a */
[----:B------:R-:W-:Y:S06]  /*06e0*/  BAR.SYNC.DEFER_BLOCKING 0x0 ;  /* 0x0000000000007b1d */ /* 0x000fec0000010000 */
[----:B------:R-:W0:Y:S02]  /*06f0*/  LDS R14, [UR8+0xb0] ;  /* 0x0000b008ff0e7984 */ /* 0x000e240008000800 */
        /* <DEDUP_REMOVED lines=14> */
.L_x_403:
        /* <DEDUP_REMOVED lines=9> */
.L_x_402:
        /* <DEDUP_REMOVED lines=11> */
.L_x_405:
[----:B------:R-:W-:-:S13]  /*0920*/  FSETP.GT.FTZ.AND P3, PT, R9, -0.61063289642333984375, PT ;  /* 0xbf1c52700900780b */ /* 0x000fda0003f74000 */
[----:B------:R-:W-:Y:S01]  /*0930*/  @P3 IMAD.MOV.U32 R11, RZ, RZ, 0x3 ;  /* 0x00000003ff0b3424 */ /* 0x000fe200078e00ff */
[C---:B------:R-:W-:Y:S02]  /*0940*/  @P3 FSETP.GT.FTZ.AND P1, PT, R9.reuse, -0.459995269775390625, PT ;  /* 0xbeeb84800900380b */ /* 0x040fe40003f34000 */
[----:B------:R-:W-:Y:S02]  /*0950*/  @!P3 FSETP.GT.FTZ.AND P2, PT, R9, -0.84809643030166625977, PT ;  /* 0xbf591cd90900b80b */ /* 0x000fe40003f54000 */
[----:B------:R-:W-:Y:S02]  /*0960*/  @P3 SEL R9, R11, 0x2, P1 ;  /* 0x000000020b093807 */ /* 0x000fe40000800000 */
[----:B------:R-:W-:-:S04]  /*0970*/  @!P3 SEL R11, RZ, 0x1, !P2 ;  /* 0x00000001ff0bb807 */ /* 0x000fc80005000000 */
[----:B------:R-:W-:-:S07]  /*0980*/  @!P3 PRMT R9, R11, 0x7610, R9 ;  /* 0x000076100b09b816 */ /* 0x000fce0000000009 */
.L_x_404:
[----:B------:R-:W-:Y:S05]  /*0990*/  BSYNC.RECONVERGENT B0 ;  /* 0x0000000000007941 */ /* 0x000fea0003800200 */
.L_x_401:
        /* <DEDUP_REMOVED lines=15> */
.L_x_408:
        /* <DEDUP_REMOVED lines=9> */
.L_x_407:
        /* <DEDUP_REMOVED lines=11> */
.L_x_410:
[----:B------:R-:W-:-:S13]  /*0bd0*/  FSETP.GT.FTZ.AND P3, PT, R10, -0.61063289642333984375, PT ;  /* 0xbf1c52700a00780b */ /* 0x000fda0003f74000 */
[----:B------:R-:W-:Y:S01]  /*0be0*/  @P3 IMAD.MOV.U32 R11, RZ, RZ, 0x3 ;  /* 0x00000003ff0b3424 */ /* 0x000fe200078e00ff */
[C---:B------:R-:W-:Y:S02]  /*0bf0*/  @P3 FSETP.GT.FTZ.AND P1, PT, R10.reuse, -0.459995269775390625, PT ;  /* 0xbeeb84800a00380b */ /* 0x040fe40003f34000 */
[----:B------:R-:W-:Y:S02]  /*0c00*/  @!P3 FSETP.GT.FTZ.AND P2, PT, R10, -0.84809643030166625977, PT ;  /* 0xbf591cd90a00b80b */ /* 0x000fe40003f54000 */
[----:B------:R-:W-:Y:S02]  /*0c10*/  @P3 SEL R10, R11, 0x2, P1 ;  /* 0x000000020b0a3807 */ /* 0x000fe40000800000 */
[----:B------:R-:W-:-:S04]  /*0c20*/  @!P3 SEL R11, RZ, 0x1, !P2 ;  /* 0x00000001ff0bb807 */ /* 0x000fc80005000000 */
[----:B------:R-:W-:-:S07]  /*0c30*/  @!P3 PRMT R10, R11, 0x7610, R10 ;  /* 0x000076100b0ab816 */ /* 0x000fce000000000a */
.L_x_409:
[----:B------:R-:W-:Y:S05]  /*0c40*/  BSYNC.RECONVERGENT B0 ;  /* 0x0000000000007941 */ /* 0x000fea0003800200 */
.L_x_406:
[----:B------:R-:W-:Y:S01]  /*0c50*/  BAR.SYNC.DEFER_BLOCKING 0x0 ;  /* 0x0000000000007b1d */ /* 0x000fe20000010000 */
[----:B------:R-:W-:Y:S01]  /*0c60*/  UIADD3 UR5, UPT, UPT, UR5, 0x80, URZ ;  /* 0x0000008005057890 */ /* 0x000fe2000fffe0ff */
[----:B------:R-:W-:Y:S01]  /*0c70*/  @!P0 VIADD R7, R7, 0x1 ;  /* 0x0000000107078836 */ /* 0x000fe20000000000 */
[--C-:B------:R-:W-:Y:S01]  /*0c80*/  SHF.R.S64 R14, R3, 0x1, R4.reuse ;  /* 0x00000001030e7819 */ /* 0x100fe20000001004 */
[----:B------:R-:W-:Y:S01]  /*0c90*/  IMAD.SHL.U32 R9, R9, 0x10, RZ ;  /* 0x0000001009097824 */ /* 0x000fe200078e00ff */
[----:B------:R-:W-:Y:S01]  /*0ca0*/  ULEA UR5, UR6, UR5, 0x18 ;  /* 0x0000000506057291 */ /* 0x000fe2000f8ec0ff */
[----:B------:R-:W-:Y:S02]  /*0cb0*/  SHF.R.S32.HI R11, RZ, 0x1, R4 ;  /* 0x00000001ff0b7819 */ /* 0x000fe40000011404 */
[----:B------:R-:W-:Y:S02]  /*0cc0*/  @!P0 LEA.HI R7, R7, R7, RZ, 0x1 ;  /* 0x0000000707078211 */ /* 0x000fe400078f08ff */
[----:B------:R-:W-:-:S02]  /*0cd0*/  LOP3.LUT R9, R10, R9, RZ, 0xfc, !PT ;  /* 0x000000090a097212 */ /* 0x000fc400078efcff */
[----:B------:R-:W-:-:S03]  /*0ce0*/  @!P0 SHF.R.S32.HI R12, RZ, 0x1, R7 ;  /* 0x00000001ff0c8819 */ /* 0x000fc60000011407 */
[----:B------:R-:W-:Y:S01]  /*0cf0*/  STS.U8 [R8+UR5], R9 ;  /* 0x0000000908007988 */ /* 0x000fe20008000005 */
[----:B------:R-:W-:-:S03]  /*0d00*/  NOP ;  /* 0x0000000000007918 */ /* 0x000fc60000000000 */
[----:B------:R-:W-:Y:S04]  /*0d10*/  LDS.U8 R7, [R8+UR5] ;  /* 0x0000000508077984 */ /* 0x000fe80008000000 */
[----:B------:R-:W-:Y:S01]  /*0d20*/  @!P0 STS [UR8+0xa0], R12 ;  /* 0x0000a00cff008988 */ /* 0x000fe20008000808 */
[----:B------:R-:W-:Y:S06]  /*0d30*/  BAR.SYNC.DEFER_BLOCKING 0x0 ;  /* 0x0000000000007b1d */ /* 0x000fec0000010000 */
[----:B------:R-:W0:Y:S02]  /*0d40*/  LDS R10, [UR8+0xa0] ;  /* 0x0000a008ff0a7984 */ /* 0x000e240008000800 */
[----:B0-----:R-:W-:-:S02]  /*0d50*/  ISETP.GE.AND P0, PT, R5, R10, PT ;  /* 0x0000000a0500720c */ /* 0x001fc40003f06270 */
[----:B------:R-:W-:-:S04]  /*0d60*/  IADD3 R10, P1, P2, R14, UR14, R5 ;  /* 0x0000000e0e0a7c10 */ /* 0x000fc8000fa3e005 */
[----:B------:R-:W-:-:S07]  /*0d70*/  IADD3.X R11, PT, PT, R11, UR15, RZ, P1, P2 ;  /* 0x0000000f0b0b7c10 */ /* 0x000fce0008fe44ff */
[----:B------:R0:W-:Y:S01]  /*0d80*/  @!P0 STG.E.U8 desc[UR10][R10.64], R7 ;  /* 0x000000070a008986 */ /* 0x0001e2000c10110a */
[----:B------:R-:W-:-:S05]  /*0d90*/  IADD3 R3, P0, PT, R3, UR4, RZ ;  /* 0x0000000403037c10 */ /* 0x000fca000ff1e0ff */
[----:B------:R-:W-:Y:S01]  /*0da0*/  IMAD.X R4, RZ, RZ, R4, P0 ;  /* 0x000000ffff047224 */ /* 0x000fe200000e0604 */
[----:B------:R-:W-:-:S04]  /*0db0*/  ISETP.GE.U32.AND P0, PT, R3, UR7, PT ;  /* 0x0000000703007c0c */ /* 0x000fc8000bf06070 */
[----:B------:R-:W-:-:S13]  /*0dc0*/  ISETP.GE.AND.EX P0, PT, R4, RZ, PT, P0 ;  /* 0x000000ff0400720c */ /* 0x000fda0003f06300 */
[----:B0-----:R-:W-:Y:S05]  /*0dd0*/  @!P0 BRA `(.L_x_411) ;  /* 0xfffffff000dc8947 */ /* 0x001fea000383ffff */
[----:B------:R-:W-:Y:S05]  /*0de0*/  EXIT ;  /* 0x000000000000794d */ /* 0x000fea0003800000 */
.L_x_412:
        /* <DEDUP_REMOVED lines=9> */
.L_x_1980:


//--------------------- .text._Z18kQuantizeBlockwiseI13__nv_bfloat16Li128ELi2ELi0ELi2EEvPfPT_S1_PhS1_ii --------------------------
	.section	.text._Z18kQuantizeBlockwiseI13__nv_bfloat16Li128ELi2ELi0ELi2EEvPfPT_S1_PhS1_ii,"ax",@progbits
	.align	128
        .global         _Z18kQuantizeBlockwiseI13__nv_bfloat16Li128ELi2ELi0ELi2EEvPfPT_S1_PhS1_ii
        .type           _Z18kQuantizeBlockwiseI13__nv_bfloat16Li128ELi2ELi0ELi2EEvPfPT_S1_PhS1_ii,@function
        .size           _Z18kQuantizeBlockwiseI13__nv_bfloat16Li128ELi2ELi0ELi2EEvPfPT_S1_PhS1_ii,(.L_x_1981 - _Z18kQuantizeBlockwiseI13__nv_bfloat16Li128ELi2ELi0ELi2EEvPfPT_S1_PhS1_ii)
        .other          _Z18kQuantizeBlockwiseI13__nv_bfloat16Li128ELi2ELi0ELi2EEvPfPT_S1_PhS1_ii,@"STO_CUDA_ENTRY STV_DEFAULT"
_Z18kQuantizeBlockwiseI13__nv_bfloat16Li128ELi2ELi0ELi2EEvPfPT_S1_PhS1_ii:
.text._Z18kQuantizeBlockwiseI13__nv_bfloat16Li128ELi2ELi0ELi2EEvPfPT_S1_PhS1_ii:
        /* <DEDUP_REMOVED lines=10> */
[----:B------:R-:W1:Y:S01]  /*00a0*/  S2UR UR6, SR_CgaCtaId ;  /* 0x00000000000679c3 */ /* 0x000e620000008800 */
[----:B------:R-:W-:Y:S01]  /*00b0*/  UMOV UR5, 0x400 ;  /* 0x0000040000057882 */ /* 0x000fe20000000000 */
[----:B------:R-:W-:Y:S01]  /*00c0*/  SHF.R.S32.HI R8, RZ, 0x1f, R11 ;  /* 0x0000001fff087819 */ /* 0x000fe2000001140b */
[----:B------:R-:W-:Y:S01]  /*00d0*/  UIADD3 UR5, UPT, UPT, UR5, 0x150, URZ ;  /* 0x0000015005057890 */ /* 0x000fe2000fffe0ff */
[----:B------:R-:W2:Y:S04]  /*00e0*/  LDCU.64 UR10, c[0x0][0x358] ;  /* 0x00006b00ff0a77ac */ /* 0x000ea80008000a00 */
[----:B------:R-:W3:Y:S01]  /*00f0*/  LDC.64 R2, c[0x0][0x390] ;  /* 0x0000e400ff027b82 */ /* 0x000ee20000000a00 */
[----:B------:R-:W4:Y:S01]  /*0100*/  LDCU UR12, c[0x0][0x3ac] ;  /* 0x00007580ff0c77ac */ /* 0x000f220008000800 */
[----:B------:R-:W0:Y:S01]  /*0110*/  LDCU.64 UR14, c[0x0][0x388] ;  /* 0x00007100ff0e77ac */ /* 0x000e220008000a00 */
[----:B------:R-:W0:Y:S01]  /*0120*/  LDCU.64 UR16, c[0x0][0x398] ;  /* 0x00007300ff1077ac */ /* 0x000e220008000a00 */
[----:B-1----:R-:W-:Y:S01]  /*0130*/  ULEA UR5, UR6, UR5, 0x18 ;  /* 0x0000000506057291 */ /* 0x002fe2000f8ec0ff */
[C---:B0-----:R-:W-:Y:S01]  /*0140*/  IMAD.SHL.U32 R7, R0.reuse, 0x2, RZ ;  /* 0x0000000200077824 */ /* 0x041fe200078e00ff */
[----:B------:R-:W-:-:S02]  /*0150*/  LOP3.LUT R6, R0, 0x3e0, RZ, 0xc0, !PT ;  /* 0x000003e000067812 */ /* 0x000fc400078ec0ff */
[--C-:B------:R-:W-:Y:S02]  /*0160*/  SHF.R.U32.HI R10, RZ, 0x3, R0.reuse ;  /* 0x00000003ff0a7819 */ /* 0x100fe40000011600 */
[----:B------:R-:W-:Y:S02]  /*0170*/  LOP3.LUT R7, R7, 0x7c0, RZ, 0xc0, !PT ;  /* 0x000007c007077812 */ /* 0x000fe400078ec0ff */
[----:B------:R-:W-:Y:S02]  /*0180*/  LOP3.LUT R10, R10, 0x7c, RZ, 0xc0, !PT ;  /* 0x0000007c0a0a7812 */ /* 0x000fe400078ec0ff */
[----:B------:R-:W-:-:S04]  /*0190*/  LOP3.LUT R9, R7, 0x1f, R0, 0xf8, !PT ;  /* 0x0000001f07097812 */ /* 0x000fc800078ef800 */
[C---:B------:R-:W-:Y:S01]  /*01a0*/  LOP3.LUT R13, R9.reuse, 0x20, RZ, 0xfc, !PT ;  /* 0x00000020090d7812 */ /* 0x040fe200078efcff */
[----:B--2-4-:R-:W-:-:S07]  /*01b0*/  IMAD.IADD R12, R9, 0x1, -R6 ;  /* 0x00000001090c7824 */ /* 0x014fce00078e0a06 */
.L_x_427:
[----:B------:R-:W-:Y:S01]  /*01c0*/  IADD3 R22, PT, PT, -R11, UR12, RZ ;  /* 0x0000000c0b167c10 */ /* 0x000fe2000fffe1ff */
[----:B------:R-:W-:Y:S01]  /*01d0*/  BAR.SYNC.DEFER_BLOCKING 0x0 ;  /* 0x0000000000007b1d */ /* 0x000fe20000010000 */
[C---:B------:R-:W-:Y:S02]  /*01e0*/  IADD3 R4, P2, PT, R9.reuse, R11, RZ ;  /* 0x0000000b09047210 */ /* 0x040fe40007f5e0ff */
        /* <DEDUP_REMOVED lines=9> */
[----:B------:R-:W4:Y:S01]  /*0280*/  @!P1 LDG.E.U16.CONSTANT R18, desc[UR10][R16.64+0x40] ;  /* 0x0000400a10129981 */ /* 0x000f22000c1e9500 */
[----:B------:R-:W0:Y:S01]  /*0290*/  S2UR UR7, SR_CgaCtaId ;  /* 0x00000000000779c3 */ /* 0x000e220000008800 */
[----:B------:R-:W-:Y:S01]  /*02a0*/  UMOV UR6, 0x400 ;  /* 0x0000040000067882 */ /* 0x000fe20000000000 */
[----:B------:R-:W-:Y:S01]  /*02b0*/  ISETP.GE.AND P0, PT, R22, 0x40, PT ;  /* 0x000000401600780c */ /* 0x000fe20003f06270 */
[----:B------:R-:W1:Y:S01]  /*02c0*/  S2R R4, SR_LANEID ;  /* 0x0000000000047919 */ /* 0x000e620000000000 */
[----:B------:R-:W-:Y:S01]  /*02d0*/  BSSY.RECONVERGENT B0, `(.L_x_413) ;  /* 0x0000060000007945 */ /* 0x000fe20003800200 */
[----:B0-----:R-:W-:Y:S01]  /*02e0*/  ULEA UR9, UR7, UR6, 0x18 ;  /* 0x0000000607097291 */ /* 0x001fe2000f8ec0ff */
[----:B-1----:R-:W-:-:S02]  /*02f0*/  IMAD.IADD R5, R7, 0x1, R4 ;  /* 0x0000000107057824 */ /* 0x002fc400078e0204 */
[----:B------:R-:W-:-:S03]  /*0300*/  IMAD.IADD R15, R6, 0x1, R4 ;  /* 0x00000001060f7824 */ /* 0x000fc600078e0204 */
[----:B------:R-:W-:Y:S02]  /*0310*/  LEA R20, R5, UR9, 0x1 ;  /* 0x0000000905147c11 */ /* 0x000fe4000f8e08ff */
[----:B------:R-:W-:-:S03]  /*0320*/  LEA R21, R15, UR9, 0x2 ;  /* 0x000000090f157c11 */ /* 0x000fc6000f8e10ff */
[----:B--2---:R-:W-:Y:S04]  /*0330*/  STS.U16 [R20], R19 ;  /* 0x0000001314007388 */ /* 0x004fe80000000400 */
[----:B----4-:R-:W-:Y:S01]  /*0340*/  STS.U16 [R20+0x40], R18 ;  /* 0x0000401214007388 */ /* 0x010fe20000000400 */
        /* <DEDUP_REMOVED lines=8> */
[----:B------:R-:W-:Y:S02]  /*03d0*/  ISETP.GT.AND P0, PT, R4, 0x1e, PT ;  /* 0x0000001e0400780c */ /* 0x000fe40003f04270 */
[----:B------:R-:W-:Y:S02]  /*03e0*/  ISETP.NE.AND P3, PT, R0, RZ, PT ;  /* 0x000000ff0000720c */ /* 0x000fe40003f65270 */
        /* <DEDUP_REMOVED lines=18> */
[----:B------:R-:W-:Y:S02]  /*0510*/  FSEL R5, R5, R18, !P0 ;  /* 0x0000001205057208 */ /* 0x000fe40004000000 */
[----:B------:R-:W-:-:S03]  /*0520*/  ISETP.GT.AND P0, PT, R4, 0xf, PT ;  /* 0x0000000f0400780c */ /* 0x000fc60003f04270 */
[----:B------:R-:W-:Y:S01]  /*0530*/  @!P1 STS [R10+UR5+0x4], R5 ;  /* 0x000004050a009988 */ /* 0x000fe20008000805 */
[----:B------:R-:W-:Y:S01]  /*0540*/  BAR.SYNC.DEFER_BLOCKING 0x0 ;  /* 0x0000000000007b1d */ /* 0x000fe20000010000 */
[----:B------:R-:W-:Y:S02]  /*0550*/  ISETP.NE.AND P1, PT, R0, RZ, PT ;  /* 0x000000ff0000720c */ /* 0x000fe40003f25270 */
[----:B------:R-:W-:Y:S02]  /*0560*/  FSEL R4, R18, R5, P0 ;  /* 0x0000000512047208 */ /* 0x000fe40000000000 */
[----:B------:R-:W-:Y:S01]  /*0570*/  PLOP3.LUT P0, PT, PT, PT, PT, 0x8, 0x80 ;  /* 0x000000000080781c */ /* 0x000fe20003f0e170 */
[----:B------:R-:W0:Y:S02]  /*0580*/  LDS R19, [UR9+0x158] ;  /* 0x00015809ff137984 */ /* 0x000e240008000800 */
[----:B0-----:R-:W-:-:S06]  /*0590*/  FSETP.GEU.FTZ.AND P2, PT, R4, R19, PT ;  /* 0x000000130400720b */ /* 0x001fcc0003f5e000 */
[----:B------:R-:W-:Y:S01]  /*05a0*/  @!P1 FSEL R4, R19, R4, !P2 ;  /* 0x0000000413049208 */ /* 0x000fe20005000000 */
[----:B------:R-:W-:Y:S06]  /*05b0*/  @P3 BRA `(.L_x_415) ;  /* 0x0000000000c43947 */ /* 0x000fec0003800000 */
[----:B------:R-:W-:Y:S01]  /*05c0*/  IMAD.MOV.U32 R19, RZ, RZ, R4 ;  /* 0x000000ffff137224 */ /* 0x000fe200078e0004 */
[----:B------:R-:W-:Y:S06]  /*05d0*/  BRA `(.L_x_416) ;  /* 0x0000000000a07947 */ /* 0x000fec0003800000 */
.L_x_414:
[----:B------:R-:W-:Y:S01]  /*05e0*/  LOP3.LUT R21, RZ, R6, RZ, 0x33, !PT ;  /* 0x00000006ff157212 */ /* 0x000fe200078e33ff */
[----:B------:R-:W-:Y:S01]  /*05f0*/  VIADD R19, R6, 0x20 ;  /* 0x0000002006137836 */ /* 0x000fe20000000000 */
[----:B------:R-:W-:-:S03]  /*0600*/  ISETP.NE.AND P2, PT, R4, RZ, PT ;  /* 0x000000ff0400720c */ /* 0x000fc60003f45270 */
[----:B------:R-:W-:Y:S01]  /*0610*/  IMAD.IADD R21, R14, 0x1, R21 ;  /* 0x000000010e157824 */ /* 0x000fe200078e0215 */
[----:B------:R-:W-:Y:S01]  /*0620*/  ISETP.GT.AND P0, PT, R19, R14, PT ;  /* 0x0000000e1300720c */ /* 0x000fe20003f04270 */
[----:B------:R-:W-:-:S03]  /*0630*/  VIADD R19, R4, 0x2 ;  /* 0x0000000204137836 */ /* 0x000fc60000000000 */
[----:B------:R-:W-:-:S04]  /*0640*/  SEL R18, R21, 0x1f, P0 ;  /* 0x0000001f15127807 */ /* 0x000fc80000000000 */
[----:B------:R-:W-:Y:S01]  /*0650*/  ISETP.GE.AND P0, PT, R4, R18, PT ;  /* 0x000000120400720c */ /* 0x000fe20003f06270 */
[----:B------:R-:W0:Y:S02]  /*0660*/  SHFL.DOWN PT, R20, R5, 0x1, R18 ;  /* 0x0820000005147989 */ /* 0x000e2400000e0012 */
[----:B0-----:R-:W-:-:S10]  /*0670*/  FSETP.GEU.FTZ.AND P1, PT, R5, R20, PT ;  /* 0x000000140500720b */ /* 0x001fd40003f3e000 */
[----:B------:R-:W-:Y:S02]  /*0680*/  @!P0 FSEL R5, R20, R5, !P1 ;  /* 0x0000000514058208 */ /* 0x000fe40004800000 */
[----:B------:R-:W-:Y:S01]  /*0690*/  ISETP.GT.AND P0, PT, R19, R18, PT ;  /* 0x000000121300720c */ /* 0x000fe20003f04270 */
[----:B------:R-:W-:Y:S02]  /*06a0*/  VIADD R19, R4, 0x4 ;  /* 0x0000000404137836 */ /* 0x000fe40000000000 */
[----:B------:R-:W0:Y:S02]  /*06b0*/  SHFL.DOWN PT, R20, R5, 0x2, R18 ;  /* 0x0840000005147989 */ /* 0x000e2400000e0012 */
[----:B0-----:R-:W-:-:S08]  /*06c0*/  FSETP.GEU.FTZ.AND P1, PT, R5, R20, PT ;  /* 0x000000140500720b */ /* 0x001fd00003f3e000 */
        /* <DEDUP_REMOVED lines=11> */
[----:B------:R-:W-:-:S03]  /*0780*/  ISETP.GT.AND P0, PT, R19, R18, PT ;  /* 0x000000121300720c */ /* 0x000fc60003f04270 */
[----:B------:R-:W0:Y:S02]  /*0790*/  SHFL.DOWN PT, R20, R5, 0x10, R18 ;  /* 0x0a00000005147989 */ /* 0x000e2400000e0012 */
[----:B0-----:R-:W-:-:S08]  /*07a0*/  FSETP.GEU.FTZ.AND P1, PT, R5, R20, PT ;  /* 0x000000140500720b */ /* 0x001fd00003f3e000 */
[----:B------:R-:W-:Y:S02]  /*07b0*/  @!P0 FSEL R5, R20, R5, !P1 ;  /* 0x0000000514058208 */ /* 0x000fe40004800000 */
[----:B------:R-:W-:Y:S02]  /*07c0*/  ISETP.NE.AND P1, PT, R0, RZ, PT ;  /* 0x000000ff0000720c */ /* 0x000fe40003f25270 */
[----:B------:R-:W-:Y:S01]  /*07d0*/  PLOP3.LUT P0, PT, PT, PT, PT, 0x8, 0x80 ;  /* 0x000000000080781c */ /* 0x000fe20003f0e170 */
[----:B------:R-:W-:-:S05]  /*07e0*/  IMAD.MOV.U32 R19, RZ, RZ, R5 ;  /* 0x000000ffff137224 */ /* 0x000fca00078e0005 */
[----:B------:R0:W-:Y:S01]  /*07f0*/  @!P2 STS [R10+UR5+0x4], R19 ;  /* 0x000004130a00a988 */ /* 0x0001e20008000805 */
[----:B------:R-:W-:Y:S06]  /*0800*/  BAR.SYNC.DEFER_BLOCKING 0x0 ;  /* 0x0000000000007b1d */ /* 0x000fec0000010000 */
[----:B------:R-:W-:Y:S05]  /*0810*/  @P1 BRA `(.L_x_415) ;  /* 0x00000000002c1947 */ /* 0x000fea0003800000 */
[----:B------:R-:W1:Y:S01]  /*0820*/  LDS R4, [UR9+0x158] ;  /* 0x00015809ff047984 */ /* 0x000e620008000800 */
[----:B------:R-:W-:Y:S02]  /*0830*/  ISETP.GT.AND P0, PT, R22, 0x20, PT ;  /* 0x000000201600780c */ /* 0x000fe40003f04270 */
[----:B-1----:R-:W-:-:S11]  /*0840*/  FSETP.GEU.FTZ.AND P1, PT, R19, R4, PT ;  /* 0x000000041300720b */ /* 0x002fd60003f3e000 */
[----:B0-----:R-:W-:-:S07]  /*0850*/  @P0 FSEL R19, R4, R19, !P1 ;  /* 0x0000001304130208 */ /* 0x001fce0004800000 */
.L_x_416:
[----:B------:R-:W0:Y:S01]  /*0860*/  MUFU.RCP R18, R19 ;  /* 0x0000001300127308 */ /* 0x000e220000001000 */
[----:B------:R-:W-:-:S04]  /*0870*/  SHF.R.S64 R5, R11, 0x5, R8 ;  /* 0x000000050b057819 */ /* 0x000fc80000001008 */
[----:B---3--:R-:W-:-:S04]  /*0880*/  IADD3 R4, P0, PT, R5, R2, RZ ;  /* 0x0000000205047210 */ /* 0x008fc80007f1e0ff */
[----:B------:R-:W-:Y:S02]  /*0890*/  LEA.HI.X.SX32 R5, R8, R3, 0x1b, P0 ;  /* 0x0000000308057211 */ /* 0x000fe400000fdeff */
[----:B------:R-:W-:-:S03]  /*08a0*/  PLOP3.LUT P0, PT, PT, PT, PT, 0x80, 0x8 ;  /* 0x000000000008781c */ /* 0x000fc60003f0f070 */
[----:B------:R1:W-:Y:S04]  /*08b0*/  STG.E desc[UR10][R4.64], R19 ;  /* 0x0000001304007986 */ /* 0x0003e8000c10190a */
[----:B0-----:R1:W-:Y:S06]  /*08c0*/  STS [UR9+0x160], R18 ;  /* 0x00016012ff007988 */ /* 0x0013ec0008000809 */
.L_x_415:
[----:B------:R-:W-:Y:S05]  /*08d0*/  BSYNC.RECONVERGENT B0 ;  /* 0x0000000000007941 */ /* 0x000fea0003800200 */
.L_x_413:
[----:B------:R-:W-:Y:S06]  /*08e0*/  BAR.SYNC.DEFER_BLOCKING 0x0 ;  /* 0x0000000000007b1d */ /* 0x000fec0000010000 */
[----:B------:R-:W-:Y:S01]  /*08f0*/  BSSY.RECONVERGENT B0, `(.L_x_417) ;  /* 0x000002b000007945 */ /* 0x000fe20003800200 */
[----:B-1----:R-:W1:Y:S02]  /*0900*/  LDS R4, [UR9+0x160] ;  /* 0x00016009ff047984 */ /* 0x002e640008000800 */
[----:B-1----:R-:W-:-:S05]  /*0910*/  FMUL.FTZ R17, R17, R4 ;  /* 0x0000000411117220 */ /* 0x002fca0000410000 */
[----:B------:R-:W-:-:S13]  /*0920*/  FSETP.GT.FTZ.AND P1, PT, R17, 0.039790149778127670288, PT ;  /* 0x3d22faff1100780b */ /* 0x000fda0003f34000 */
[----:B------:R-:W-:Y:S05]  /*0930*/  @!P1 BRA `(.L_x_418) ;  /* 0x0000000000509947 */ /* 0x000fea0003800000 */
[----:B------:R-:W-:-:S13]  /*0940*/  FSETP.GT.FTZ.AND P1, PT, R17, 0.38931253552436828613, PT ;  /* 0x3ec753f91100780b */ /* 0x000fda0003f34000 */
[----:B------:R-:W-:Y:S05]  /*0950*/  @!P1 BRA `(.L_x_419) ;  /* 0x0000000000249947 */ /* 0x000fea0003800000 */
[----:B------:R-:W-:-:S13]  /*0960*/  FSETP.GT.FTZ.AND P3, PT, R17, 0.64278692007064819336, PT ;  /* 0x3f248daf1100780b */ /* 0x000fda0003f74000 */
[C---:B------:R-:W-:Y:S01]  /*0970*/  @P3 FSETP.GT.FTZ.AND P1, PT, R17.reuse, 0.86147838830947875977, PT ;  /* 0x3f5c89d91100380b */ /* 0x040fe20003f34000 */
[----:B------:R-:W-:Y:S01]  /*0980*/  @P3 IMAD.MOV.U32 R5, RZ, RZ, 0xf ;  /* 0x0000000fff053424 */ /* 0x000fe200078e00ff */
[----:B------:R-:W-:Y:S01]  /*0990*/  @!P3 FSETP.GT.FTZ.AND P2, PT, R17, 0.50166338682174682617, PT ;  /* 0x3f006d031100b80b */ /* 0x000fe20003f54000 */
[----:B------:R-:W-:-:S03]  /*09a0*/  @!P3 IMAD.MOV.U32 R17, RZ, RZ, 0xd ;  /* 0x0000000dff11b424 */ /* 0x000fc600078e00ff */
[----:B------:R-:W-:Y:S02]  /*09b0*/  @P3 SEL R5, R5, 0xe, P1 ;  /* 0x0000000e05053807 */ /* 0x000fe40000800000 */
[----:B------:R-:W-:-:S04]  /*09c0*/  @!P3 SEL R17, R17, 0xc, P2 ;  /* 0x0000000c1111b807 */ /* 0x000fc80001000000 */
[----:B------:R-:W-:Y:S01]  /*09d0*/  @!P3 PRMT R5, R17, 0x7610, R5 ;  /* 0x000076101105b816 */ /* 0x000fe20000000005 */
[----:B------:R-:W-:Y:S06]  /*09e0*/  BRA `(.L_x_420) ;  /* 0x00000000006c7947 */ /* 0x000fec0003800000 */
.L_x_419:
[----:B------:R-:W-:-:S13]  /*09f0*/  FSETP.GT.FTZ.AND P3, PT, R17, 0.20352125167846679688, PT ;  /* 0x3e5067e01100780b */ /* 0x000fda0003f74000 */
[C---:B------:R-:W-:Y:S01]  /*0a00*/  @P3 FSETP.GT.FTZ.AND P1, PT, R17.reuse, 0.29201376438140869141, PT ;  /* 0x3e9582d41100380b */ /* 0x040fe20003f34000 */
[----:B------:R-:W-:Y:S01]  /*0a10*/  @P3 IMAD.MOV.U32 R5, RZ, RZ, 0xb ;  /* 0x0000000bff053424 */ /* 0x000fe200078e00ff */
[----:B------:R-:W-:Y:S01]  /*0a20*/  @!P3 FSETP.GT.FTZ.AND P2, PT, R17, 0.12025525420904159546, PT ;  /* 0x3df648631100b80b */ /* 0x000fe20003f54000 */
[----:B------:R-:W-:-:S03]  /*0a30*/  @!P3 IMAD.MOV.U32 R17, RZ, RZ, 0x9 ;  /* 0x00000009ff11b424 */ /* 0x000fc600078e00ff */
[----:B------:R-:W-:Y:S02]  /*0a40*/  @P3 SEL R5, R5, 0xa, P1 ;  /* 0x0000000a05053807 */ /* 0x000fe40000800000 */
[----:B------:R-:W-:-:S04]  /*0a50*/  @!P3 SEL R17, R17, 0x8, P2 ;  /* 0x000000081111b807 */ /* 0x000fc80001000000 */
[----:B------:R-:W-:Y:S01]  /*0a60*/  @!P3 PRMT R5, R17, 0x7610, R5 ;  /* 0x000076101105b816 */ /* 0x000fe20000000005 */
[----:B------:R-:W-:Y:S06]  /*0a70*/  BRA `(.L_x_420) ;  /* 0x0000000000487947 */ /* 0x000fec0003800000 */
.L_x_418:
[----:B------:R-:W-:-:S13]  /*0a80*/  FSETP.GT.FTZ.AND P1, PT, R17, -0.33967941999435424805, PT ;  /* 0xbeadea761100780b */ /* 0x000fda0003f34000 */
[----:B------:R-:W-:Y:S05]  /*0a90*/  @!P1 BRA `(.L_x_421) ;  /* 0x0000000000249947 */ /* 0x000fea0003800000 */
[----:B------:R-:W-:-:S13]  /*0aa0*/  FSETP.GT.FTZ.AND P3, PT, R17, -0.13791173696517944336, PT ;  /* 0xbe0d38bc1100780b */ /* 0x000fda0003f74000 */
[C---:B------:R-:W-:Y:S01]  /*0ab0*/  @P3 FSETP.GT.FTZ.AND P1, PT, R17.reuse, -0.045525018125772476196, PT ;  /* 0xbd3a78711100380b */ /* 0x040fe20003f34000 */
[----:B------:R-:W-:Y:S01]  /*0ac0*/  @P3 IMAD.MOV.U32 R5, RZ, RZ, 0x7 ;  /* 0x00000007ff053424 */ /* 0x000fe200078e00ff */
[----:B------:R-:W-:Y:S01]  /*0ad0*/  @!P3 FSETP.GT.FTZ.AND P2, PT, R17, -0.23460739850997924805, PT ;  /* 0xbe703cec1100b80b */ /* 0x000fe20003f54000 */
[----:B------:R-:W-:-:S03]  /*0ae0*/  @!P3 IMAD.MOV.U32 R17, RZ, RZ, 0x5 ;  /* 0x00000005ff11b424 */ /* 0x000fc600078e00ff */
[----:B------:R-:W-:Y:S02]  /*0af0*/  @P3 SEL R5, R5, 0x6, P1 ;  /* 0x0000000605053807 */ /* 0x000fe40000800000 */
[----:B------:R-:W-:-:S04]  /*0b00*/  @!P3 SEL R17, R17, 0x4, P2 ;  /* 0x000000041111b807 */ /* 0x000fc80001000000 */
[----:B------:R-:W-:Y:S01]  /*0b10*/  @!P3 PRMT R5, R17, 0x7610, R5 ;  /* 0x000076101105b816 */ /* 0x000fe20000000005 */
[----:B------:R-:W-:Y:S06]  /*0b20*/  BRA `(.L_x_420) ;  /* 0x00000000001c7947 */ /* 0x000fec0003800000 */
.L_x_421:
[----:B------:R-:W-:-:S13]  /*0b30*/  FSETP.GT.FTZ.AND P3, PT, R17, -0.61063289642333984375, PT ;  /* 0xbf1c52701100780b */ /* 0x000fda0003f74000 */
[----:B------:R-:W-:Y:S01]  /*0b40*/  @P3 IMAD.MOV.U32 R5, RZ, RZ, 0x3 ;  /* 0x00000003ff053424 */ /* 0x000fe200078e00ff */
[C---:B------:R-:W-:Y:S02]  /*0b50*/  @P3 FSETP.GT.FTZ.AND P1, PT, R17.reuse, -0.459995269775390625, PT ;  /* 0xbeeb84801100380b */ /* 0x040fe40003f34000 */
[----:B------:R-:W-:Y:S02]  /*0b60*/  @!P3 FSETP.GT.FTZ.AND P2, PT, R17, -0.84809643030166625977, PT ;  /* 0xbf591cd91100b80b */ /* 0x000fe40003f54000 */
[----:B------:R-:W-:Y:S02]  /*0b70*/  @P3 SEL R5, R5, 0x2, P1 ;  /* 0x0000000205053807 */ /* 0x000fe40000800000 */
[----:B------:R-:W-:-:S04]  /*0b80*/  @!P3 SEL R17, RZ, 0x1, !P2 ;  /* 0x00000001ff11b807 */ /* 0x000fc80005000000 */
[----:B------:R-:W-:-:S07]  /*0b90*/  @!P3 PRMT R5, R17, 0x7610, R5 ;  /* 0x000076101105b816 */ /* 0x000fce0000000005 */
.L_x_420:
[----:B------:R-:W-:Y:S05]  /*0ba0*/  BSYNC.RECONVERGENT B0 ;  /* 0x0000000000007941 */ /* 0x000fea0003800200 */
.L_x_417:
        /* <DEDUP_REMOVED lines=15> */
.L_x_424:
        /* <DEDUP_REMOVED lines=9> */
.L_x_423:
        /* <DEDUP_REMOVED lines=11> */
.L_x_426:
[----:B------:R-:W-:-:S13]  /*0de0*/  FSETP.GT.FTZ.AND P3, PT, R4, -0.61063289642333984375, PT ;  /* 0xbf1c52700400780b */ /* 0x000fda0003f74000 */
[----:B------:R-:W-:Y:S01]  /*0df0*/  @P3 IMAD.MOV.U32 R16, RZ, RZ, 0x3 ;  /* 0x00000003ff103424 */ /* 0x000fe200078e00ff */
[C---:B------:R-:W-:Y:S02]  /*0e00*/  @P3 FSETP.GT.FTZ.AND P1, PT, R4.reuse, -0.459995269775390625, PT ;  /* 0xbeeb84800400380b */ /* 0x040fe40003f34000 */
[----:B------:R-:W-:Y:S02]  /*0e10*/  @!P3 FSETP.GT.FTZ.AND P2, PT, R4, -0.84809643030166625977, PT ;  /* 0xbf591cd90400b80b */ /* 0x000fe40003f54000 */
[----:B------:R-:W-:Y:S02]  /*0e20*/  @P3 SEL R4, R16, 0x2, P1 ;  /* 0x0000000210043807 */ /* 0x000fe40000800000 */
[----:B------:R-:W-:-:S04]  /*0e30*/  @!P3 SEL R16, RZ, 0x1, !P2 ;  /* 0x00000001ff10b807 */ /* 0x000fc80005000000 */
[----:B------:R-:W-:-:S07]  /*0e40*/  @!P3 PRMT R4, R16, 0x7610, R4 ;  /* 0x000076101004b816 */ /* 0x000fce0000000004 */
.L_x_425:
[----:B------:R-:W-:Y:S05]  /*0e50*/  BSYNC.RECONVERGENT B0 ;  /* 0x0000000000007941 */ /* 0x000fea0003800200 */
.L_x_422:
[----:B------:R-:W-:Y:S01]  /*0e60*/  BAR.SYNC.DEFER_BLOCKING 0x0 ;  /* 0x0000000000007b1d */ /* 0x000fe20000010000 */
[----:B------:R-:W-:Y:S01]  /*0e70*/  UIADD3 UR6, UPT, UPT, UR6, 0x100, URZ ;  /* 0x0000010006067890 */ /* 0x000fe2000fffe0ff */
[----:B------:R-:W-:Y:S01]  /*0e80*/  @P0 VIADD R16, R14, 0x1 ;  /* 0x000000010e100836 */ /* 0x000fe20000000000 */
[----:B0-----:R-:W-:Y:S01]  /*0e90*/  SHF.R.S64 R19, R11, 0x1, R8 ;  /* 0x000000010b137819 */ /* 0x001fe20000001008 */
[----:B------:R-:W-:Y:S01]  /*0ea0*/  IMAD.SHL.U32 R5, R5, 0x10, RZ ;  /* 0x0000001005057824 */ /* 0x000fe200078e00ff */
[----:B------:R-:W-:Y:S02]  /*0eb0*/  ULEA UR6, UR7, UR6, 0x18 ;  /* 0x0000000607067291 */ /* 0x000fe4000f8ec0ff */
[----:B------:R-:W-:Y:S02]  /*0ec0*/  @P0 LEA.HI R16, R16, R16, RZ, 0x1 ;  /* 0x0000001010100211 */ /* 0x000fe400078f08ff */
[----:B------:R-:W-:Y:S02]  /*0ed0*/  LOP3.LUT R14, R4, R5, RZ, 0xfc, !PT ;  /* 0x00000005040e7212 */ /* 0x000fe400078efcff */
[----:B------:R-:W-:-:S02]  /*0ee0*/  @P0 SHF.R.S32.HI R16, RZ, 0x1, R16 ;  /* 0x00000001ff100819 */ /* 0x000fc40000011410 */
[----:B------:R-:W-:Y:S01]  /*0ef0*/  IADD3 R4, P1, P2, R19, UR16, R12 ;  /* 0x0000001013047c10 */ /* 0x000fe2000fa3e00c */
[----:B------:R-:W-:Y:S01]  /*0f00*/  STS.U8 [R15+UR6], R14 ;  /* 0x0000000e0f007988 */ /* 0x000fe20008000006 */
[----:B------:R-:W-:-:S03]  /*0f10*/  NOP ;  /* 0x0000000000007918 */ /* 0x000fc60000000000 */
[----:B------:R-:W-:Y:S04]  /*0f20*/  LDS.U8 R17, [R15+UR6] ;  /* 0x000000060f117984 */ /* 0x000fe80008000000 */
[----:B------:R-:W-:Y:S01]  /*0f30*/  @P0 STS [UR9+0x140], R16 ;  /* 0x00014010ff000988 */ /* 0x000fe20008000809 */
[----:B------:R-:W-:Y:S06]  /*0f40*/  BAR.SYNC.DEFER_BLOCKING 0x0 ;  /* 0x0000000000007b1d */ /* 0x000fec0000010000 */
[----:B------:R-:W0:Y:S02]  /*0f50*/  LDS R5, [UR9+0x140] ;  /* 0x00014009ff057984 */ /* 0x000e240008000800 */
[----:B0-----:R-:W-:-:S02]  /*0f60*/  ISETP.GE.AND P0, PT, R12, R5, PT ;  /* 0x000000050c00720c */ /* 0x001fc40003f06270 */
[----:B------:R-:W-:-:S04]  /*0f70*/  SHF.R.S32.HI R5, RZ, 0x1, R8 ;  /* 0x00000001ff057819 */ /* 0x000fc80000011408 */
        /* <DEDUP_REMOVED lines=8> */
.L_x_428:
        /* <DEDUP_REMOVED lines=16> */
.L_x_1981:


//--------------------- .text._Z18kQuantizeBlockwiseI13__nv_bfloat16Li256ELi2ELi0ELi2EEvPfPT_S1_PhS1_ii --------------------------
	.section	.text._Z18kQuantizeBlockwiseI13__nv_bfloat16Li256ELi2ELi0ELi2EEvPfPT_S1_PhS1_ii,"ax",@progbits
	.align	128
        .global         _Z18kQuantizeBlockwiseI13__nv_bfloat16Li256ELi2ELi0ELi2EEvPfPT_S1_PhS1_ii
        .type           _Z18kQuantizeBlockwiseI13__nv_bfloat16Li256ELi2ELi0ELi2EEvPfPT_S1_PhS1_ii,@function
        .size           _Z18kQuantizeBlockwiseI13__nv_bfloat16Li256ELi2ELi0ELi2EEvPfPT_S1_PhS1_ii,(.L_x_1982 - _Z18kQuantizeBlockwiseI13__nv_bfloat16Li256ELi2ELi0ELi2EEvPfPT_S1_PhS1_ii)
        .other          _Z18kQuantizeBlockwiseI13__nv_bfloat16Li256ELi2ELi0ELi2EEvPfPT_S1_PhS1_ii,@"STO_CUDA_ENTRY STV_DEFAULT"
_Z18kQuantizeBlockwiseI13__nv_bfloat16Li256ELi2ELi0ELi2EEvPfPT_S1_PhS1_ii:
.text._Z18kQuantizeBlockwiseI13__nv_bfloat16Li256ELi2ELi0ELi2EEvPfPT_S1_PhS1_ii:
        /* <DEDUP_REMOVED lines=28> */
.L_x_443:
        /* <DEDUP_REMOVED lines=16> */
[----:B-1----:R-:W1:Y:S01]  /*02c0*/  S2R R4, SR_LANEID ;  /* 0x0000000000047919 */ /* 0x002e620000000000 */
        /* <DEDUP_REMOVED lines=37> */
[----:B------:R-:W-:-:S03]  /*0520*/  PLOP3.LUT P0, PT, PT, PT, PT, 0x8, 0x80 ;  /* 0x000000000080781c */ /* 0x000fc60003f0e170 */
[----:B------:R0:W-:Y:S01]  /*0530*/  @!P1 STS [R10+UR5+0x4], R5 ;  /* 0x000004050a009988 */ /* 0x0001e20008000805 */
[----:B------:R-:W-:Y:S01]  /*0540*/  BAR.SYNC.DEFER_BLOCKING 0x0 ;  /* 0x0000000000007b1d */ /* 0x000fe20000010000 */
[----:B------:R-:W-:-:S04]  /*0550*/  ISETP.GT.AND P1, PT, R4, 0xf, PT ;  /* 0x0000000f0400780c */ /* 0x000fc80003f24270 */
[----:B------:R-:W-:Y:S01]  /*0560*/  FSEL R19, R18, R5, P1 ;  /* 0x0000000512137208 */ /* 0x000fe20000800000 */
[----:B------:R-:W-:Y:S08]  /*0570*/  @P2 BRA `(.L_x_431) ;  /* 0x0000000000fc2947 */ /* 0x000ff00003800000 */
[----:B0-----:R-:W0:Y:S04]  /*0580*/  LDS.64 R4, [UR9+0x298] ;  /* 0x00029809ff047984 */ /* 0x001e280008000a00 */
[----:B------:R-:W1:Y:S01]  /*0590*/  LDS R21, [UR9+0x2a0] ;  /* 0x0002a009ff157984 */ /* 0x000e620008000800 */
[----:B0-----:R-:W-:-:S04]  /*05a0*/  FSETP.GEU.FTZ.AND P0, PT, R19, R4, PT ;  /* 0x000000041300720b */ /* 0x001fc80003f1e000 */
[----:B------:R-:W-:-:S04]  /*05b0*/  FSEL R4, R4, R19, !P0 ;  /* 0x0000001304047208 */ /* 0x000fc80004000000 */
[----:B------:R-:W-:-:S04]  /*05c0*/  FSETP.GEU.FTZ.AND P0, PT, R4, R5, PT ;  /* 0x000000050400720b */ /* 0x000fc80003f1e000 */
[----:B------:R-:W-:-:S04]  /*05d0*/  FSEL R4, R5, R4, !P0 ;  /* 0x0000000405047208 */ /* 0x000fc80004000000 */
[----:B-1----:R-:W-:-:S04]  /*05e0*/  FSETP.GEU.FTZ.AND P0, PT, R4, R21, PT ;  /* 0x000000150400720b */ /* 0x002fc80003f1e000 */
[----:B------:R-:W-:Y:S01]  /*05f0*/  FSEL R21, R21, R4, !P0 ;  /* 0x0000000415157208 */ /* 0x000fe20004000000 */
[----:B------:R-:W-:Y:S08]  /*0600*/  BRA `(.L_x_432) ;  /* 0x0000000000bc7947 */ /* 0x000ff00003800000 */
.L_x_430:
        /* <DEDUP_REMOVED lines=36> */
[----:B------:R-:W0:Y:S01]  /*0850*/  LDS.64 R4, [UR9+0x298] ;  /* 0x00029809ff047984 */ /* 0x000e220008000a00 */
[C---:B------:R-:W-:Y:S02]  /*0860*/  ISETP.GT.AND P1, PT, R22.reuse, 0x20, PT ;  /* 0x000000201600780c */ /* 0x040fe40003f24270 */
[----:B------:R-:W-:Y:S01]  /*0870*/  ISETP.GT.AND P0, PT, R22, 0x40, PT ;  /* 0x000000401600780c */ /* 0x000fe20003f04270 */
[----:B------:R-:W2:Y:S01]  /*0880*/  LDS R18, [UR9+0x2a0] ;  /* 0x0002a009ff127984 */ /* 0x000ea20008000800 */
[----:B0-----:R-:W-:-:S09]  /*0890*/  FSETP.GEU.FTZ.AND P2, PT, R21, R4, PT ;  /* 0x000000041500720b */ /* 0x001fd20003f5e000 */
[----:B-1----:R-:W-:Y:S02]  /*08a0*/  @P1 FSEL R21, R4, R21, !P2 ;  /* 0x0000001504151208 */ /* 0x002fe40005000000 */
[----:B------:R-:W-:Y:S02]  /*08b0*/  ISETP.GT.AND P1, PT, R22, 0x60, PT ;  /* 0x000000601600780c */ /* 0x000fe40003f24270 */
[----:B------:R-:W-:-:S04]  /*08c0*/  FSETP.GEU.FTZ.AND P2, PT, R21, R5, PT ;  /* 0x000000051500720b */ /* 0x000fc80003f5e000 */
[----:B------:R-:W-:-:S04]  /*08d0*/  @P0 FSEL R21, R5, R21, !P2 ;  /* 0x0000001505150208 */ /* 0x000fc80005000000 */
[----:B--2---:R-:W-:-:S04]  /*08e0*/  FSETP.GEU.FTZ.AND P0, PT, R21, R18, PT ;  /* 0x000000121500720b */ /* 0x004fc80003f1e000 */
[----:B------:R-:W-:-:S09]  /*08f0*/  @P1 FSEL R21, R18, R21, !P0 ;  /* 0x0000001512151208 */ /* 0x000fd20004000000 */
.L_x_432:
[----:B------:R-:W0:Y:S01]  /*0900*/  MUFU.RCP R18, R21 ;  /* 0x0000001500127308 */ /* 0x000e220000001000 */
[----:B------:R-:W-:-:S04]  /*0910*/  SHF.R.S64 R5, R11, 0x6, R8 ;  /* 0x000000060b057819 */ /* 0x000fc80000001008 */
[----:B---3--:R-:W-:-:S04]  /*0920*/  IADD3 R4, P0, PT, R5, R2, RZ ;  /* 0x0000000205047210 */ /* 0x008fc80007f1e0ff */
[----:B------:R-:W-:Y:S02]  /*0930*/  LEA.HI.X.SX32 R5, R8, R3, 0x1a, P0 ;  /* 0x0000000308057211 */ /* 0x000fe400000fd6ff */
[----:B------:R-:W-:-:S03]  /*0940*/  PLOP3.LUT P0, PT, PT, PT, PT, 0x80, 0x8 ;  /* 0x000000000008781c */ /* 0x000fc60003f0f070 */
[----:B------:R2:W-:Y:S04]  /*0950*/  STG.E desc[UR10][R4.64], R21 ;  /* 0x0000001504007986 */ /* 0x0005e8000c10190a */
[----:B0-----:R2:W-:Y:S06]  /*0960*/  STS [UR9+0x2a8], R18 ;  /* 0x0002a812ff007988 */ /* 0x0015ec0008000809 */
.L_x_431:
[----:B------:R-:W-:Y:S05]  /*0970*/  BSYNC.RECONVERGENT B0 ;  /* 0x0000000000007941 */ /* 0x000fea0003800200 */
.L_x_429:
[----:B------:R-:W-:Y:S06]  /*0980*/  BAR.SYNC.DEFER_BLOCKING 0x0 ;  /* 0x0000000000007b1d */ /* 0x000fec0000010000 */
[----:B------:R-:W-:Y:S01]  /*0990*/  BSSY.RECONVERGENT B0, `(.L_x_433) ;  /* 0x000002b000007945 */ /* 0x000fe20003800200 */
[----:B--2---:R-:W2:Y:S02]  /*09a0*/  LDS R4, [UR9+0x2a8] ;  /* 0x0002a809ff047984 */ /* 0x004ea40008000800 */
[----:B--2---:R-:W-:-:S05]  /*09b0*/  FMUL.FTZ R16, R16, R4 ;  /* 0x0000000410107220 */ /* 0x004fca0000410000 */
[----:B------:R-:W-:-:S13]  /*09c0*/  FSETP.GT.FTZ.AND P1, PT, R16, 0.039790149778127670288, PT ;  /* 0x3d22faff1000780b */ /* 0x000fda0003f34000 */
[----:B------:R-:W-:Y:S05]  /*09d0*/  @!P1 BRA `(.L_x_434) ;  /* 0x0000000000509947 */ /* 0x000fea0003800000 */
[----:B------:R-:W-:-:S13]  /*09e0*/  FSETP.GT.FTZ.AND P1, PT, R16, 0.38931253552436828613, PT ;  /* 0x3ec753f91000780b */ /* 0x000fda0003f34000 */
[----:B------:R-:W-:Y:S05]  /*09f0*/  @!P1 BRA `(.L_x_435) ;  /* 0x0000000000249947 */ /* 0x000fea0003800000 */
[----:B------:R-:W-:-:S13]  /*0a00*/  FSETP.GT.FTZ.AND P3, PT, R16, 0.64278692007064819336, PT ;  /* 0x3f248daf1000780b */ /* 0x000fda0003f74000 */
[C---:B------:R-:W-:Y:S01]  /*0a10*/  @P3 FSETP.GT.FTZ.AND P1, PT, R16.reuse, 0.86147838830947875977, PT ;  /* 0x3f5c89d91000380b */ /* 0x040fe20003f34000 */
[----:B0-----:R-:W-:Y:S01]  /*0a20*/  @P3 IMAD.MOV.U32 R5, RZ, RZ, 0xf ;  /* 0x0000000fff053424 */ /* 0x001fe200078e00ff */
[----:B------:R-:W-:Y:S01]  /*0a30*/  @!P3 FSETP.GT.FTZ.AND P2, PT, R16, 0.50166338682174682617, PT ;  /* 0x3f006d031000b80b */ /* 0x000fe20003f54000 */
[----:B------:R-:W-:-:S03]  /*0a40*/  @!P3 IMAD.MOV.U32 R16, RZ, RZ, 0xd ;  /* 0x0000000dff10b424 */ /* 0x000fc600078e00ff */
[----:B------:R-:W-:Y:S02]  /*0a50*/  @P3 SEL R5, R5, 0xe, P1 ;  /* 0x0000000e05053807 */ /* 0x000fe40000800000 */
[----:B------:R-:W-:-:S04]  /*0a60*/  @!P3 SEL R16, R16, 0xc, P2 ;  /* 0x0000000c1010b807 */ /* 0x000fc80001000000 */
[----:B------:R-:W-:Y:S01]  /*0a70*/  @!P3 PRMT R5, R16, 0x7610, R5 ;  /* 0x000076101005b816 */ /* 0x000fe20000000005 */
[----:B------:R-:W-:Y:S06]  /*0a80*/  BRA `(.L_x_436) ;  /* 0x00000000006c7947 */ /* 0x000fec0003800000 */
.L_x_435:
[----:B------:R-:W-:-:S13]  /*0a90*/  FSETP.GT.FTZ.AND P3, PT, R16, 0.20352125167846679688, PT ;  /* 0x3e5067e01000780b */ /* 0x000fda0003f74000 */
[C---:B------:R-:W-:Y:S01]  /*0aa0*/  @P3 FSETP.GT.FTZ.AND P1, PT, R16.reuse, 0.29201376438140869141, PT ;  /* 0x3e9582d41000380b */ /* 0x040fe20003f34000 */
[----:B0-----:R-:W-:Y:S01]  /*0ab0*/  @P3 IMAD.MOV.U32 R5, RZ, RZ, 0xb ;  /* 0x0000000bff053424 */ /* 0x001fe200078e00ff */
[----:B------:R-:W-:Y:S01]  /*0ac0*/  @!P3 FSETP.GT.FTZ.AND P2, PT, R16, 0.12025525420904159546, PT ;  /* 0x3df648631000b80b */ /* 0x000fe20003f54000 */
[----:B------:R-:W-:-:S03]  /*0ad0*/  @!P3 IMAD.MOV.U32 R16, RZ, RZ, 0x9 ;  /* 0x00000009ff10b424 */ /* 0x000fc600078e00ff */
[----:B------:R-:W-:Y:S02]  /*0ae0*/  @P3 SEL R5, R5, 0xa, P1 ;  /* 0x0000000a05053807 */ /* 0x000fe40000800000 */
[----:B------:R-:W-:-:S04]  /*0af0*/  @!P3 SEL R16, R16, 0x8, P2 ;  /* 0x000000081010b807 */ /* 0x000fc80001000000 */
[----:B------:R-:W-:Y:S01]  /*0b00*/  @!P3 PRMT R5, R16, 0x7610, R5 ;  /* 0x000076101005b816 */ /* 0x000fe20000000005 */
[----:B------:R-:W-:Y:S06]  /*0b10*/  BRA `(.L_x_436) ;  /* 0x0000000000487947 */ /* 0x000fec0003800000 */
.L_x_434:
[----:B------:R-:W-:-:S13]  /*0b20*/  FSETP.GT.FTZ.AND P1, PT, R16, -0.33967941999435424805, PT ;  /* 0xbeadea761000780b */ /* 0x000fda0003f34000 */
[----:B------:R-:W-:Y:S05]  /*0b30*/  @!P1 BRA `(.L_x_437) ;  /* 0x0000000000249947 */ /* 0x000fea0003800000 */
[----:B------:R-:W-:-:S13]  /*0b40*/  FSETP.GT.FTZ.AND P3, PT, R16, -0.13791173696517944336, PT ;  /* 0xbe0d38bc1000780b */ /* 0x000fda0003f74000 */
[C---:B------:R-:W-:Y:S01]  /*0b50*/  @P3 FSETP.GT.FTZ.AND P1, PT, R16.reuse, -0.045525018125772476196, PT ;  /* 0xbd3a78711000380b */ /* 0x040fe20003f34000 */
[----:B0-----:R-:W-:Y:S01]  /*0b60*/  @P3 IMAD.MOV.U32 R5, RZ, RZ, 0x7 ;  /* 0x00000007ff053424 */ /* 0x001fe200078e00ff */
[----:B------:R-:W-:Y:S01]  /*0b70*/  @!P3 FSETP.GT.FTZ.AND P2, PT, R16, -0.23460739850997924805, PT ;  /* 0xbe703cec1000b80b */ /* 0x000fe20003f54000 */
[----:B------:R-:W-:-:S03]  /*0b80*/  @!P3 IMAD.MOV.U32 R16, RZ, RZ, 0x5 ;  /* 0x00000005ff10b424 */ /* 0x000fc600078e00ff */
[----:B------:R-:W-:Y:S02]  /*0b90*/  @P3 SEL R5, R5, 0x6, P1 ;  /* 0x0000000605053807 */ /* 0x000fe40000800000 */
[----:B------:R-:W-:-:S04]  /*0ba0*/  @!P3 SEL R16, R16, 0x4, P2 ;  /* 0x000000041010b807 */ /* 0x000fc80001000000 */
[----:B------:R-:W-:Y:S01]  /*0bb0*/  @!P3 PRMT R5, R16, 0x7610, R5 ;  /* 0x000076101005b816 */ /* 0x000fe20000000005 */
[----:B------:R-:W-:Y:S06]  /*0bc0*/  BRA `(.L_x_436) ;  /* 0x00000000001c7947 */ /* 0x000fec0003800000 */
.L_x_437:
[----:B------:R-:W-:-:S13]  /*0bd0*/  FSETP.GT.FTZ.AND P3, PT, R16, -0.61063289642333984375, PT ;  /* 0xbf1c52701000780b */ /* 0x000fda0003f74000 */
[----:B0-----:R-:W-:Y:S01]  /*0be0*/  @P3 IMAD.MOV.U32 R5, RZ, RZ, 0x3 ;  /* 0x00000003ff053424 */ /* 0x001fe200078e00ff */
[C---:B------:R-:W-:Y:S02]  /*0bf0*/  @P3 FSETP.GT.FTZ.AND P1, PT, R16.reuse, -0.459995269775390625, PT ;  /* 0xbeeb84801000380b */ /* 0x040fe40003f34000 */
[----:B------:R-:W-:Y:S02]  /*0c00*/  @!P3 FSETP.GT.FTZ.AND P2, PT, R16, -0.84809643030166625977, PT ;  /* 0xbf591cd91000b80b */ /* 0x000fe40003f54000 */
[----:B------:R-:W-:Y:S02]  /*0c10*/  @P3 SEL R5, R5, 0x2, P1 ;  /* 0x0000000205053807 */ /* 0x000fe40000800000 */
[----:B------:R-:W-:-:S04]  /*0c20*/  @!P3 SEL R16, RZ, 0x1, !P2 ;  /* 0x00000001ff10b807 */ /* 0x000fc80005000000 */
[----:B------:R-:W-:-:S07]  /*0c30*/  @!P3 PRMT R5, R16, 0x7610, R5 ;  /* 0x000076101005b816 */ /* 0x000fce0000000005 */
.L_x_436:
[----:B------:R-:W-:Y:S05]  /*0c40*/  BSYNC.RECONVERGENT B0 ;  /* 0x0000000000007941 */ /* 0x000fea0003800200 */
.L_x_433:
        /* <DEDUP_REMOVED lines=15> */
.L_x_440:
        /* <DEDUP_REMOVED lines=9> */
.L_x_439:
        /* <DEDUP_REMOVED lines=11> */
.L_x_442:
[----:B------:R-:W-:-:S13]  /*0e80*/  FSETP.GT.FTZ.AND P3, PT, R4, -0.61063289642333984375, PT ;  /* 0xbf1c52700400780b */ /* 0x000fda0003f74000 */
[----:B------:R-:W-:Y:S01]  /*0e90*/  @P3 IMAD.MOV.U32 R16, RZ, RZ, 0x3 ;  /* 0x00000003ff103424 */ /* 0x000fe200078e00ff */
[C---:B------:R-:W-:Y:S02]  /*0ea0*/  @P3 FSETP.GT.FTZ.AND P1, PT, R4.reuse, -0.459995269775390625, PT ;  /* 0xbeeb84800400380b */ /* 0x040fe40003f34000 */
[----:B------:R-:W-:Y:S02]  /*0eb0*/  @!P3 FSETP.GT.FTZ.AND P2, PT, R4, -0.84809643030166625977, PT ;  /* 0xbf591cd90400b80b */ /* 0x000fe40003f54000 */
[----:B------:R-:W-:Y:S02]  /*0ec0*/  @P3 SEL R4, R16, 0x2, P1 ;  /* 0x0000000210043807 */ /* 0x000fe40000800000 */
[----:B------:R-:W-:-:S04]  /*0ed0*/  @!P3 SEL R16, RZ, 0x1, !P2 ;  /* 0x00000001ff10b807 */ /* 0x000fc80005000000 */
[----:B------:R-:W-:-:S07]  /*0ee0*/  @!P3 PRMT R4, R16, 0x7610, R4 ;  /* 0x000076101004b816 */ /* 0x000fce0000000004 */
.L_x_441:
[----:B------:R-:W-:Y:S05]  /*0ef0*/  BSYNC.RECONVERGENT B0 ;  /* 0x0000000000007941 */ /* 0x000fea0003800200 */
.L_x_438:
[----:B------:R-:W-:Y:S01]  /*0f00*/  BAR.SYNC.DEFER_BLOCKING 0x0 ;  /* 0x0000000000007b1d */ /* 0x000fe20000010000 */
[----:B------:R-:W-:Y:S01]  /*0f10*/  UIADD3 UR6, UPT, UPT, UR6, 0x200, URZ ;  /* 0x0000020006067890 */ /* 0x000fe2000fffe0ff */
[----:B------:R-:W-:Y:S01]  /*0f20*/  @P0 VIADD R16, R14, 0x1 ;  /* 0x000000010e100836 */ /* 0x000fe20000000000 */
[----:B------:R-:W-:Y:S01]  /*0f30*/  SHF.R.S64 R19, R11, 0x1, R8 ;  /* 0x000000010b137819 */ /* 0x000fe20000001008 */
        /* <DEDUP_REMOVED lines=22> */
.L_x_444:
        /* <DEDUP_REMOVED lines=14> */
.L_x_1982:


//--------------------- .text._Z18kQuantizeBlockwiseI13__nv_bfloat16Li512ELi2ELi0ELi2EEvPfPT_S1_PhS1_ii --------------------------
	.section	.text._Z18kQuantizeBlockwiseI13__nv_bfloat16Li512ELi2ELi0ELi2EEvPfPT_S1_PhS1_ii,"ax",@progbits
	.align	128
        .global         _Z18kQuantizeBlockwiseI13__nv_bfloat16Li512ELi2ELi0ELi2EEvPfPT_S1_PhS1_ii
        .type           _Z18kQuantizeBlockwiseI13__nv_bfloat16Li512ELi2ELi0ELi2EEvPfPT_S1_PhS1_ii,@function
        .size           _Z18kQuantizeBlockwiseI13__nv_bfloat16Li512ELi2ELi0ELi2EEvPfPT_S1_PhS1_ii,(.L_x_1983 - _Z18kQuantizeBlockwiseI13__nv_bfloat16Li512ELi2ELi0ELi2EEvPfPT_S1_PhS1_ii)
        .other          _Z18kQuantizeBlockwiseI13__nv_bfloat16Li512ELi2ELi0ELi2EEvPfPT_S1_PhS1_ii,@"STO_CUDA_ENTRY STV_DEFAULT"
_Z18kQuantizeBlockwiseI13__nv_bfloat16Li512ELi2ELi0ELi2EEvPfPT_S1_PhS1_ii:
.text._Z18kQuantizeBlockwiseI13__nv_bfloat16Li512ELi2ELi0ELi2EEvPfPT_S1_PhS1_ii:
        /* <DEDUP_REMOVED lines=28> */
.L_x_459:
        /* <DEDUP_REMOVED lines=60> */
[----:B------:R-:W1:Y:S04]  /*0580*/  LDS R23, [UR9+0x51c] ;  /* 0x00051c09ff177984 */ /* 0x000e680008000800 */
[----:B0-----:R-:W0:Y:S04]  /*0590*/  LDS.128 R4, [UR9+0x520] ;  /* 0x00052009ff047984 */ /* 0x001e280008000c00 */
[----:B------:R-:W2:Y:S01]  /*05a0*/  LDS.64 R8, [UR9+0x530] ;  /* 0x00053009ff087984 */ /* 0x000ea20008000a00 */
[----:B-1----:R-:W-:-:S04]  /*05b0*/  FSETP.GEU.FTZ.AND P0, PT, R22, R23, PT ;  /* 0x000000171600720b */ /* 0x002fc80003f1e000 */
        /* <DEDUP_REMOVED lines=12> */
[----:B------:R-:W-:Y:S01]  /*0680*/  FSEL R9, R9, R8, !P0 ;  /* 0x0000000809097208 */ /* 0x000fe20004000000 */
[----:B------:R-:W-:Y:S08]  /*0690*/  BRA `(.L_x_448) ;  /* 0x0000000000f47947 */ /* 0x000ff00003800000 */
.L_x_446:
[----:B------:R-:W-:Y:S01]  /*06a0*/  LOP3.LUT R7, RZ, R10, RZ, 0x33, !PT ;  /* 0x0000000aff077212 */ /* 0x000fe200078e33ff */
[----:B------:R-:W-:Y:S01]  /*06b0*/  VIADD R5, R10, 0x20 ;  /* 0x000000200a057836 */ /* 0x000fe20000000000 */
[C---:B------:R-:W-:Y:S01]  /*06c0*/  ISETP.NE.AND P2, PT, R6.reuse, RZ, PT ;  /* 0x000000ff0600720c */ /* 0x040fe20003f45270 */
[----:B------:R-:W-:Y:S02]  /*06d0*/  VIADD R8, R6, 0x2 ;  /* 0x0000000206087836 */ /* 0x000fe40000000000 */
[----:B------:R-:W-:Y:S01]  /*06e0*/  IMAD.IADD R7, R18, 0x1, R7 ;  /* 0x0000000112077824 */ /* 0x000fe200078e0207 */
[----:B------:R-:W-:-:S04]  /*06f0*/  ISETP.GT.AND P0, PT, R5, R18, PT ;  /* 0x000000120500720c */ /* 0x000fc80003f04270 */
        /* <DEDUP_REMOVED lines=30> */
[----:B------:R-:W0:Y:S01]  /*08e0*/  LDS R24, [UR9+0x51c] ;  /* 0x00051c09ff187984 */ /* 0x000e220008000800 */
[C---:B------:R-:W-:Y:S02]  /*08f0*/  ISETP.GT.AND P1, PT, R22.reuse, 0x20, PT ;  /* 0x000000201600780c */ /* 0x040fe40003f24270 */
[----:B------:R-:W-:Y:S01]  /*0900*/  ISETP.GT.AND P0, PT, R22, 0x40, PT ;  /* 0x000000401600780c */ /* 0x000fe20003f04270 */
[----:B------:R-:W2:Y:S04]  /*0910*/  LDS.128 R4, [UR9+0x520] ;  /* 0x00052009ff047984 */ /* 0x000ea80008000c00 */
[----:B------:R-:W4:Y:S01]  /*0920*/  LDS.64 R8, [UR9+0x530] ;  /* 0x00053009ff087984 */ /* 0x000f220008000a00 */
[----:B0-----:R-:W-:-:S05]  /*0930*/  FSETP.GEU.FTZ.AND P2, PT, R23, R24, PT ;  /* 0x000000181700720b */ /* 0x001fca0003f5e000 */
[----:B-1----:R-:W-:Y:S02]  /*0940*/  @P1 FSEL R23, R24, R23, !P2 ;  /* 0x0000001718171208 */ /* 0x002fe40005000000 */
[----:B------:R-:W-:Y:S02]  /*0950*/  ISETP.GT.AND P1, PT, R22, 0x60, PT ;  /* 0x000000601600780c */ /* 0x000fe40003f24270 */
[----:B--2---:R-:W-:-:S04]  /*0960*/  FSETP.GEU.FTZ.AND P2, PT, R23, R4, PT ;  /* 0x000000041700720b */ /* 0x004fc80003f5e000 */
[----:B------:R-:W-:Y:S02]  /*0970*/  @P0 FSEL R23, R4, R23, !P2 ;  /* 0x0000001704170208 */ /* 0x000fe40005000000 */
[----:B------:R-:W-:Y:S02]  /*0980*/  ISETP.GT.AND P0, PT, R22, 0x80, PT ;  /* 0x000000801600780c */ /* 0x000fe40003f04270 */
[----:B------:R-:W-:-:S04]  /*0990*/  FSETP.GEU.FTZ.AND P2, PT, R23, R5, PT ;  /* 0x000000051700720b */ /* 0x000fc80003f5e000 */
        /* <DEDUP_REMOVED lines=8> */
[----:B----4-:R-:W-:-:S04]  /*0a20*/  FSETP.GEU.FTZ.AND P2, PT, R23, R8, PT ;  /* 0x000000081700720b */ /* 0x010fc80003f5e000 */
[----:B------:R-:W-:-:S04]  /*0a30*/  @P0 FSEL R23, R8, R23, !P2 ;  /* 0x0000001708170208 */ /* 0x000fc80005000000 */
[----:B------:R-:W-:-:S04]  /*0a40*/  FSETP.GEU.FTZ.AND P0, PT, R23, R9, PT ;  /* 0x000000091700720b */ /* 0x000fc80003f1e000 */
[----:B------:R-:W-:-:S05]  /*0a50*/  @P1 FSEL R23, R9, R23, !P0 ;  /* 0x0000001709171208 */ /* 0x000fca0004000000 */
[----:B------:R-:W-:-:S07]  /*0a60*/  IMAD.MOV.U32 R9, RZ, RZ, R23 ;  /* 0x000000ffff097224 */ /* 0x000fce00078e0017 */
.L_x_448:
[----:B------:R-:W0:Y:S01]  /*0a70*/  MUFU.RCP R6, R9 ;  /* 0x0000000900067308 */ /* 0x000e220000001000 */
[----:B------:R-:W-:-:S04]  /*0a80*/  SHF.R.S64 R5, R15, 0x7, R12 ;  /* 0x000000070f057819 */ /* 0x000fc8000000100c */
[----:B---3--:R-:W-:-:S04]  /*0a90*/  IADD3 R4, P0, PT, R5, R2, RZ ;  /* 0x0000000205047210 */ /* 0x008fc80007f1e0ff */
[----:B------:R-:W-:Y:S02]  /*0aa0*/  LEA.HI.X.SX32 R5, R12, R3, 0x19, P0 ;  /* 0x000000030c057211 */ /* 0x000fe400000fceff */
[----:B------:R-:W-:-:S03]  /*0ab0*/  PLOP3.LUT P0, PT, PT, PT, PT, 0x80, 0x8 ;  /* 0x000000000008781c */ /* 0x000fc60003f0f070 */
[----:B------:R2:W-:Y:S04]  /*0ac0*/  STG.E desc[UR10][R4.64], R9 ;  /* 0x0000000904007986 */ /* 0x0005e8000c10190a */
[----:B0-----:R2:W-:Y:S06]  /*0ad0*/  STS [UR9+0x53c], R6 ;  /* 0x00053c06ff007988 */ /* 0x0015ec0008000809 */
.L_x_447:
[----:B------:R-:W-:Y:S05]  /*0ae0*/  BSYNC.RECONVERGENT B0 ;  /* 0x0000000000007941 */ /* 0x000fea0003800200 */
.L_x_445:
[----:B------:R-:W-:Y:S06]  /*0af0*/  BAR.SYNC.DEFER_BLOCKING 0x0 ;  /* 0x0000000000007b1d */ /* 0x000fec0000010000 */
[----:B------:R-:W-:Y:S01]  /*0b00*/  BSSY.RECONVERGENT B0, `(.L_x_449) ;  /* 0x000002b000007945 */ /* 0x000fe20003800200 */
[----:B0-2---:R-:W0:Y:S02]  /*0b10*/  LDS R4, [UR9+0x53c] ;  /* 0x00053c09ff047984 */ /* 0x005e240008000800 */
        /* <DEDUP_REMOVED lines=14> */
.L_x_451:
        /* <DEDUP_REMOVED lines=9> */
.L_x_450:
        /* <DEDUP_REMOVED lines=11> */
.L_x_453:
[----:B------:R-:W-:-:S13]  /*0d40*/  FSETP.GT.FTZ.AND P3, PT, R20, -0.61063289642333984375, PT ;  /* 0xbf1c52701400780b */ /* 0x000fda0003f74000 */
[----:B------:R-:W-:Y:S01]  /*0d50*/  @P3 IMAD.MOV.U32 R5, RZ, RZ, 0x3 ;  /* 0x00000003ff053424 */ /* 0x000fe200078e00ff */
[C---:B------:R-:W-:Y:S02]  /*0d60*/  @P3 FSETP.GT.FTZ.AND P1, PT, R20.reuse, -0.459995269775390625, PT ;  /* 0xbeeb84801400380b */ /* 0x040fe40003f34000 */
[----:B------:R-:W-:Y:S02]  /*0d70*/  @!P3 FSETP.GT.FTZ.AND P2, PT, R20, -0.84809643030166625977, PT ;  /* 0xbf591cd91400b80b */ /* 0x000fe40003f54000 */
[----:B------:R-:W-:Y:S02]  /*0d80*/  @P3 SEL R5, R5, 0x2, P1 ;  /* 0x0000000205053807 */ /* 0x000fe40000800000 */
[----:B------:R-:W-:-:S04]  /*0d90*/  @!P3 SEL R6, RZ, 0x1, !P2 ;  /* 0x00000001ff06b807 */ /* 0x000fc80005000000 */
[----:B------:R-:W-:-:S07]  /*0da0*/  @!P3 PRMT R5, R6, 0x7610, R5 ;  /* 0x000076100605b816 */ /* 0x000fce0000000005 */
.L_x_452:
[----:B------:R-:W-:Y:S05]  /*0db0*/  BSYNC.RECONVERGENT B0 ;  /* 0x0000000000007941 */ /* 0x000fea0003800200 */
.L_x_449:
        /* <DEDUP_REMOVED lines=15> */
.L_x_456:
        /* <DEDUP_REMOVED lines=9> */
.L_x_455:
        /* <DEDUP_REMOVED lines=11> */
.L_x_458:
[----:B------:R-:W-:-:S13]  /*0ff0*/  FSETP.GT.FTZ.AND P3, PT, R4, -0.61063289642333984375, PT ;  /* 0xbf1c52700400780b */ /* 0x000fda0003f74000 */
[----:B------:R-:W-:Y:S01]  /*1000*/  @P3 IMAD.MOV.U32 R6, RZ, RZ, 0x3 ;  /* 0x00000003ff063424 */ /* 0x000fe200078e00ff */
[C---:B------:R-:W-:Y:S02]  /*1010*/  @P3 FSETP.GT.FTZ.AND P1, PT, R4.reuse, -0.459995269775390625, PT ;  /* 0xbeeb84800400380b */ /* 0x040fe40003f34000 */
[----:B------:R-:W-:Y:S02]  /*1020*/  @!P3 FSETP.GT.FTZ.AND P2, PT, R4, -0.84809643030166625977, PT ;  /* 0xbf591cd90400b80b */ /* 0x000fe40003f54000 */
[----:B------:R-:W-:Y:S02]  /*1030*/  @P3 SEL R4, R6, 0x2, P1 ;  /* 0x0000000206043807 */ /* 0x000fe40000800000 */
[----:B------:R-:W-:-:S04]  /*1040*/  @!P3 SEL R6, RZ, 0x1, !P2 ;  /* 0x00000001ff06b807 */ /* 0x000fc80005000000 */
[----:B------:R-:W-:-:S07]  /*1050*/  @!P3 PRMT R4, R6, 0x7610, R4 ;  /* 0x000076100604b816 */ /* 0x000fce0000000004 */
.L_x_457:
[----:B------:R-:W-:Y:S05]  /*1060*/  BSYNC.RECONVERGENT B0 ;  /* 0x0000000000007941 */ /* 0x000fea0003800200 */
.L_x_454:
        /* <DEDUP_REMOVED lines=26> */
.L_x_460:
        /* <DEDUP_REMOVED lines=15> */
.L_x_1983:


//--------------------- .text._Z18kQuantizeBlockwiseI13__nv_bfloat16Li1024ELi4ELi0ELi2EEvPfPT_S1_PhS1_ii --------------------------
	.section	.text._Z18kQuantizeBlockwiseI13__nv_bfloat16Li1024ELi4ELi0ELi2EEvPfPT_S1_PhS1_ii,"ax",@progbits
	.align	128
        .global         _Z18kQuantizeBlockwiseI13__nv_bfloat16Li1024ELi4ELi0ELi2EEvPfPT_S1_PhS1_ii
        .type           _Z18kQuantizeBlockwiseI13__nv_bfloat16Li1024ELi4ELi0ELi2EEvPfPT_S1_PhS1_ii,@function
        .size           _Z18kQuantizeBlockwiseI13__nv_bfloat16Li1024ELi4ELi0ELi2EEvPfPT_S1_PhS1_ii,(.L_x_1984 - _Z18kQuantizeBlockwiseI13__nv_bfloat16Li1024ELi4ELi0ELi2EEvPfPT_S1_PhS1_ii)
        .other          _Z18kQuantizeBlockwiseI13__nv_bfloat16Li1024ELi4ELi0ELi2EEvPfPT_S1_PhS1_ii,@"STO_CUDA_ENTRY STV_DEFAULT"
_Z18kQuantizeBlockwiseI13__nv_bfloat16Li1024ELi4ELi0ELi2EEvPfPT_S1_PhS1_ii:
.text._Z18kQuantizeBlockwiseI13__nv_bfloat16Li1024ELi4ELi0ELi2EEvPfPT_S1_PhS1_ii:
        /* <DEDUP_REMOVED lines=14> */
[----:B------:R-:W2:Y:S01]  /*00e0*/  LDCU.64 UR10, c[0x0][0x358] ;  /* 0x00006b00ff0a77ac */ /* 0x000ea20008000a00 */
[----:B------:R-:W3:Y:S01]  /*00f0*/  LDCU UR12, c[0x0][0x3ac] ;  /* 0x00007580ff0c77ac */ /* 0x000ee20008000800 */
[----:B------:R-:W4:Y:S01]  /*0100*/  LDCU.64 UR14, c[0x0][0x388] ;  /* 0x00007100ff0e77ac */ /* 0x000f220008000a00 */
[----:B------:R-:W0:Y:S01]  /*0110*/  LDCU.64 UR16, c[0x0][0x398] ;  /* 0x00007300ff1077ac */ /* 0x000e220008000a00 */
[----:B-1----:R-:W-:Y:S01]  /*0120*/  ULEA UR5, UR6, UR5, 0x18 ;  /* 0x0000000506057291 */ /* 0x002fe2000f8ec0ff */
[C---:B0-----:R-:W-:Y:S01]  /*0130*/  IMAD.SHL.U32 R3, R0.reuse, 0x2, RZ ;  /* 0x0000000200037824 */ /* 0x041fe200078e00ff */
[----:B------:R-:W-:-:S02]  /*0140*/  LOP3.LUT R12, R0, 0x1f, RZ, 0xc0, !PT ;  /* 0x0000001f000c7812 */ /* 0x000fc400078ec0ff */
[--C-:B------:R-:W-:Y:S02]  /*0150*/  SHF.R.U32.HI R6, RZ, 0x3, R0.reuse ;  /* 0x00000003ff067819 */ /* 0x100fe40000011600 */
[----:B------:R-:W-:Y:S02]  /*0160*/  LOP3.LUT R7, R3, 0x7c0, RZ, 0xc0, !PT ;  /* 0x000007c003077812 */ /* 0x000fe400078ec0ff */
[----:B------:R-:W-:Y:S02]  /*0170*/  LOP3.LUT R3, R0, 0x3e0, RZ, 0xc0, !PT ;  /* 0x000003e000037812 */ /* 0x000fe400078ec0ff */
[----:B------:R-:W-:Y:S02]  /*0180*/  LOP3.LUT R4, R7, 0x1f, R0, 0xf8, !PT ;  /* 0x0000001f07047812 */ /* 0x000fe400078ef800 */
[----:B------:R-:W-:Y:S01]  /*0190*/  LOP3.LUT R6, R6, 0x7c, RZ, 0xc0, !PT ;  /* 0x0000007c06067812 */ /* 0x000fe200078ec0ff */
[----:B------:R-:W-:Y:S01]  /*01a0*/  IMAD R12, R3, 0x4, R12 ;  /* 0x00000004030c7824 */ /* 0x000fe200078e020c */
[----:B--234-:R-:W-:-:S07]  /*01b0*/  LOP3.LUT R7, R4, 0x20, RZ, 0xfc, !PT ;  /* 0x0000002004077812 */ /* 0x01cfce00078efcff */
.L_x_485:
[----:B------:R-:W-:Y:S01]  /*01c0*/  IADD3 R21, PT, PT, -R5, UR12, RZ ;  /* 0x0000000c05157c10 */ /* 0x000fe2000fffe1ff */
[C---:B------:R-:W-:Y:S01]  /*01d0*/  VIADD R10, R12.reuse, 0x40 ;  /* 0x000000400c0a7836 */ /* 0x040fe20000000000 */
[C---:B------:R-:W-:Y:S01]  /*01e0*/  IADD3 R9, P3, PT, R12.reuse, R5, RZ ;  /* 0x000000050c097210 */ /* 0x040fe20007f7e0ff */
[C---:B------:R-:W-:Y:S01]  /*01f0*/  VIADD R8, R12.reuse, 0x20 ;  /* 0x000000200c087836 */ /* 0x040fe20000000000 */
[----:B------:R-:W-:Y:S01]  /*0200*/  VIMNMX R13, PT, PT, R21, 0x400, PT ;  /* 0x00000400150d7848 */ /* 0x000fe20003fe0100 */
[----:B------:R-:W-:Y:S01]  /*0210*/  VIADD R14, R12, 0x60 ;  /* 0x000000600c0e7836 */ /* 0x000fe20000000000 */
[----:B------:R-:W-:Y:S02]  /*0220*/  PRMT R16, RZ, 0x7610, R16 ;  /* 0x00007610ff107816 */ /* 0x000fe40000000010 */
[----:B------:R-:W-:Y:S02]  /*0230*/  PRMT R17, RZ, 0x7610, R17 ;  /* 0x00007610ff117816 */ /* 0x000fe40000000011 */
[----:B------:R-:W-:-:S02]  /*0240*/  PRMT R20, RZ, 0x7610, R20 ;  /* 0x00007610ff147816 */ /* 0x000fc40000000014 */
[----:B------:R-:W-:Y:S01]  /*0250*/  PRMT R11, RZ, 0x7610, R11 ;  /* 0x00007610ff0b7816 */ /* 0x000fe2000000000b */
[----:B------:R-:W0:Y:S08]  /*0260*/  S2UR UR7, SR_CgaCtaId ;  /* 0x00000000000779c3 */ /* 0x000e300000008800 */
[----:B------:R-:W-:Y:S01]  /*0270*/  BAR.SYNC.DEFER_BLOCKING 0x0 ;  /* 0x0000000000007b1d */ /* 0x000fe20000010000 */
[-C--:B------:R-:W-:Y:S01]  /*0280*/  ISETP.GE.AND P0, PT, R10, R13.reuse, PT ;  /* 0x0000000d0a00720c */ /* 0x080fe20003f06270 */
[----:B------:R-:W-:Y:S01]  /*0290*/  IMAD.X R10, RZ, RZ, R2, P3 ;  /* 0x000000ffff0a7224 */ /* 0x000fe200018e0602 */
[----:B------:R-:W-:-:S02]  /*02a0*/  ISETP.GE.AND P1, PT, R8, R13, PT ;  /* 0x0000000d0800720c */ /* 0x000fc40003f26270 */
[-C--:B------:R-:W-:Y:S02]  /*02b0*/  ISETP.GE.AND P2, PT, R12, R13.reuse, PT ;  /* 0x0000000d0c00720c */ /* 0x080fe40003f46270 */
[----:B------:R-:W-:Y:S02]  /*02c0*/  ISETP.GE.AND P3, PT, R14, R13, PT ;  /* 0x0000000d0e00720c */ /* 0x000fe40003f66270 */
[----:B------:R-:W-:-:S04]  /*02d0*/  LEA R8, P4, R9, UR14, 0x1 ;  /* 0x0000000e09087c11 */ /* 0x000fc8000f8808ff */
[----:B------:R-:W-:-:S05]  /*02e0*/  LEA.HI.X R9, R9, UR15, R10, 0x1, P4 ;  /* 0x0000000f09097c11 */ /* 0x000fca000a0f0c0a */
[----:B------:R-:W2:Y:S04]  /*02f0*/  @!P2 LDG.E.U16.CONSTANT R16, desc[UR10][R8.64] ;  /* 0x0000000a0810a981 */ /* 0x000ea8000c1e9500 */
[----:B------:R-:W3:Y:S04]  /*0300*/  @!P1 LDG.E.U16.CONSTANT R17, desc[UR10][R8.64+0x40] ;  /* 0x0000400a08119981 */ /* 0x000ee8000c1e9500 */
[----:B------:R-:W4:Y:S04]  /*0310*/  @!P0 LDG.E.U16.CONSTANT R20, desc[UR10][R8.64+0x80] ;  /* 0x0000800a08148981 */ /* 0x000f28000c1e9500 */
[----:B-1----:R1:W5:Y:S01]  /*0320*/  @!P3 LDG.E.U16.CONSTANT R11, desc[UR10][R8.64+0xc0] ;  /* 0x0000c00a080bb981 */ /* 0x002362000c1e9500 */
[----:B------:R-:W-:Y:S01]  /*0330*/  IMAD.SHL.U32 R14, R0, 0x4, RZ ;  /* 0x00000004000e7824 */ /* 0x000fe200078e00ff */
[----:B------:R-:W-:Y:S01]  /*0340*/  UMOV UR6, 0x400 ;  /* 0x0000040000067882 */ /* 0x000fe20000000000 */
[----:B------:R-:W-:Y:S01]  /*0350*/  ISETP.GE.AND P0, PT, R21, 0x100, PT ;  /* 0x000001001500780c */ /* 0x000fe20003f06270 */
[----:B------:R-:W1:Y:S01]  /*0360*/  S2R R10, SR_LANEID ;  /* 0x00000000000a7919 */ /* 0x000e620000000000 */
[----:B0-----:R-:W-:Y:S01]  /*0370*/  ULEA UR9, UR7, UR6, 0x18 ;  /* 0x0000000607097291 */ /* 0x001fe2000f8ec0ff */
[----:B------:R-:W-:Y:S01]  /*0380*/  LOP3.LUT R15, R14, 0xf80, RZ, 0xc0, !PT ;  /* 0x00000f800e0f7812 */ /* 0x000fe200078ec0ff */
[----:B------:R-:W-:Y:S04]  /*0390*/  BSSY.RECONVERGENT B0, `(.L_x_461) ;  /* 0x0000087000007945 */ /* 0x000fe80003800200 */
[----:B-1----:R-:W-:-:S02]  /*03a0*/  IMAD.IADD R15, R15, 0x1, R10 ;  /* 0x000000010f0f7824 */ /* 0x002fc400078e020a */
[----:B------:R-:W-:-:S03]  /*03b0*/  IMAD.IADD R14, R3, 0x1, R10 ;  /* 0x00000001030e7824 */ /* 0x000fc600078e020a */
[----:B------:R-:W-:Y:S02]  /*03c0*/  LEA R22, R15, UR9, 0x1 ;  /* 0x000000090f167c11 */ /* 0x000fe4000f8e08ff */
[----:B------:R-:W-:-:S03]  /*03d0*/  LEA R9, R14, UR9, 0x3 ;  /* 0x000000090e097c11 */ /* 0x000fc6000f8e18ff */
[----:B--2---:R-:W-:Y:S04]  /*03e0*/  STS.U16 [R22], R16 ;  /* 0x0000001016007388 */ /* 0x004fe80000000400 */
[----:B---3--:R-:W-:Y:S04]  /*03f0*/  STS.U16 [R22+0x40], R17 ;  /* 0x0000401116007388 */ /* 0x008fe80000000400 */
[----:B----4-:R-:W-:Y:S04]  /*0400*/  STS.U16 [R22+0x80], R20 ;  /* 0x0000801416007388 */ /* 0x010fe80000000400 */
[----:B-----5:R-:W-:Y:S01]  /*0410*/  STS.U16 [R22+0xc0], R11 ;  /* 0x0000c00b16007388 */ /* 0x020fe20000000400 */
[----:B------:R-:W-:-:S03]  /*0420*/  NOP ;  /* 0x0000000000007918 */ /* 0x000fc60000000000 */
[----:B------:R-:W0:Y:S02]  /*0430*/  LDS.64 R18, [R9] ;  /* 0x0000000009127984 */ /* 0x000e240000000a00 */
[C---:B0-----:R-:W-:Y:S01]  /*0440*/  PRMT R8, R18.reuse, 0x7632, R8 ;  /* 0x0000763212087816 */ /* 0x041fe20000000008 */
[----:B------:R-:W-:Y:S01]  /*0450*/  IMAD.U32 R15, R18, 0x10000, RZ ;  /* 0x00010000120f7824 */ /* 0x000fe200078e00ff */
[C---:B------:R-:W-:Y:S01]  /*0460*/  PRMT R23, R19.reuse, 0x7632, R23 ;  /* 0x0000763213177816 */ /* 0x040fe20000000017 */
[----:B------:R-:W-:Y:S02]  /*0470*/  IMAD.U32 R19, R19, 0x10000, RZ ;  /* 0x0001000013137824 */ /* 0x000fe400078e00ff */
[----:B------:R-:W-:Y:S02]  /*0480*/  IMAD.U32 R18, R8, 0x10000, RZ ;  /* 0x0001000008127824 */ /* 0x000fe400078e00ff */
[----:B------:R-:W-:-:S03]  /*0490*/  IMAD.U32 R20, R23, 0x10000, RZ ;  /* 0x0001000017147824 */ /* 0x000fc600078e00ff */
[----:B------:R-:W-:-:S04]  /*04a0*/  FMNMX3.FTZ R8, |R15|, -3.40282346638528859812e+38, |R18|, !PT ;  /* 0xff7fffff0f087876 */ /* 0x000fc80007810612 */
[----:B------:R-:W-:Y:S01]  /*04b0*/  FMNMX3.FTZ R8, R8, |R19|, |R20|, !PT ;  /* 0x4000001308087276 */ /* 0x000fe20007810414 */
        /* <DEDUP_REMOVED lines=47> */
.L_x_462:
        /* <DEDUP_REMOVED lines=40> */
[----:B------:R-:W3:Y:S01]  /*0a30*/  LDS.64 R16, [UR9+0xa30] ;  /* 0x000a3009ff107984 */ /* 0x000ee20008000a00 */
        /* <DEDUP_REMOVED lines=15> */
[----:B---3--:R-:W-:-:S04]  /*0b30*/  FSETP.GEU.FTZ.AND P2, PT, R23, R16, PT ;  /* 0x000000101700720b */ /* 0x008fc80003f5e000 */
[----:B------:R-:W-:-:S04]  /*0b40*/  @P1 FSEL R23, R16, R23, !P2 ;  /* 0x0000001710171208 */ /* 0x000fc80005000000 */
[----:B------:R-:W-:-:S04]  /*0b50*/  FSETP.GEU.FTZ.AND P1, PT, R23, R17, PT ;  /* 0x000000111700720b */ /* 0x000fc80003f3e000 */
[----:B------:R-:W-:-:S05]  /*0b60*/  @P0 FSEL R23, R17, R23, !P1 ;  /* 0x0000001711170208 */ /* 0x000fca0004800000 */
[----:B------:R-:W-:-:S07]  /*0b70*/  IMAD.MOV.U32 R17, RZ, RZ, R23 ;  /* 0x000000ffff117224 */ /* 0x000fce00078e0017 */
.L_x_464:
[----:B------:R-:W0:Y:S01]  /*0b80*/  LDC.64 R8, c[0x0][0x390] ;  /* 0x0000e400ff087b82 */ /* 0x000e220000000a00 */
[----:B------:R-:W1:Y:S01]  /*0b90*/  MUFU.RCP R10, R17 ;  /* 0x00000011000a7308 */ /* 0x000e620000001000 */
[----:B------:R-:W-:Y:S01]  /*0ba0*/  SHF.R.S64 R11, R5, 0x8, R2 ;  /* 0x00000008050b7819 */ /* 0x000fe20000001002 */
[----:B-1----:R2:W-:Y:S03]  /*0bb0*/  STS [UR9+0xa3c], R10 ;  /* 0x000a3c0aff007988 */ /* 0x0025e60008000809 */
[----:B0-----:R-:W-:-:S04]  /*0bc0*/  IADD3 R8, P0, PT, R11, R8, RZ ;  /* 0x000000080b087210 */ /* 0x001fc80007f1e0ff */
[----:B------:R-:W-:Y:S02]  /*0bd0*/  LEA.HI.X.SX32 R9, R2, R9, 0x18, P0 ;  /* 0x0000000902097211 */ /* 0x000fe400000fc6ff */
[----:B------:R-:W-:-:S03]  /*0be0*/  PLOP3.LUT P0, PT, PT, PT, PT, 0x80, 0x8 ;  /* 0x000000000008781c */ /* 0x000fc60003f0f070 */
[----:B------:R2:W-:Y:S10]  /*0bf0*/  STG.E desc[UR10][R8.64], R17 ;  /* 0x0000001108007986 */ /* 0x0005f4000c10190a */
.L_x_463:
[----:B------:R-:W-:Y:S05]  /*0c00*/  BSYNC.RECONVERGENT B0 ;  /* 0x0000000000007941 */ /* 0x000fea0003800200 */
.L_x_461:
        /* <DEDUP_REMOVED lines=17> */
.L_x_467:
        /* <DEDUP_REMOVED lines=9> */
.L_x_466:
        /* <DEDUP_REMOVED lines=11> */
.L_x_469:
[----:B------:R-:W-:-:S13]  /*0e60*/  FSETP.GT.FTZ.AND P3, PT, R15, -0.61063289642333984375, PT ;  /* 0xbf1c52700f00780b */ /* 0x000fda0003f74000 */
[----:B------:R-:W-:Y:S01]  /*0e70*/  @P3 IMAD.MOV.U32 R9, RZ, RZ, 0x3 ;  /* 0x00000003ff093424 */ /* 0x000fe200078e00ff */
[C---:B------:R-:W-:Y:S02]  /*0e80*/  @P3 FSETP.GT.FTZ.AND P1, PT, R15.reuse, -0.459995269775390625, PT ;  /* 0xbeeb84800f00380b */ /* 0x040fe40003f34000 */
[----:B------:R-:W-:Y:S02]  /*0e90*/  @!P3 FSETP.GT.FTZ.AND P2, PT, R15, -0.84809643030166625977, PT ;  /* 0xbf591cd90f00b80b */ /* 0x000fe40003f54000 */
[----:B------:R-:W-:Y:S02]  /*0ea0*/  @P3 SEL R9, R9, 0x2, P1 ;  /* 0x0000000209093807 */ /* 0x000fe40000800000 */
[----:B------:R-:W-:-:S04]  /*0eb0*/  @!P3 SEL R10, RZ, 0x1, !P2 ;  /* 0x00000001ff0ab807 */ /* 0x000fc80005000000 */
[----:B------:R-:W-:-:S07]  /*0ec0*/  @!P3 PRMT R9, R10, 0x7610, R9 ;  /* 0x000076100a09b816 */ /* 0x000fce0000000009 */
.L_x_468:
[----:B------:R-:W-:Y:S05]  /*0ed0*/  BSYNC.RECONVERGENT B0 ;  /* 0x0000000000007941 */ /* 0x000fea0003800200 */
.L_x_465:
        /* <DEDUP_REMOVED lines=15> */
.L_x_472:
        /* <DEDUP_REMOVED lines=9> */
.L_x_471:
        /* <DEDUP_REMOVED lines=11> */
.L_x_474:
[----:B------:R-:W-:-:S13]  /*1110*/  FSETP.GT.FTZ.AND P3, PT, R18, -0.61063289642333984375, PT ;  /* 0xbf1c52701200780b */ /* 0x000fda0003f74000 */
[----:B------:R-:W-:Y:S01]  /*1120*/  @P3 IMAD.MOV.U32 R10, RZ, RZ, 0x3 ;  /* 0x00000003ff0a3424 */ /* 0x000fe200078e00ff */
[C---:B------:R-:W-:Y:S02]  /*1130*/  @P3 FSETP.GT.FTZ.AND P1, PT, R18.reuse, -0.459995269775390625, PT ;  /* 0xbeeb84801200380b */ /* 0x040fe40003f34000 */
[----:B------:R-:W-:Y:S02]  /*1140*/  @!P3 FSETP.GT.FTZ.AND P2, PT, R18, -0.84809643030166625977, PT ;  /* 0xbf591cd91200b80b */ /* 0x000fe40003f54000 */
[----:B------:R-:W-:Y:S02]  /*1150*/  @P3 SEL R10, R10, 0x2, P1 ;  /* 0x000000020a0a3807 */ /* 0x000fe40000800000 */
[----:B------:R-:W-:-:S04]  /*1160*/  @!P3 SEL R11, RZ, 0x1, !P2 ;  /* 0x00000001ff0bb807 */ /* 0x000fc80005000000 */
[----:B------:R-:W-:-:S07]  /*1170*/  @!P3 PRMT R10, R11, 0x7610, R10 ;  /* 0x000076100b0ab816 */ /* 0x000fce000000000a */
.L_x_473:
[----:B------:R-:W-:Y:S05]  /*1180*/  BSYNC.RECONVERGENT B0 ;  /* 0x0000000000007941 */ /* 0x000fea0003800200 */
.L_x_470:
[----:B------:R-:W-:Y:S01]  /*1190*/  FMUL.FTZ R19, R19, R8 ;  /* 0x0000000813137220 */ /* 0x000fe20000410000 */
[----:B------:R-:W-:Y:S01]  /*11a0*/  IMAD.SHL.U32 R9, R9, 0x10, RZ ;  /* 0x0000001009097824 */ /* 0x000fe200078e00ff */
[----:B------:R-:W-:Y:S03]  /*11b0*/  BSSY.RECONVERGENT B0, `(.L_x_475) ;  /* 0x000002a000007945 */ /* 0x000fe60003800200 */
[----:B------:R-:W-:Y:S02]  /*11c0*/  FSETP.GT.FTZ.AND P1, PT, R19, 0.039790149778127670288, PT ;  /* 0x3d22faff1300780b */ /* 0x000fe40003f34000 */
[----:B------:R-:W-:-:S11]  /*11d0*/  LOP3.LUT R9, R9, R10, RZ, 0xfc, !PT ;  /* 0x0000000a09097212 */ /* 0x000fd600078efcff */
[----:B------:R-:W-:Y:S05]  /*11e0*/  @P1 BRA `(.L_x_476) ;  /* 0x00000000004c1947 */ /* 0x000fea0003800000 */
[----:B------:R-:W-:-:S13]  /*11f0*/  FSETP.GT.FTZ.AND P1, PT, R19, -0.33967941999435424805, PT ;  /* 0xbeadea761300780b */ /* 0x000fda0003f34000 */
[----:B------:R-:W-:Y:S05]  /*1200*/  @P1 BRA `(.L_x_477) ;  /* 0x0000000000201947 */ /* 0x000fea0003800000 */
[----:B------:R-:W-:-:S13]  /*1210*/  FSETP.GT.FTZ.AND P1, PT, R19, -0.61063289642333984375, PT ;  /* 0xbf1c52701300780b */ /* 0x000fda0003f34000 */
[----:B------:R-:W-:Y:S01]  /*1220*/  @P1 IMAD.MOV.U32 R11, RZ, RZ, 0x3 ;  /* 0x00000003ff0b1424 */ /* 0x000fe200078e00ff */
[C---:B------:R-:W-:Y:S02]  /*1230*/  @!P1 FSETP.GT.FTZ.AND P2, PT, R19.reuse, -0.84809643030166625977, PT ;  /* 0xbf591cd91300980b */ /* 0x040fe40003f54000 */
[----:B------:R-:W-:Y:S02]  /*1240*/  @P1 FSETP.GT.FTZ.AND P3, PT, R19, -0.459995269775390625, PT ;  /* 0xbeeb84801300180b */ /* 0x000fe40003f74000 */
[----:B------:R-:W-:Y:S02]  /*1250*/  @!P1 SEL R10, RZ, 0x1, !P2 ;  /* 0x00000001ff0a9807 */ /* 0x000fe40005000000 */
[----:B------:R-:W-:-:S04]  /*1260*/  @P1 SEL R11, R11, 0x2, P3 ;  /* 0x000000020b0b1807 */ /* 0x000fc80001800000 */
[----:B------:R-:W-:Y:S01]  /*1270*/  @P1 PRMT R10, R11, 0x7610, R10 ;  /* 0x000076100b0a1816 */ /* 0x000fe2000000000a */
[----:B------:R-:W-:Y:S06]  /*1280*/  BRA `(.L_x_478) ;  /* 0x0000000000707947 */ /* 0x000fec0003800000 */
.L_x_477:
[----:B------:R-:W-:-:S13]  /*1290*/  FSETP.GT.FTZ.AND P1, PT, R19, -0.13791173696517944336, PT ;  /* 0xbe0d38bc1300780b */ /* 0x000fda0003f34000 */
[----:B------:R-:W-:Y:S01]  /*12a0*/  @!P1 IMAD.MOV.U32 R10, RZ, RZ, 0x5 ;  /* 0x00000005ff0a9424 */ /* 0x000fe200078e00ff */
[C---:B------:R-:W-:Y:S01]  /*12b0*/  @!P1 FSETP.GT.FTZ.AND P2, PT, R19.reuse, -0.23460739850997924805, PT ;  /* 0xbe703cec1300980b */ /* 0x040fe20003f54000 */
[----:B------:R-:W-:Y:S01]  /*12c0*/  @P1 IMAD.MOV.U32 R11, RZ, RZ, 0x7 ;  /* 0x00000007ff0b1424 */ /* 0x000fe200078e00ff */
[----:B------:R-:W-:Y:S02]  /*12d0*/  @P1 FSETP.GT.FTZ.AND P3, PT, R19, -0.045525018125772476196, PT ;  /* 0xbd3a78711300180b */ /* 0x000fe40003f74000 */
[----:B------:R-:W-:Y:S02]  /*12e0*/  @!P1 SEL R10, R10, 0x4, P2 ;  /* 0x000000040a0a9807 */ /* 0x000fe40001000000 */
[----:B------:R-:W-:-:S04]  /*12f0*/  @P1 SEL R11, R11, 0x6, P3 ;  /* 0x000000060b0b1807 */ /* 0x000fc80001800000 */
[----:B------:R-:W-:Y:S01]  /*1300*/  @P1 PRMT R10, R11, 0x7610, R10 ;  /* 0x000076100b0a1816 */ /* 0x000fe2000000000a */
[----:B------:R-:W-:Y:S06]  /*1310*/  BRA `(.L_x_478) ;  /* 0x00000000004c7947 */ /* 0x000fec0003800000 */
.L_x_476:
[----:B------:R-:W-:-:S13]  /*1320*/  FSETP.GT.FTZ.AND P1, PT, R19, 0.38931253552436828613, PT ;  /* 0x3ec753f91300780b */ /* 0x000fda0003f34000 */
[----:B------:R-:W-:Y:S05]  /*1330*/  @P1 BRA `(.L_x_479) ;  /* 0x0000000000241947 */ /* 0x000fea0003800000 */
[----:B------:R-:W-:-:S13]  /*1340*/  FSETP.GT.FTZ.AND P1, PT, R19, 0.20352125167846679688, PT ;  /* 0x3e5067e01300780b */ /* 0x000fda0003f34000 */
[----:B------:R-:W-:Y:S01]  /*1350*/  @!P1 IMAD.MOV.U32 R10, RZ, RZ, 0x9 ;  /* 0x00000009ff0a9424 */ /* 0x000fe200078e00ff */
[C---:B------:R-:W-:Y:S01]  /*1360*/  @!P1 FSETP.GT.FTZ.AND P2, PT, R19.reuse, 0.12025525420904159546, PT ;  /* 0x3df648631300980b */ /* 0x040fe20003f54000 */
[----:B------:R-:W-:Y:S01]  /*1370*/  @P1 IMAD.MOV.U32 R11, RZ, RZ, 0xb ;  /* 0x0000000bff0b1424 */ /* 0x000fe200078e00ff */
[----:B------:R-:W-:Y:S02]  /*1380*/  @P1 FSETP.GT.FTZ.AND P3, PT, R19, 0.29201376438140869141, PT ;  /* 0x3e9582d41300180b */ /* 0x000fe40003f74000 */
[----:B------:R-:W-:Y:S02]  /*1390*/  @!P1 SEL R10, R10, 0x8, P2 ;  /* 0x000000080a0a9807 */ /* 0x000fe40001000000 */
[----:B------:R-:W-:-:S04]  /*13a0*/  @P1 SEL R11, R11, 0xa, P3 ;  /* 0x0000000a0b0b1807 */ /* 0x000fc80001800000 */
[----:B------:R-:W-:Y:S01]  /*13b0*/  @P1 PRMT R10, R11, 0x7610, R10 ;  /* 0x000076100b0a1816 */ /* 0x000fe2000000000a */
[----:B------:R-:W-:Y:S06]  /*13c0*/  BRA `(.L_x_478) ;  /* 0x0000000000207947 */ /* 0x000fec0003800000 */
.L_x_479:
[----:B------:R-:W-:-:S13]  /*13d0*/  FSETP.GT.FTZ.AND P1, PT, R19, 0.64278692007064819336, PT ;  /* 0x3f248daf1300780b */ /* 0x000fda0003f34000 */
[----:B------:R-:W-:Y:S01]  /*13e0*/  @!P1 IMAD.MOV.U32 R10, RZ, RZ, 0xd ;  /* 0x0000000dff0a9424 */ /* 0x000fe200078e00ff */
[C---:B------:R-:W-:Y:S01]  /*13f0*/  @!P1 FSETP.GT.FTZ.AND P2, PT, R19.reuse, 0.50166338682174682617, PT ;  /* 0x3f006d031300980b */ /* 0x040fe20003f54000 */
[----:B------:R-:W-:Y:S01]  /*1400*/  @P1 IMAD.MOV.U32 R11, RZ, RZ, 0xf ;  /* 0x0000000fff0b1424 */ /* 0x000fe200078e00ff */
[----:B------:R-:W-:Y:S02]  /*1410*/  @P1 FSETP.GT.FTZ.AND P3, PT, R19, 0.86147838830947875977, PT ;  /* 0x3f5c89d91300180b */ /* 0x000fe40003f74000 */
[----:B------:R-:W-:Y:S02]  /*1420*/  @!P1 SEL R10, R10, 0xc, P2 ;  /* 0x0000000c0a0a9807 */ /* 0x000fe40001000000 */
[----:B------:R-:W-:-:S04]  /*1430*/  @P1 SEL R11, R11, 0xe, P3 ;  /* 0x0000000e0b0b1807 */ /* 0x000fc80001800000 */
[----:B------:R-:W-:-:S07]  /*1440*/  @P1 PRMT R10, R11, 0x7610, R10 ;  /* 0x000076100b0a1816 */ /* 0x000fce000000000a */
.L_x_478:
[----:B------:R-:W-:Y:S05]  /*1450*/  BSYNC.RECONVERGENT B0 ;  /* 0x0000000000007941 */ /* 0x000fea0003800200 */
.L_x_475:
[----:B------:R-:W-:Y:S01]  /*1460*/  FMUL.FTZ R8, R20, R8 ;  /* 0x0000000814087220 */ /* 0x000fe20000410000 */
[----:B------:R-:W-:Y:S04]  /*1470*/  BSSY.RECONVERGENT B0, `(.L_x_480) ;  /* 0x0000029000007945 */ /* 0x000fe80003800200 */
[----:B------:R-:W-:-:S13]  /*1480*/  FSETP.GT.FTZ.AND P1, PT, R8, 0.039790149778127670288, PT ;  /* 0x3d22faff0800780b */ /* 0x000fda0003f34000 */
        /* <DEDUP_REMOVED lines=11> */
.L_x_482:
        /* <DEDUP_REMOVED lines=9> */
.L_x_481:
        /* <DEDUP_REMOVED lines=11> */
.L_x_484:
        /* <DEDUP_REMOVED lines=8> */
.L_x_483:
[----:B------:R-:W-:Y:S05]  /*1700*/  BSYNC.RECONVERGENT B0 ;  /* 0x0000000000007941 */ /* 0x000fea0003800200 */
.L_x_480:
[----:B------:R-:W-:Y:S01]  /*1710*/  BAR.SYNC.DEFER_BLOCKING 0x0 ;  /* 0x0000000000007b1d */ /* 0x000fe20000010000 */
[----:B------:R-:W-:Y:S01]  /*1720*/  UIADD3 UR6, UPT, UPT, UR6, 0x800, URZ ;  /* 0x0000080006067890 */ /* 0x000fe2000fffe0ff */
[----:B------:R-:W-:Y:S01]  /*1730*/  IMAD.SHL.U32 R11, R10, 0x10, RZ ;  /* 0x000000100a0b7824 */ /* 0x000fe200078e00ff */
[----:B------:R-:W-:Y:S01]  /*1740*/  SHF.R.S64 R17, R5, 0x1, R2 ;  /* 0x0000000105117819 */ /* 0x000fe20000001002 */
[----:B------:R-:W-:Y:S01]  /*1750*/  @P0 VIADD R13, R13, 0x1 ;  /* 0x000000010d0d0836 */ /* 0x000fe20000000000 */
[----:B------:R-:W-:Y:S02]  /*1760*/  ULEA UR6, UR7, UR6, 0x18 ;  /* 0x0000000607067291 */ /* 0x000fe4000f8ec0ff */
[----:B------:R-:W-:Y:S02]  /*1770*/  LOP3.LUT R8, R11, R8, RZ, 0xfc, !PT ;  /* 0x000000080b087212 */ /* 0x000fe400078efcff */
[----:B------:R-:W-:Y:S02]  /*1780*/  @P0 LEA.HI R13, R13, R13, RZ, 0x1 ;  /* 0x0000000d0d0d0211 */ /* 0x000fe400078f08ff */
[----:B------:R-:W-:-:S02]  /*1790*/  PRMT R15, R8, 0x7604, R9 ;  /* 0x00007604080f7816 */ /* 0x000fc40000000009 */
[C---:B------:R-:W-:Y:S02]  /*17a0*/  LEA R8, R14.reuse, UR6, 0x1 ;  /* 0x000000060e087c11 */ /* 0x040fe4000f8e08ff */
[----:B------:R-:W-:Y:S02]  /*17b0*/  IADD3 R14, PT, PT, R14, UR6, R3 ;  /* 0x000000060e0e7c10 */ /* 0x000fe4000fffe003 */
[----:B------:R-:W-:Y:S01]  /*17c0*/  @P0 SHF.R.S32.HI R10, RZ, 0x1, R13 ;  /* 0x00000001ff0a0819 */ /* 0x000fe2000001140d */
[----:B------:R0:W-:Y:S01]  /*17d0*/  STS.U16 [R8], R15 ;  /* 0x0000000f08007388 */ /* 0x0001e20000000400 */
[----:B------:R-:W-:-:S03]  /*17e0*/  NOP ;  /* 0x0000000000007918 */ /* 0x000fc60000000000 */
[----:B------:R-:W-:Y:S01]  /*17f0*/  LDS.U8 R11, [R14] ;  /* 0x000000000e0b7984 */ /* 0x000fe20000000000 */
[----:B0-----:R-:W-:-:S03]  /*1800*/  IADD3 R8, P2, P3, R17, UR16, R4 ;  /* 0x0000001011087c10 */ /* 0x001fc6000fb5e004 */
[----:B------:R-:W-:Y:S04]  /*1810*/  LDS.U8 R13, [R14+0x20] ;  /* 0x000020000e0d7984 */ /* 0x000fe80000000000 */
[----:B------:R-:W-:Y:S01]  /*1820*/  @P0 STS [UR9+0xa00], R10 ;  /* 0x000a000aff000988 */ /* 0x000fe20008000809 */
[----:B------:R-:W-:Y:S06]  /*1830*/  BAR.SYNC.DEFER_BLOCKING 0x0 ;  /* 0x0000000000007b1d */ /* 0x000fec0000010000 */
[----:B------:R-:W0:Y:S02]  /*1840*/  LDS R9, [UR9+0xa00] ;  /* 0x000a0009ff097984 */ /* 0x000e240008000800 */
[----:B0-----:R-:W-:-:S02]  /*1850*/  ISETP.GE.AND P0, PT, R4, R9, PT ;  /* 0x000000090400720c */ /* 0x001fc40003f06270 */
[----:B------:R-:W-:Y:S02]  /*1860*/  ISETP.GE.AND P1, PT, R7, R9, PT ;  /* 0x000000090700720c */ /* 0x000fe40003f26270 */
[----:B------:R-:W-:-:S04]  /*1870*/  SHF.R.S32.HI R9, RZ, 0x1, R2 ;  /* 0x00000001ff097819 */ /* 0x000fc80000011402 */
[----:B------:R-:W-:-:S05]  /*1880*/  IADD3.X R9, PT, PT, R9, UR17, RZ, P2, P3 ;  /* 0x0000001109097c10 */ /* 0x000fca00097e64ff */
[----:B------:R0:W-:Y:S01]  /*1890*/  @!P0 STG.E.U8 desc[UR10][R8.64], R11 ;  /* 0x0000000b08008986 */ /* 0x0001e2000c10110a */
[----:B------:R-:W-:-:S03]  /*18a0*/  IADD3 R5, P0, PT, R5, UR4, RZ ;  /* 0x0000000405057c10 */ /* 0x000fc6000ff1e0ff */
[----:B------:R0:W-:Y:S02]  /*18b0*/  @!P1 STG.E.U8 desc[UR10][R8.64+0x20], R13 ;  /* 0x0000200d08009986 */ /* 0x0001e4000c10110a */
[----:B------:R-:W-:Y:S01]  /*18c0*/  IMAD.X R2, RZ, RZ, R2, P0 ;  /* 0x000000ffff027224 */ /* 0x000fe200000e0602 */
[----:B------:R-:W-:-:S04]  /*18d0*/  ISETP.GE.U32.AND P0, PT, R5, UR8, PT ;  /* 0x0000000805007c0c */ /* 0x000fc8000bf06070 */
[----:B------:R-:W-:-:S13]  /*18e0*/  ISETP.GE.AND.EX P0, PT, R2, RZ, PT, P0 ;  /* 0x000000ff0200720c */ /* 0x000fda0003f06300 */
[----:B0-----:R-:W-:Y:S05]  /*18f0*/  @!P0 BRA `(.L_x_485) ;  /* 0xffffffe800308947 */ /* 0x001fea000383ffff */
[----:B------:R-:W-:Y:S05]  /*1900*/  EXIT ;  /* 0x000000000000794d */ /* 0x000fea0003800000 */
.L_x_486:
        /* <DEDUP_REMOVED lines=15> */
.L_x_1984:


//--------------------- .text._Z18kQuantizeBlockwiseI13__nv_bfloat16Li2048ELi4ELi0ELi2EEvPfPT_S1_PhS1_ii --------------------------
	.section	.text._Z18kQuantizeBlockwiseI13__nv_bfloat16Li2048ELi4ELi0ELi2EEvPfPT_S1_PhS1_ii,"ax",@progbits
	.align	128
        .global         _Z18kQuantizeBlockwiseI13__nv_bfloat16Li2048ELi4ELi0ELi2EEvPfPT_S1_PhS1_ii
        .type           _Z18kQuantizeBlockwiseI13__nv_bfloat16Li2048ELi4ELi0ELi2EEvPfPT_S1_PhS1_ii,@function
        .size           _Z18kQuantizeBlockwiseI13__nv_bfloat16Li2048ELi4ELi0ELi2EEvPfPT_S1_PhS1_ii,(.L_x_1985 - _Z18kQuantizeBlockwiseI13__nv_bfloat16Li2048ELi4ELi0ELi2EEvPfPT_S1_PhS1_ii)
        .other          _Z18kQuantizeBlockwiseI13__nv_bfloat16Li2048ELi4ELi0ELi2EEvPfPT_S1_PhS1_ii,@"STO_CUDA_ENTRY STV_DEFAULT"
_Z18kQuantizeBlockwiseI13__nv_bfloat16Li2048ELi4ELi0ELi2EEvPfPT_S1_PhS1_ii:
.text._Z18kQuantizeBlockwiseI13__nv_bfloat16Li2048ELi4ELi0ELi2EEvPfPT_S1_PhS1_ii:
        /* <DEDUP_REMOVED lines=21> */
[----:B------:R-:W-:Y:S02]  /*0150*/  LOP3.LUT R26, R16, 0x3e0, RZ, 0xc0, !PT ;  /* 0x000003e0101a7812 */ /* 0x000fe400078ec0ff */
[----:B------:R-:W-:Y:S02]  /*0160*/  LOP3.LUT R7, R2, 0x7c0, RZ, 0xc0, !PT ;  /* 0x000007c002077812 */ /* 0x000fe400078ec0ff */
[--C-:B------:R-:W-:Y:S01]  /*0170*/  SHF.R.U32.HI R25, RZ, 0x3, R16.reuse ;  /* 0x00000003ff197819 */ /* 0x100fe20000011610 */
[----:B------:R-:W-:Y:S01]  /*0180*/  IMAD R22, R26, 0x4, R5 ;  /* 0x000000041a167824 */ /* 0x000fe200078e0205 */
[----:B------:R-:W-:Y:S02]  /*0190*/  LOP3.LUT R24, R7, 0x1f, R16, 0xf8, !PT ;  /* 0x0000001f07187812 */ /* 0x000fe400078ef810 */
[----:B------:R-:W-:Y:S02]  /*01a0*/  LOP3.LUT R25, R25, 0x7c, RZ, 0xc0, !PT ;  /* 0x0000007c19197812 */ /* 0x000fe400078ec0ff */
[----:B--234-:R-:W-:-:S07]  /*01b0*/  LOP3.LUT R23, R24, 0x20, RZ, 0xfc, !PT ;  /* 0x0000002018177812 */ /* 0x01cfce00078efcff */
.L_x_511:
[----:B------:R-:W-:Y:S01]  /*01c0*/  IADD3 R27, PT, PT, -R3, UR12, RZ ;  /* 0x0000000c031b7c10 */ /* 0x000fe2000fffe1ff */
[C---:B------:R-:W-:Y:S01]  /*01d0*/  VIADD R5, R22.reuse, 0x20 ;  /* 0x0000002016057836 */ /* 0x040fe20000000000 */
[C---:B------:R-:W-:Y:S01]  /*01e0*/  IADD3 R6, P3, PT, R22.reuse, R3, RZ ;  /* 0x0000000316067210 */ /* 0x040fe20007f7e0ff */
[C---:B------:R-:W-:Y:S01]  /*01f0*/  VIADD R7, R22.reuse, 0x40 ;  /* 0x0000004016077836 */ /* 0x040fe20000000000 */
[----:B------:R-:W-:Y:S02]  /*0200*/  VIMNMX R2, PT, PT, R27, 0x800, PT ;  /* 0x000008001b027848 */ /* 0x000fe40003fe0100 */
[----:B------:R-:W-:Y:S02]  /*0210*/  PRMT R8, RZ, 0x7610, R8 ;  /* 0x00007610ff087816 */ /* 0x000fe40000000008 */
[----:B------:R-:W-:Y:S02]  /*0220*/  PRMT R9, RZ, 0x7610, R9 ;  /* 0x00007610ff097816 */ /* 0x000fe40000000009 */
[----:B------:R-:W-:Y:S01]  /*0230*/  PRMT R10, RZ, 0x7610, R10 ;  /* 0x00007610ff0a7816 */ /* 0x000fe2000000000a */
[----:B------:R-:W0:Y:S08]  /*0240*/  S2UR UR7, SR_CgaCtaId ;  /* 0x00000000000779c3 */ /* 0x000e300000008800 */
[----:B------:R-:W-:Y:S01]  /*0250*/  BAR.SYNC.DEFER_BLOCKING 0x0 ;  /* 0x0000000000007b1d */ /* 0x000fe20000010000 */
[-C--:B------:R-:W-:Y:S01]  /*0260*/  ISETP.GE.AND P1, PT, R5, R2.reuse, PT ;  /* 0x000000020500720c */ /* 0x080fe20003f26270 */
[C---:B------:R-:W-:Y:S01]  /*0270*/  VIADD R5, R22.reuse, 0x60 ;  /* 0x0000006016057836 */ /* 0x040fe20000000000 */
[-C--:B------:R-:W-:Y:S01]  /*0280*/  ISETP.GE.AND P0, PT, R7, R2.reuse, PT ;  /* 0x000000020700720c */ /* 0x080fe20003f06270 */
[----:B------:R-:W-:Y:S01]  /*0290*/  IMAD.X R7, RZ, RZ, R0, P3 ;  /* 0x000000ffff077224 */ /* 0x000fe200018e0600 */
[----:B------:R-:W-:-:S02]  /*02a0*/  ISETP.GE.AND P2, PT, R22, R2, PT ;  /* 0x000000021600720c */ /* 0x000fc40003f46270 */
[----:B------:R-:W-:Y:S02]  /*02b0*/  ISETP.GE.AND P3, PT, R5, R2, PT ;  /* 0x000000020500720c */ /* 0x000fe40003f66270 */
[----:B------:R-:W-:-:S04]  /*02c0*/  LEA R4, P4, R6, UR14, 0x1 ;  /* 0x0000000e06047c11 */ /* 0x000fc8000f8808ff */
[----:B------:R-:W-:Y:S02]  /*02d0*/  LEA.HI.X R5, R6, UR15, R7, 0x1, P4 ;  /* 0x0000000f06057c11 */ /* 0x000fe4000a0f0c07 */
[----:B------:R-:W-:-:S03]  /*02e0*/  PRMT R6, RZ, 0x7610, R6 ;  /* 0x00007610ff067816 */ /* 0x000fc60000000006 */
        /* <DEDUP_REMOVED lines=58> */
[----:B------:R-:W1:Y:S04]  /*0690*/  LDS.128 R12, [UR9+0x1420] ;  /* 0x00142009ff0c7984 */ /* 0x000e680008000c00 */
[----:B0-----:R-:W0:Y:S01]  /*06a0*/  LDS.128 R4, [UR9+0x1430] ;  /* 0x00143009ff047984 */ /* 0x001e220008000c00 */
[----:B-1----:R-:W-:-:S04]  /*06b0*/  FSETP.GEU.FTZ.AND P0, PT, R8, R13, PT ;  /* 0x0000000d0800720b */ /* 0x002fc80003f1e000 */
[----:B------:R-:W-:Y:S02]  /*06c0*/  FSEL R13, R13, R8, !P0 ;  /* 0x000000080d0d7208 */ /* 0x000fe40004000000 */
[----:B------:R-:W1:Y:S02]  /*06d0*/  LDS.128 R8, [UR9+0x1440] ;  /* 0x00144009ff087984 */ /* 0x000e640008000c00 */
[----:B------:R-:W-:-:S04]  /*06e0*/  FSETP.GEU.FTZ.AND P0, PT, R13, R14, PT ;  /* 0x0000000e0d00720b */ /* 0x000fc80003f1e000 */
[----:B------:R-:W-:-:S04]  /*06f0*/  FSEL R14, R14, R13, !P0 ;  /* 0x0000000d0e0e7208 */ /* 0x000fc80004000000 */
[----:B------:R-:W-:-:S04]  /*0700*/  FSETP.GEU.FTZ.AND P0, PT, R14, R15, PT ;  /* 0x0000000f0e00720b */ /* 0x000fc80003f1e000 */
[----:B------:R-:W-:-:S04]  /*0710*/  FSEL R15, R15, R14, !P0 ;  /* 0x0000000e0f0f7208 */ /* 0x000fc80004000000 */
[----:B0-----:R-:W-:-:S04]  /*0720*/  FSETP.GEU.FTZ.AND P0, PT, R15, R4, PT ;  /* 0x000000040f00720b */ /* 0x001fc80003f1e000 */
[----:B------:R-:W-:Y:S02]  /*0730*/  FSEL R4, R4, R15, !P0 ;  /* 0x0000000f04047208 */ /* 0x000fe40004000000 */
[----:B------:R-:W0:Y:S02]  /*0740*/  LDS.128 R12, [UR9+0x1450] ;  /* 0x00145009ff0c7984 */ /* 0x000e240008000c00 */
[----:B------:R-:W-:-:S04]  /*0750*/  FSETP.GEU.FTZ.AND P0, PT, R4, R5, PT ;  /* 0x000000050400720b */ /* 0x000fc80003f1e000 */
        /* <DEDUP_REMOVED lines=20> */
[----:B------:R-:W-:Y:S01]  /*08a0*/  FSEL R28, R15, R14, !P0 ;  /* 0x0000000e0f1c7208 */ /* 0x000fe20004000000 */
[----:B------:R-:W-:Y:S08]  /*08b0*/  BRA `(.L_x_490) ;  /* 0x0000000400547947 */ /* 0x000ff00003800000 */
.L_x_488:
        /* <DEDUP_REMOVED lines=36> */
[----:B------:R-:W0:Y:S01]  /*0b00*/  LDS.128 R12, [UR9+0x1420] ;  /* 0x00142009ff0c7984 */ /* 0x000e220008000c00 */
[C---:B------:R-:W-:Y:S02]  /*0b10*/  ISETP.GT.AND P0, PT, R27.reuse, 0x20, PT ;  /* 0x000000201b00780c */ /* 0x040fe40003f04270 */
[----:B------:R-:W-:Y:S01]  /*0b20*/  ISETP.GT.AND P1, PT, R27, 0x40, PT ;  /* 0x000000401b00780c */ /* 0x000fe20003f24270 */
[----:B------:R-:W2:Y:S04]  /*0b30*/  LDS.128 R4, [UR9+0x1430] ;  /* 0x00143009ff047984 */ /* 0x000ea80008000c00 */
[----:B------:R-:W3:Y:S01]  /*0b40*/  LDS.128 R8, [UR9+0x1440] ;  /* 0x00144009ff087984 */ /* 0x000ee20008000c00 */
[----:B0-----:R-:W-:-:S05]  /*0b50*/  FSETP.GEU.FTZ.AND P2, PT, R28, R13, PT ;  /* 0x0000000d1c00720b */ /* 0x001fca0003f5e000 */
[----:B-1----:R-:W-:Y:S02]  /*0b60*/  @P0 FSEL R28, R13, R28, !P2 ;  /* 0x0000001c0d1c0208 */ /* 0x002fe40005000000 */
[----:B------:R-:W-:Y:S02]  /*0b70*/  ISETP.GT.AND P0, PT, R27, 0x60, PT ;  /* 0x000000601b00780c */ /* 0x000fe40003f04270 */
[----:B------:R-:W-:-:S04]  /*0b80*/  FSETP.GEU.FTZ.AND P2, PT, R28, R14, PT ;  /* 0x0000000e1c00720b */ /* 0x000fc80003f5e000 */
[----:B------:R-:W-:Y:S02]  /*0b90*/  @P1 FSEL R28, R14, R28, !P2 ;  /* 0x0000001c0e1c1208 */ /* 0x000fe40005000000 */
[----:B------:R-:W-:Y:S02]  /*0ba0*/  ISETP.GT.AND P1, PT, R27, 0x80, PT ;  /* 0x000000801b00780c */ /* 0x000fe40003f24270 */
[----:B------:R-:W-:-:S04]  /*0bb0*/  FSETP.GEU.FTZ.AND P2, PT, R28, R15, PT ;  /* 0x0000000f1c00720b */ /* 0x000fc80003f5e000 */
[----:B------:R-:W-:Y:S02]  /*0bc0*/  @P0 FSEL R28, R15, R28, !P2 ;  /* 0x0000001c0f1c0208 */ /* 0x000fe40005000000 */
[----:B------:R-:W-:Y:S01]  /*0bd0*/  ISETP.GT.AND P0, PT, R27, 0xa0, PT ;  /* 0x000000a01b00780c */ /* 0x000fe20003f04270 */
[----:B------:R-:W0:Y:S01]  /*0be0*/  LDS.128 R12, [UR9+0x1450] ;  /* 0x00145009ff0c7984 */ /* 0x000e220008000c00 */
        /* <DEDUP_REMOVED lines=24> */
[----:B0-----:R-:W-:-:S04]  /*0d70*/  FSETP.GEU.FTZ.AND P2, PT, R28, R12, PT ;  /* 0x0000000c1c00720b */ /* 0x001fc80003f5e000 */
[----:B------:R-:W-:Y:S02]  /*0d80*/  @P1 FSEL R28, R12, R28, !P2 ;  /* 0x0000001c0c1c1208 */ /* 0x000fe40005000000 */
[----:B------:R-:W-:Y:S02]  /*0d90*/  ISETP.GT.AND P1, PT, R27, 0x1c0, PT ;  /* 0x000001c01b00780c */ /* 0x000fe40003f24270 */
[----:B------:R-:W-:-:S04]  /*0da0*/  FSETP.GEU.FTZ.AND P2, PT, R28, R13, PT ;  /* 0x0000000d1c00720b */ /* 0x000fc80003f5e000 */
[----:B------:R-:W-:Y:S02]  /*0db0*/  @P0 FSEL R28, R13, R28, !P2 ;  /* 0x0000001c0d1c0208 */ /* 0x000fe40005000000 */
[----:B------:R-:W-:Y:S02]  /*0dc0*/  ISETP.GT.AND P0, PT, R27, 0x1e0, PT ;  /* 0x000001e01b00780c */ /* 0x000fe40003f04270 */
[----:B------:R-:W-:-:S04]  /*0dd0*/  FSETP.GEU.FTZ.AND P2, PT, R28, R14, PT ;  /* 0x0000000e1c00720b */ /* 0x000fc80003f5e000 */
[----:B------:R-:W-:-:S04]  /*0de0*/  @P1 FSEL R28, R14, R28, !P2 ;  /* 0x0000001c0e1c1208 */ /* 0x000fc80005000000 */
[----:B------:R-:W-:-:S04]  /*0df0*/  FSETP.GEU.FTZ.AND P1, PT, R28, R15, PT ;  /* 0x0000000f1c00720b */ /* 0x000fc80003f3e000 */
[----:B------:R-:W-:-:S09]  /*0e00*/  @P0 FSEL R28, R15, R28, !P1 ;  /* 0x0000001c0f1c0208 */ /* 0x000fd20004800000 */
.L_x_490:
        /* <DEDUP_REMOVED lines=8> */
.L_x_489:
[----:B------:R-:W-:Y:S05]  /*0e90*/  BSYNC.RECONVERGENT B0 ;  /* 0x0000000000007941 */ /* 0x000fea0003800200 */
.L_x_487:
        /* <DEDUP_REMOVED lines=17> */
.L_x_493:
        /* <DEDUP_REMOVED lines=9> */
.L_x_492:
        /* <DEDUP_REMOVED lines=11> */
.L_x_495:
[----:B------:R-:W-:-:S13]  /*10f0*/  FSETP.GT.FTZ.AND P3, PT, R20, -0.61063289642333984375, PT ;  /* 0xbf1c52701400780b */ /* 0x000fda0003f74000 */
[----:B------:R-:W-:Y:S01]  /*1100*/  @P3 IMAD.MOV.U32 R5, RZ, RZ, 0x3 ;  /* 0x00000003ff053424 */ /* 0x000fe200078e00ff */
[C---:B------:R-:W-:Y:S02]  /*1110*/  @P3 FSETP.GT.FTZ.AND P1, PT, R20.reuse, -0.459995269775390625, PT ;  /* 0xbeeb84801400380b */ /* 0x040fe40003f34000 */
[----:B------:R-:W-:Y:S02]  /*1120*/  @!P3 FSETP.GT.FTZ.AND P2, PT, R20, -0.84809643030166625977, PT ;  /* 0xbf591cd91400b80b */ /* 0x000fe40003f54000 */
[----:B------:R-:W-:Y:S02]  /*1130*/  @P3 SEL R5, R5, 0x2, P1 ;  /* 0x0000000205053807 */ /* 0x000fe40000800000 */
[----:B------:R-:W-:-:S04]  /*1140*/  @!P3 SEL R6, RZ, 0x1, !P2 ;  /* 0x00000001ff06b807 */ /* 0x000fc80005000000 */
[----:B------:R-:W-:-:S07]  /*1150*/  @!P3 PRMT R5, R6, 0x7610, R5 ;  /* 0x000076100605b816 */ /* 0x000fce0000000005 */
.L_x_494:
[----:B------:R-:W-:Y:S05]  /*1160*/  BSYNC.RECONVERGENT B0 ;  /* 0x0000000000007941 */ /* 0x000fea0003800200 */
.L_x_491:
        /* <DEDUP_REMOVED lines=15> */
.L_x_498:
        /* <DEDUP_REMOVED lines=9> */
.L_x_497:
        /* <DEDUP_REMOVED lines=11> */
.L_x_500:
[----:B------:R-:W-:-:S13]  /*13a0*/  FSETP.GT.FTZ.AND P3, PT, R19, -0.61063289642333984375, PT ;  /* 0xbf1c52701300780b */ /* 0x000fda0003f74000 */
[----:B------:R-:W-:Y:S01]  /*13b0*/  @P3 IMAD.MOV.U32 R6, RZ, RZ, 0x3 ;  /* 0x00000003ff063424 */ /* 0x000fe200078e00ff */
[C---:B------:R-:W-:Y:S02]  /*13c0*/  @P3 FSETP.GT.FTZ.AND P1, PT, R19.reuse, -0.459995269775390625, PT ;  /* 0xbeeb84801300380b */ /* 0x040fe40003f34000 */
[----:B------:R-:W-:Y:S02]  /*13d0*/  @!P3 FSETP.GT.FTZ.AND P2, PT, R19, -0.84809643030166625977, PT ;  /* 0xbf591cd91300b80b */ /* 0x000fe40003f54000 */
[----:B------:R-:W-:Y:S02]  /*13e0*/  @P3 SEL R6, R6, 0x2, P1 ;  /* 0x0000000206063807 */ /* 0x000fe40000800000 */
[----:B------:R-:W-:-:S04]  /*13f0*/  @!P3 SEL R7, RZ, 0x1, !P2 ;  /* 0x00000001ff07b807 */ /* 0x000fc80005000000 */
[----:B------:R-:W-:-:S07]  /*1400*/  @!P3 PRMT R6, R7, 0x7610, R6 ;  /* 0x000076100706b816 */ /* 0x000fce0000000006 */
.L_x_499:
[----:B------:R-:W-:Y:S05]  /*1410*/  BSYNC.RECONVERGENT B0 ;  /* 0x0000000000007941 */ /* 0x000fea0003800200 */
.L_x_496:
        /* <DEDUP_REMOVED lines=16> */
.L_x_503:
        /* <DEDUP_REMOVED lines=9> */
.L_x_502:
        /* <DEDUP_REMOVED lines=11> */
.L_x_505:
        /* <DEDUP_REMOVED lines=8> */
.L_x_504:
[----:B------:R-:W-:Y:S05]  /*16e0*/  BSYNC.RECONVERGENT B0 ;  /* 0x0000000000007941 */ /* 0x000fea0003800200 */
.L_x_501:
        /* <DEDUP_REMOVED lines=14> */
.L_x_508:
        /* <DEDUP_REMOVED lines=9> */
.L_x_507:
        /* <DEDUP_REMOVED lines=11> */
.L_x_510:
        /* <DEDUP_REMOVED lines=8> */
.L_x_509:
[----:B------:R-:W-:Y:S05]  /*1990*/  BSYNC.RECONVERGENT B0 ;  /* 0x0000000000007941 */ /* 0x000fea0003800200 */
.L_x_506:
[----:B------:R-:W-:Y:S01]  /*19a0*/  BAR.SYNC.DEFER_BLOCKING 0x0 ;  /* 0x0000000000007b1d */ /* 0x000fe20000010000 */
[----:B------:R-:W-:Y:S01]  /*19b0*/  UIADD3 UR6, UPT, UPT, UR6, 0x1000, URZ ;  /* 0x0000100006067890 */ /* 0x000fe2000fffe0ff */
[----:B------:R-:W-:Y:S01]  /*19c0*/  IMAD.SHL.U32 R7, R6, 0x10, RZ ;  /* 0x0000001006077824 */ /* 0x000fe200078e00ff */
[--C-:B------:R-:W-:Y:S01]  /*19d0*/  SHF.R.S64 R11, R3, 0x1, R0.reuse ;  /* 0x00000001030b7819 */ /* 0x100fe20000001000 */
[----:B------:R-:W-:Y:S01]  /*19e0*/  @P0 VIADD R2, R2, 0x1 ;  /* 0x0000000102020836 */ /* 0x000fe20000000000 */
[----:B------:R-:W-:Y:S01]  /*19f0*/  ULEA UR6, UR7, UR6, 0x18 ;  /* 0x0000000607067291 */ /* 0x000fe2000f8ec0ff */
[----:B------:R-:W-:Y:S02]  /*1a00*/  SHF.R.S32.HI R8, RZ, 0x1, R0 ;  /* 0x00000001ff087819 */ /* 0x000fe40000011400 */
[----:B------:R-:W-:Y:S02]  /*1a10*/  LOP3.LUT R4, R7, R4, RZ, 0xfc, !PT ;  /* 0x0000000407047212 */ /* 0x000fe400078efcff */
[----:B------:R-:W-:-:S02]  /*1a20*/  @P0 LEA.HI R6, R2, R2, RZ, 0x1 ;  /* 0x0000000202060211 */ /* 0x000fc400078f08ff */
[----:B------:R-:W-:Y:S02]  /*1a30*/  PRMT R5, R4, 0x7604, R5 ;  /* 0x0000760404057816 */ /* 0x000fe40000000005 */
[C---:B------:R-:W-:Y:S02]  /*1a40*/  LEA R2, R21.reuse, UR6, 0x1 ;  /* 0x0000000615027c11 */ /* 0x040fe4000f8e08ff */
[----:B------:R-:W-:Y:S02]  /*1a50*/  IADD3 R21, PT, PT, R21, UR6, R26 ;  /* 0x0000000615157c10 */ /* 0x000fe4000fffe01a */
[----:B------:R-:W-:Y:S01]  /*1a60*/  @P0 SHF.R.S32.HI R6, RZ, 0x1, R6 ;  /* 0x00000001ff060819 */ /* 0x000fe20000011406 */
[----:B------:R-:W-:Y:S01]  /*1a70*/  STS.U16 [R2], R5 ;  /* 0x0000000502007388 */ /* 0x000fe20000000400 */
[----:B------:R-:W-:-:S03]  /*1a80*/  NOP ;  /* 0x0000000000007918 */ /* 0x000fc60000000000 */
[----:B------:R-:W-:Y:S04]  /*1a90*/  LDS.U8 R7, [R21] ;  /* 0x0000000015077984 */ /* 0x000fe80000000000 */
[----:B------:R-:W-:Y:S04]  /*1aa0*/  LDS.U8 R9, [R21+0x20] ;  /* 0x0000200015097984 */ /* 0x000fe80000000000 */
[----:B------:R-:W-:Y:S01]  /*1ab0*/  @P0 STS [UR9+0x1400], R6 ;  /* 0x00140006ff000988 */ /* 0x000fe20008000809 */
[----:B------:R-:W-:Y:S06]  /*1ac0*/  BAR.SYNC.DEFER_BLOCKING 0x0 ;  /* 0x0000000000007b1d */ /* 0x000fec0000010000 */
[----:B------:R-:W0:Y:S02]  /*1ad0*/  LDS R4, [UR9+0x1400] ;  /* 0x00140009ff047984 */ /* 0x000e240008000800 */
[----:B0-----:R-:W-:-:S02]  /*1ae0*/  ISETP.GE.AND P0, PT, R24, R4, PT ;  /* 0x000000041800720c */ /* 0x001fc40003f06270 */
[----:B------:R-:W-:Y:S02]  /*1af0*/  ISETP.GE.AND P1, PT, R23, R4, PT ;  /* 0x000000041700720c */ /* 0x000fe40003f26270 */
[----:B------:R-:W-:-:S04]  /*1b00*/  IADD3 R4, P2, P3, R11, UR16, R24 ;  /* 0x000000100b047c10 */ /* 0x000fc8000fb5e018 */
        /* <DEDUP_REMOVED lines=9> */
.L_x_512:
        /* <DEDUP_REMOVED lines=14> */
.L_x_1985:


//--------------------- .text._Z18kQuantizeBlockwiseI13__nv_bfloat16Li4096ELi4ELi0ELi2EEvPfPT_S1_PhS1_ii --------------------------
	.section	.text._Z18kQuantizeBlockwiseI13__nv_bfloat16Li4096ELi4ELi0ELi2EEvPfPT_S1_PhS1_ii,"ax",@progbits
	.align	128
        .global         _Z18kQuantizeBlockwiseI13__nv_bfloat16Li4096ELi4ELi0ELi2EEvPfPT_S1_PhS1_ii
        .type           _Z18kQuantizeBlockwiseI13__nv_bfloat16Li4096ELi4ELi0ELi2EEvPfPT_S1_PhS1_ii,@function
        .size           _Z18kQuantizeBlockwiseI13__nv_bfloat16Li4096ELi4ELi0ELi2EEvPfPT_S1_PhS1_ii,(.L_x_1986 - _Z18kQuantizeBlockwiseI13__nv_bfloat16Li4096ELi4ELi0ELi2EEvPfPT_S1_PhS1_ii)
        .other          _Z18kQuantizeBlockwiseI13__nv_bfloat16Li4096ELi4ELi0ELi2EEvPfPT_S1_PhS1_ii,@"STO_CUDA_ENTRY STV_DEFAULT"
_Z18kQuantizeBlockwiseI13__nv_bfloat16Li4096ELi4ELi0ELi2EEvPfPT_S1_PhS1_ii:
.text._Z18kQuantizeBlockwiseI13__nv_bfloat16Li4096ELi4ELi0ELi2EEvPfPT_S1_PhS1_ii:
        /* <DEDUP_REMOVED lines=28> */
.L_x_537:
        /* <DEDUP_REMOVED lines=77> */
[----:B0-----:R-:W0:Y:S04]  /*0690*/  LDS.128 R4, [UR9+0x2830] ;  /* 0x00283009ff047984 */ /* 0x001e280008000c00 */
[----:B------:R-:W1:Y:S01]  /*06a0*/  LDS.128 R8, [UR9+0x2840] ;  /* 0x00284009ff087984 */ /* 0x000e620008000c00 */
[----:B0-----:R-:W-:-:S04]  /*06b0*/  FSETP.GEU.FTZ.AND P0, PT, R12, R5, PT ;  /* 0x000000050c00720b */ /* 0x001fc80003f1e000 */
[----:B------:R-:W-:Y:S02]  /*06c0*/  FSEL R5, R5, R12, !P0 ;  /* 0x0000000c05057208 */ /* 0x000fe40004000000 */
[----:B------:R-:W0:Y:S02]  /*06d0*/  LDS.128 R12, [UR9+0x2850] ;  /* 0x00285009ff0c7984 */ /* 0x000e240008000c00 */
[----:B------:R-:W-:-:S04]  /*06e0*/  FSETP.GEU.FTZ.AND P0, PT, R5, R6, PT ;  /* 0x000000060500720b */ /* 0x000fc80003f1e000 */
[----:B------:R-:W-:-:S04]  /*06f0*/  FSEL R6, R6, R5, !P0 ;  /* 0x0000000506067208 */ /* 0x000fc80004000000 */
[----:B------:R-:W-:-:S04]  /*0700*/  FSETP.GEU.FTZ.AND P0, PT, R6, R7, PT ;  /* 0x000000070600720b */ /* 0x000fc80003f1e000 */
[----:B------:R-:W-:-:S04]  /*0710*/  FSEL R7, R7, R6, !P0 ;  /* 0x0000000607077208 */ /* 0x000fc80004000000 */
[----:B-1----:R-:W-:-:S04]  /*0720*/  FSETP.GEU.FTZ.AND P0, PT, R7, R8, PT ;  /* 0x000000080700720b */ /* 0x002fc80003f1e000 */
[----:B------:R-:W-:Y:S02]  /*0730*/  FSEL R8, R8, R7, !P0 ;  /* 0x0000000708087208 */ /* 0x000fe40004000000 */
[----:B------:R-:W1:Y:S02]  /*0740*/  LDS.128 R4, [UR9+0x2860] ;  /* 0x00286009ff047984 */ /* 0x000e640008000c00 */
[----:B------:R-:W-:-:S04]  /*0750*/  FSETP.GEU.FTZ.AND P0, PT, R8, R9, PT ;  /* 0x000000090800720b */ /* 0x000fc80003f1e000 */
[----:B------:R-:W-:-:S04]  /*0760*/  FSEL R9, R9, R8, !P0 ;  /* 0x0000000809097208 */ /* 0x000fc80004000000 */
        /* <DEDUP_REMOVED lines=57> */
.L_x_514:
        /* <DEDUP_REMOVED lines=62> */
[----:B------:R-:W-:Y:S01]  /*0ee0*/  ISETP.GT.AND P0, PT, R27, 0x120, PT ;  /* 0x000001201b00780c */ /* 0x000fe20003f04270 */
[----:B------:R-:W1:Y:S01]  /*0ef0*/  LDS.128 R8, [UR9+0x2870] ;  /* 0x00287009ff087984 */ /* 0x000e620008000c00 */
        /* <DEDUP_REMOVED lines=12> */
[----:B------:R-:W2:Y:S01]  /*0fc0*/  LDS.128 R12, [UR9+0x2880] ;  /* 0x00288009ff0c7984 */ /* 0x000ea20008000c00 */
[----:B0-----:R-:W-:-:S04]  /*0fd0*/  FSETP.GEU.FTZ.AND P2, PT, R28, R4, PT ;  /* 0x000000041c00720b */ /* 0x001fc80003f5e000 */
        /* <DEDUP_REMOVED lines=12> */
[----:B-1----:R-:W-:-:S04]  /*10a0*/  FSETP.GEU.FTZ.AND P2, PT, R28, R8, PT ;  /* 0x000000081c00720b */ /* 0x002fc80003f5e000 */
        /* <DEDUP_REMOVED lines=36> */
[----:B-1----:R-:W-:-:S04]  /*12f0*/  FSETP.GEU.FTZ.AND P2, PT, R28, R8, PT ;  /* 0x000000081c00720b */ /* 0x002fc80003f5e000 */
        /* <DEDUP_REMOVED lines=9> */
.L_x_516:
        /* <DEDUP_REMOVED lines=8> */
.L_x_515:
[----:B------:R-:W-:Y:S05]  /*1410*/  BSYNC.RECONVERGENT B0 ;  /* 0x0000000000007941 */ /* 0x000fea0003800200 */
.L_x_513:
        /* <DEDUP_REMOVED lines=17> */
.L_x_519:
        /* <DEDUP_REMOVED lines=9> */
.L_x_518:
        /* <DEDUP_REMOVED lines=11> */
.L_x_521:
[----:B------:R-:W-:-:S13]  /*1670*/  FSETP.GT.FTZ.AND P3, PT, R20, -0.61063289642333984375, PT ;  /* 0xbf1c52701400780b */ /* 0x000fda0003f74000 */
[----:B------:R-:W-:Y:S01]  /*1680*/  @P3 IMAD.MOV.U32 R5, RZ, RZ, 0x3 ;  /* 0x00000003ff053424 */ /* 0x000fe200078e00ff */
[C---:B------:R-:W-:Y:S02]  /*1690*/  @P3 FSETP.GT.FTZ.AND P1, PT, R20.reuse, -0.459995269775390625, PT ;  /* 0xbeeb84801400380b */ /* 0x040fe40003f34000 */
[----:B------:R-:W-:Y:S02]  /*16a0*/  @!P3 FSETP.GT.FTZ.AND P2, PT, R20, -0.84809643030166625977, PT ;  /* 0xbf591cd91400b80b */ /* 0x000fe40003f54000 */
[----:B------:R-:W-:Y:S02]  /*16b0*/  @P3 SEL R5, R5, 0x2, P1 ;  /* 0x0000000205053807 */ /* 0x000fe40000800000 */
[----:B------:R-:W-:-:S04]  /*16c0*/  @!P3 SEL R6, RZ, 0x1, !P2 ;  /* 0x00000001ff06b807 */ /* 0x000fc80005000000 */
[----:B------:R-:W-:-:S07]  /*16d0*/  @!P3 PRMT R5, R6, 0x7610, R5 ;  /* 0x000076100605b816 */ /* 0x000fce0000000005 */
.L_x_520:
[----:B------:R-:W-:Y:S05]  /*16e0*/  BSYNC.RECONVERGENT B0 ;  /* 0x0000000000007941 */ /* 0x000fea0003800200 */
.L_x_517:
        /* <DEDUP_REMOVED lines=15> */
.L_x_524:
        /* <DEDUP_REMOVED lines=9> */
.L_x_523:
        /* <DEDUP_REMOVED lines=11> */
.L_x_526:
[----:B------:R-:W-:-:S13]  /*1920*/  FSETP.GT.FTZ.AND P3, PT, R19, -0.61063289642333984375, PT ;  /* 0xbf1c52701300780b */ /* 0x000fda0003f74000 */
[----:B------:R-:W-:Y:S01]  /*1930*/  @P3 IMAD.MOV.U32 R6, RZ, RZ, 0x3 ;  /* 0x00000003ff063424 */ /* 0x000fe200078e00ff */
[C---:B------:R-:W-:Y:S02]  /*1940*/  @P3 FSETP.GT.FTZ.AND P1, PT, R19.reuse, -0.459995269775390625, PT ;  /* 0xbeeb84801300380b */ /* 0x040fe40003f34000 */
[----:B------:R-:W-:Y:S02]  /*1950*/  @!P3 FSETP.GT.FTZ.AND P2, PT, R19, -0.84809643030166625977, PT ;  /* 0xbf591cd91300b80b */ /* 0x000fe40003f54000 */
[----:B------:R-:W-:Y:S02]  /*1960*/  @P3 SEL R6, R6, 0x2, P1 ;  /* 0x0000000206063807 */ /* 0x000fe40000800000 */
[----:B------:R-:W-:-:S04]  /*1970*/  @!P3 SEL R7, RZ, 0x1, !P2 ;  /* 0x00000001ff07b807 */ /* 0x000fc80005000000 */
[----:B------:R-:W-:-:S07]  /*1980*/  @!P3 PRMT R6, R7, 0x7610, R6 ;  /* 0x000076100706b816 */ /* 0x000fce0000000006 */
.L_x_525:
[----:B------:R-:W-:Y:S05]  /*1990*/  BSYNC.RECONVERGENT B0 ;  /* 0x0000000000007941 */ /* 0x000fea0003800200 */
.L_x_522:
        /* <DEDUP_REMOVED lines=16> */
.L_x_529:
        /* <DEDUP_REMOVED lines=9> */
.L_x_528:
        /* <DEDUP_REMOVED lines=11> */
.L_x_531:
        /* <DEDUP_REMOVED lines=8> */
.L_x_530:
[----:B------:R-:W-:Y:S05]  /*1c60*/  BSYNC.RECONVERGENT B0 ;  /* 0x0000000000007941 */ /* 0x000fea0003800200 */
.L_x_527:
        /* <DEDUP_REMOVED lines=14> */
.L_x_534:
        /* <DEDUP_REMOVED lines=9> */
.L_x_533:
        /* <DEDUP_REMOVED lines=11> */
.L_x_536:
        /* <DEDUP_REMOVED lines=8> */
.L_x_535:
[----:B------:R-:W-:Y:S05]  /*1f10*/  BSYNC.RECONVERGENT B0 ;  /* 0x0000000000007941 */ /* 0x000fea0003800200 */
.L_x_532:
        /* <DEDUP_REMOVED lines=32> */
.L_x_538:
        /* <DEDUP_REMOVED lines=14> */
.L_x_1986:


//--------------------- .text._Z18kQuantizeBlockwiseI13__nv_bfloat16Li64ELi2ELi0ELi1EEvPfPT_S1_PhS1_ii --------------------------
	.section	.text._Z18kQuantizeBlockwiseI13__nv_bfloat16Li64ELi2ELi0ELi1EEvPfPT_S1_PhS1_ii,"ax",@progbits
	.align	128
        .global         _Z18kQuantizeBlockwiseI13__nv_bfloat16Li64ELi2ELi0ELi1EEvPfPT_S1_PhS1_ii
        .type           _Z18kQuantizeBlockwiseI13__nv_bfloat16Li64ELi2ELi0ELi1EEvPfPT_S1_PhS1_ii,@function
        .size           _Z18kQuantizeBlockwiseI13__nv_bfloat16Li64ELi2ELi0ELi1EEvPfPT_S1_PhS1_ii,(.L_x_1987 - _Z18kQuantizeBlockwiseI13__nv_bfloat16Li64ELi2ELi0ELi1EEvPfPT_S1_PhS1_ii)
        .other          _Z18kQuantizeBlockwiseI13__nv_bfloat16Li64ELi2ELi0ELi1EEvPfPT_S1_PhS1_ii,@"STO_CUDA_ENTRY STV_DEFAULT"
_Z18kQuantizeBlockwiseI13__nv_bfloat16Li64ELi2ELi0ELi1EEvPfPT_S1_PhS1_ii:
.text._Z18kQuantizeBlockwiseI13__nv_bfloat16Li64ELi2ELi0ELi1EEvPfPT_S1_PhS1_ii:
        /* <DEDUP_REMOVED lines=10> */
[----:B------:R-:W1:Y:S01]  /*00a0*/  LDCU.64 UR10, c[0x0][0x358] ;  /* 0x00006b00ff0a77ac */ /* 0x000e620008000a00 */
[----:B------:R-:W2:Y:S01]  /*00b0*/  LDCU UR9, c[0x0][0x3ac] ;  /* 0x00007580ff0977ac */ /* 0x000ea20008000800 */
[----:B------:R-:W3:Y:S01]  /*00c0*/  LDCU.64 UR12, c[0x0][0x388] ;  /* 0x00007100ff0c77ac */ /* 0x000ee20008000a00 */
[----:B------:R-:W4:Y:S01]  /*00d0*/  LDCU.64 UR14, c[0x0][0x398] ;  /* 0x00007300ff0e77ac */ /* 0x000f220008000a00 */
[C---:B0-----:R-:W-:Y:S01]  /*00e0*/  IMAD.SHL.U32 R2, R0.reuse, 0x2, RZ ;  /* 0x0000000200027824 */ /* 0x041fe200078e00ff */
[----:B------:R-:W-:-:S04]  /*00f0*/  LOP3.LUT R4, R0, 0x3e0, RZ, 0xc0, !PT ;  /* 0x000003e000047812 */ /* 0x000fc800078ec0ff */
[----:B------:R-:W-:Y:S02]  /*0100*/  LOP3.LUT R3, R2, 0x7c0, RZ, 0xc0, !PT ;  /* 0x000007c002037812 */ /* 0x000fe400078ec0ff */
[----:B------:R-:W-:Y:S02]  /*0110*/  SHF.R.S32.HI R2, RZ, 0x1f, R5 ;  /* 0x0000001fff027819 */ /* 0x000fe40000011405 */
[----:B------:R-:W-:-:S04]  /*0120*/  LOP3.LUT R3, R3, 0x1f, R0, 0xf8, !PT ;  /* 0x0000001f03037812 */ /* 0x000fc800078ef800 */
[C---:B------:R-:W-:Y:S01]  /*0130*/  LOP3.LUT R6, R3.reuse, 0x20, RZ, 0xfc, !PT ;  /* 0x0000002003067812 */ /* 0x040fe200078efcff */
[----:B-1234-:R-:W-:-:S07]  /*0140*/  IMAD.IADD R4, R3, 0x1, -R4 ;  /* 0x0000000103047824 */ /* 0x01efce00078e0a04 */
.L_x_551:
        /* <DEDUP_REMOVED lines=53> */
.L_x_539:
        /* <DEDUP_REMOVED lines=27> */
.L_x_540:
        /* <DEDUP_REMOVED lines=23> */
.L_x_543:
[----:B------:R-:W-:-:S13]  /*07c0*/  FSETP.GT.FTZ.AND P1, PT, |R9|, 0.4166666865348815918, PT ;  /* 0x3ed555560900780b */ /* 0x000fda0003f34200 */
[C---:B------:R-:W-:Y:S02]  /*07d0*/  @P1 VIADD R9, R16.reuse, 0x5 ;  /* 0x0000000510091836 */ /* 0x040fe40000000000 */
[----:B------:R-:W-:-:S05]  /*07e0*/  @!P1 VIADD R16, R16, 0x4 ;  /* 0x0000000410109836 */ /* 0x000fca0000000000 */
[----:B------:R-:W-:Y:S01]  /*07f0*/  @!P1 PRMT R9, R16, 0x7610, R9 ;  /* 0x0000761010099816 */ /* 0x000fe20000000009 */
[----:B------:R-:W-:Y:S06]  /*0800*/  BRA `(.L_x_544) ;  /* 0x0000000000287947 */ /* 0x000fec0003800000 */
.L_x_542:
[----:B------:R-:W-:-:S13]  /*0810*/  FSETP.GT.FTZ.AND P1, PT, |R9|, 0.0859375, PT ;  /* 0x3db000000900780b */ /* 0x000fda0003f34200 */
[----:B------:R-:W-:Y:S05]  /*0820*/  @!P1 BRA `(.L_x_545) ;  /* 0x0000000000149947 */ /* 0x000fea0003800000 */
[----:B------:R-:W-:-:S13]  /*0830*/  FSETP.GT.FTZ.AND P1, PT, |R9|, 0.20833332836627960205, PT ;  /* 0x3e5555550900780b */ /* 0x000fda0003f34200 */
[C---:B------:R-:W-:Y:S02]  /*0840*/  @P1 VIADD R9, R16.reuse, 0x7 ;  /* 0x0000000710091836 */ /* 0x040fe40000000000 */
[----:B------:R-:W-:-:S05]  /*0850*/  @!P1 VIADD R16, R16, 0x6 ;  /* 0x0000000610109836 */ /* 0x000fca0000000000 */
[----:B------:R-:W-:Y:S01]  /*0860*/  @!P1 PRMT R9, R16, 0x7610, R9 ;  /* 0x0000761010099816 */ /* 0x000fe20000000009 */
[----:B------:R-:W-:Y:S06]  /*0870*/  BRA `(.L_x_544) ;  /* 0x00000000000c7947 */ /* 0x000fec0003800000 */
.L_x_545:
[----:B------:R-:W-:-:S13]  /*0880*/  FSETP.GT.FTZ.AND P1, PT, |R9|, 0.0026041700039058923721, PT ;  /* 0x3b2aaab90900780b */ /* 0x000fda0003f34200 */
[----:B------:R-:W-:-:S05]  /*0890*/  @P1 VIADD R9, R16, 0x1 ;  /* 0x0000000110091836 */ /* 0x000fca0000000000 */
[----:B------:R-:W-:-:S07]  /*08a0*/  @!P1 PRMT R9, R16, 0x7610, R9 ;  /* 0x0000761010099816 */ /* 0x000fce0000000009 */
.L_x_544:
[----:B------:R-:W-:Y:S05]  /*08b0*/  BSYNC.RECONVERGENT B0 ;  /* 0x0000000000007941 */ /* 0x000fea0003800200 */
.L_x_541:
        /* <DEDUP_REMOVED lines=13> */
.L_x_548:
[----:B------:R-:W-:-:S13]  /*0990*/  FSETP.GT.FTZ.AND P1, PT, |R10|, 0.4166666865348815918, PT ;  /* 0x3ed555560a00780b */ /* 0x000fda0003f34200 */
[C---:B------:R-:W-:Y:S02]  /*09a0*/  @P1 VIADD R10, R11.reuse, 0x5 ;  /* 0x000000050b0a1836 */ /* 0x040fe40000000000 */
[----:B------:R-:W-:-:S05]  /*09b0*/  @!P1 VIADD R11, R11, 0x4 ;  /* 0x000000040b0b9836 */ /* 0x000fca0000000000 */
[----:B------:R-:W-:Y:S01]  /*09c0*/  @!P1 PRMT R10, R11, 0x7610, R10 ;  /* 0x000076100b0a9816 */ /* 0x000fe2000000000a */
[----:B------:R-:W-:Y:S06]  /*09d0*/  BRA `(.L_x_549) ;  /* 0x0000000000287947 */ /* 0x000fec0003800000 */
.L_x_547:
[----:B------:R-:W-:-:S13]  /*09e0*/  FSETP.GT.FTZ.AND P1, PT, |R10|, 0.0859375, PT ;  /* 0x3db000000a00780b */ /* 0x000fda0003f34200 */
[----:B------:R-:W-:Y:S05]  /*09f0*/  @!P1 BRA `(.L_x_550) ;  /* 0x0000000000149947 */ /* 0x000fea0003800000 */
[----:B------:R-:W-:-:S13]  /*0a00*/  FSETP.GT.FTZ.AND P1, PT, |R10|, 0.20833332836627960205, PT ;  /* 0x3e5555550a00780b */ /* 0x000fda0003f34200 */
[C---:B------:R-:W-:Y:S02]  /*0a10*/  @P1 VIADD R10, R11.reuse, 0x7 ;  /* 0x000000070b0a1836 */ /* 0x040fe40000000000 */
[----:B------:R-:W-:-:S05]  /*0a20*/  @!P1 VIADD R11, R11, 0x6 ;  /* 0x000000060b0b9836 */ /* 0x000fca0000000000 */
[----:B------:R-:W-:Y:S01]  /*0a30*/  @!P1 PRMT R10, R11, 0x7610, R10 ;  /* 0x000076100b0a9816 */ /* 0x000fe2000000000a */
[----:B------:R-:W-:Y:S06]  /*0a40*/  BRA `(.L_x_549) ;  /* 0x00000000000c7947 */ /* 0x000fec0003800000 */
.L_x_550:
[----:B------:R-:W-:-:S13]  /*0a50*/  FSETP.GT.FTZ.AND P1, PT, |R10|, 0.0026041700039058923721, PT ;  /* 0x3b2aaab90a00780b */ /* 0x000fda0003f34200 */
[----:B------:R-:W-:-:S05]  /*0a60*/  @P1 VIADD R10, R11, 0x1 ;  /* 0x000000010b0a1836 */ /* 0x000fca0000000000 */
[----:B------:R-:W-:-:S07]  /*0a70*/  @!P1 PRMT R10, R11, 0x7610, R10 ;  /* 0x000076100b0a9816 */ /* 0x000fce000000000a */
.L_x_549:
[----:B------:R-:W-:Y:S05]  /*0a80*/  BSYNC.RECONVERGENT B0 ;  /* 0x0000000000007941 */ /* 0x000fea0003800200 */
.L_x_546:
[----:B------:R-:W-:Y:S01]  /*0a90*/  BAR.SYNC.DEFER_BLOCKING 0x0 ;  /* 0x0000000000007b1d */ /* 0x000fe20000010000 */
[----:B------:R-:W-:Y:S01]  /*0aa0*/  UIADD3 UR5, UPT, UPT, UR5, 0x80, URZ ;  /* 0x0000008005057890 */ /* 0x000fe2000fffe0ff */
[----:B------:R-:W-:Y:S01]  /*0ab0*/  @!P0 VIADD R7, R7, 0x1 ;  /* 0x0000000107078836 */ /* 0x000fe20000000000 */
[----:B------:R-:W-:Y:S01]  /*0ac0*/  SHF.R.S64 R13, R5, 0x1, R2 ;  /* 0x00000001050d7819 */ /* 0x000fe20000001002 */
[----:B------:R-:W-:Y:S01]  /*0ad0*/  IMAD.SHL.U32 R9, R9, 0x10, RZ ;  /* 0x0000001009097824 */ /* 0x000fe200078e00ff */
[----:B------:R-:W-:Y:S02]  /*0ae0*/  ULEA UR5, UR6, UR5, 0x18 ;  /* 0x0000000506057291 */ /* 0x000fe4000f8ec0ff */
[----:B------:R-:W-:Y:S02]  /*0af0*/  @!P0 LEA.HI R7, R7, R7, RZ, 0x1 ;  /* 0x0000000707078211 */ /* 0x000fe400078f08ff */
[----:B------:R-:W-:Y:S02]  /*0b00*/  LOP3.LUT R9, R10, R9, RZ, 0xfc, !PT ;  /* 0x000000090a097212 */ /* 0x000fe400078efcff */
[----:B------:R-:W-:-:S02]  /*0b10*/  @!P0 SHF.R.S32.HI R12, RZ, 0x1, R7 ;  /* 0x00000001ff0c8819 */ /* 0x000fc40000011407 */
[----:B------:R-:W-:Y:S01]  /*0b20*/  IADD3 R10, P1, P2, R13, UR14, R4 ;  /* 0x0000000e0d0a7c10 */ /* 0x000fe2000fa3e004 */
[----:B------:R-:W-:Y:S01]  /*0b30*/  STS.U8 [R8+UR5], R9 ;  /* 0x0000000908007988 */ /* 0x000fe20008000005 */
[----:B------:R-:W-:-:S03]  /*0b40*/  NOP ;  /* 0x0000000000007918 */ /* 0x000fc60000000000 */
[----:B------:R-:W-:Y:S04]  /*0b50*/  LDS.U8 R7, [R8+UR5] ;  /* 0x0000000508077984 */ /* 0x000fe80008000000 */
[----:B------:R-:W-:Y:S01]  /*0b60*/  @!P0 STS [UR8+0xa0], R12 ;  /* 0x0000a00cff008988 */ /* 0x000fe20008000808 */
        /* <DEDUP_REMOVED lines=12> */
.L_x_552:
        /* <DEDUP_REMOVED lines=13> */
.L_x_1987:


//--------------------- .text._Z18kQuantizeBlockwiseI13__nv_bfloat16Li128ELi2ELi0ELi1EEvPfPT_S1_PhS1_ii --------------------------
	.section	.text._Z18kQuantizeBlockwiseI13__nv_bfloat16Li128ELi2ELi0ELi1EEvPfPT_S1_PhS1_ii,"ax",@progbits
	.align	128
        .global         _Z18kQuantizeBlockwiseI13__nv_bfloat16Li128ELi2ELi0ELi1EEvPfPT_S1_PhS1_ii
        .type           _Z18kQuantizeBlockwiseI13__nv_bfloat16Li128ELi2ELi0ELi1EEvPfPT_S1_PhS1_ii,@function
        .size           _Z18kQuantizeBlockwiseI13__nv_bfloat16Li128ELi2ELi0ELi1EEvPfPT_S1_PhS1_ii,(.L_x_1988 - _Z18kQuantizeBlockwiseI13__nv_bfloat16Li128ELi2ELi0ELi1EEvPfPT_S1_PhS1_ii)
        .other          _Z18kQuantizeBlockwiseI13__nv_bfloat16Li128ELi2ELi0ELi1EEvPfPT_S1_PhS1_ii,@"STO_CUDA_ENTRY STV_DEFAULT"
_Z18kQuantizeBlockwiseI13__nv_bfloat16Li128ELi2ELi0ELi1EEvPfPT_S1_PhS1_ii:
.text._Z18kQuantizeBlockwiseI13__nv_bfloat16Li128ELi2ELi0ELi1EEvPfPT_S1_PhS1_ii:
        /* <DEDUP_REMOVED lines=28> */
.L_x_567:
        /* <DEDUP_REMOVED lines=66> */
.L_x_554:
        /* <DEDUP_REMOVED lines=40> */
.L_x_556:
[----:B------:R-:W0:Y:S01]  /*0860*/  MUFU.RCP R18, R19 ;  /* 0x0000001300127308 */ /* 0x000e220000001000 */
[----:B------:R-:W-:-:S04]  /*0870*/  SHF.R.S64 R5, R11, 0x5, R8 ;  /* 0x000000050b057819 */ /* 0x000fc80000001008 */
[----:B---3--:R-:W-:-:S04]  /*0880*/  IADD3 R4, P0, PT, R5, R2, RZ ;  /* 0x0000000205047210 */ /* 0x008fc80007f1e0ff */
[----:B------:R-:W-:Y:S02]  /*0890*/  LEA.HI.X.SX32 R5, R8, R3, 0x1b, P0 ;  /* 0x0000000308057211 */ /* 0x000fe400000fdeff */
[----:B------:R-:W-:-:S03]  /*08a0*/  PLOP3.LUT P0, PT, PT, PT, PT, 0x80, 0x8 ;  /* 0x000000000008781c */ /* 0x000fc60003f0f070 */
[----:B------:R1:W-:Y:S04]  /*08b0*/  STG.E desc[UR10][R4.64], R19 ;  /* 0x0000001304007986 */ /* 0x0003e8000c10190a */
[----:B0-----:R1:W-:Y:S06]  /*08c0*/  STS [UR9+0x160], R18 ;  /* 0x00016012ff007988 */ /* 0x0013ec0008000809 */
.L_x_555:
[----:B------:R-:W-:Y:S05]  /*08d0*/  BSYNC.RECONVERGENT B0 ;  /* 0x0000000000007941 */ /* 0x000fea0003800200 */
.L_x_553:
[----:B------:R-:W-:Y:S06]  /*08e0*/  BAR.SYNC.DEFER_BLOCKING 0x0 ;  /* 0x0000000000007b1d */ /* 0x000fec0000010000 */
[----:B------:R-:W-:Y:S01]  /*08f0*/  BSSY.RECONVERGENT B0, `(.L_x_557) ;  /* 0x000001d000007945 */ /* 0x000fe20003800200 */
[----:B-1----:R-:W1:Y:S02]  /*0900*/  LDS R5, [UR9+0x160] ;  /* 0x00016009ff057984 */ /* 0x002e640008000800 */
[----:B-1----:R-:W-:-:S05]  /*0910*/  FMUL.FTZ R16, R16, R5 ;  /* 0x0000000510107220 */ /* 0x002fca0000410000 */
        /* <DEDUP_REMOVED lines=11> */
.L_x_559:
[----:B------:R-:W-:-:S13]  /*09d0*/  FSETP.GT.FTZ.AND P1, PT, |R16|, 0.4166666865348815918, PT ;  /* 0x3ed555561000780b */ /* 0x000fda0003f34200 */
[C---:B------:R-:W-:Y:S02]  /*09e0*/  @P1 VIADD R4, R18.reuse, 0x5 ;  /* 0x0000000512041836 */ /* 0x040fe40000000000 */
[----:B------:R-:W-:-:S05]  /*09f0*/  @!P1 VIADD R18, R18, 0x4 ;  /* 0x0000000412129836 */ /* 0x000fca0000000000 */
[----:B------:R-:W-:Y:S01]  /*0a00*/  @!P1 PRMT R4, R18, 0x7610, R4 ;  /* 0x0000761012049816 */ /* 0x000fe20000000004 */
[----:B------:R-:W-:Y:S06]  /*0a10*/  BRA `(.L_x_560) ;  /* 0x0000000000287947 */ /* 0x000fec0003800000 */
.L_x_558:
[----:B------:R-:W-:-:S13]  /*0a20*/  FSETP.GT.FTZ.AND P1, PT, |R16|, 0.0859375, PT ;  /* 0x3db000001000780b */ /* 0x000fda0003f34200 */
[----:B------:R-:W-:Y:S05]  /*0a30*/  @!P1 BRA `(.L_x_561) ;  /* 0x0000000000149947 */ /* 0x000fea0003800000 */
[----:B------:R-:W-:-:S13]  /*0a40*/  FSETP.GT.FTZ.AND P1, PT, |R16|, 0.20833332836627960205, PT ;  /* 0x3e5555551000780b */ /* 0x000fda0003f34200 */
[C---:B------:R-:W-:Y:S02]  /*0a50*/  @P1 VIADD R4, R18.reuse, 0x7 ;  /* 0x0000000712041836 */ /* 0x040fe40000000000 */
[----:B------:R-:W-:-:S05]  /*0a60*/  @!P1 VIADD R18, R18, 0x6 ;  /* 0x0000000612129836 */ /* 0x000fca0000000000 */
[----:B------:R-:W-:Y:S01]  /*0a70*/  @!P1 PRMT R4, R18, 0x7610, R4 ;  /* 0x0000761012049816 */ /* 0x000fe20000000004 */
[----:B------:R-:W-:Y:S06]  /*0a80*/  BRA `(.L_x_560) ;  /* 0x00000000000c7947 */ /* 0x000fec0003800000 */
.L_x_561:
[----:B------:R-:W-:-:S13]  /*0a90*/  FSETP.GT.FTZ.AND P1, PT, |R16|, 0.0026041700039058923721, PT ;  /* 0x3b2aaab91000780b */ /* 0x000fda0003f34200 */
[----:B------:R-:W-:-:S05]  /*0aa0*/  @P1 VIADD R4, R18, 0x1 ;  /* 0x0000000112041836 */ /* 0x000fca0000000000 */
[----:B------:R-:W-:-:S07]  /*0ab0*/  @!P1 PRMT R4, R18, 0x7610, R4 ;  /* 0x0000761012049816 */ /* 0x000fce0000000004 */
.L_x_560:
[----:B------:R-:W-:Y:S05]  /*0ac0*/  BSYNC.RECONVERGENT B0 ;  /* 0x0000000000007941 */ /* 0x000fea0003800200 */
.L_x_557:
        /* <DEDUP_REMOVED lines=13> */
.L_x_564:
[----:B------:R-:W-:-:S13]  /*0ba0*/  FSETP.GT.FTZ.AND P1, PT, |R5|, 0.4166666865348815918, PT ;  /* 0x3ed555560500780b */ /* 0x000fda0003f34200 */
[C---:B------:R-:W-:Y:S02]  /*0bb0*/  @P1 VIADD R5, R16.reuse, 0x5 ;  /* 0x0000000510051836 */ /* 0x040fe40000000000 */
[----:B------:R-:W-:-:S05]  /*0bc0*/  @!P1 VIADD R16, R16, 0x4 ;  /* 0x0000000410109836 */ /* 0x000fca0000000000 */
[----:B------:R-:W-:Y:S01]  /*0bd0*/  @!P1 PRMT R5, R16, 0x7610, R5 ;  /* 0x0000761010059816 */ /* 0x000fe20000000005 */
[----:B------:R-:W-:Y:S06]  /*0be0*/  BRA `(.L_x_565) ;  /* 0x0000000000287947 */ /* 0x000fec0003800000 */
.L_x_563:
[----:B------:R-:W-:-:S13]  /*0bf0*/  FSETP.GT.FTZ.AND P1, PT, |R5|, 0.0859375, PT ;  /* 0x3db000000500780b */ /* 0x000fda0003f34200 */
[----:B------:R-:W-:Y:S05]  /*0c00*/  @!P1 BRA `(.L_x_566) ;  /* 0x0000000000149947 */ /* 0x000fea0003800000 */
[----:B------:R-:W-:-:S13]  /*0c10*/  FSETP.GT.FTZ.AND P1, PT, |R5|, 0.20833332836627960205, PT ;  /* 0x3e5555550500780b */ /* 0x000fda0003f34200 */
[C---:B------:R-:W-:Y:S02]  /*0c20*/  @P1 VIADD R5, R16.reuse, 0x7 ;  /* 0x0000000710051836 */ /* 0x040fe40000000000 */
[----:B------:R-:W-:-:S05]  /*0c30*/  @!P1 VIADD R16, R16, 0x6 ;  /* 0x0000000610109836 */ /* 0x000fca0000000000 */
[----:B------:R-:W-:Y:S01]  /*0c40*/  @!P1 PRMT R5, R16, 0x7610, R5 ;  /* 0x0000761010059816 */ /* 0x000fe20000000005 */
[----:B------:R-:W-:Y:S06]  /*0c50*/  BRA `(.L_x_565) ;  /* 0x00000000000c7947 */ /* 0x000fec0003800000 */
.L_x_566:
[----:B------:R-:W-:-:S13]  /*0c60*/  FSETP.GT.FTZ.AND P1, PT, |R5|, 0.0026041700039058923721, PT ;  /* 0x3b2aaab90500780b */ /* 0x000fda0003f34200 */
[----:B------:R-:W-:-:S05]  /*0c70*/  @P1 VIADD R5, R16, 0x1 ;  /* 0x0000000110051836 */ /* 0x000fca0000000000 */
[----:B------:R-:W-:-:S07]  /*0c80*/  @!P1 PRMT R5, R16, 0x7610, R5 ;  /* 0x0000761010059816 */ /* 0x000fce0000000005 */
.L_x_565:
[----:B------:R-:W-:Y:S05]  /*0c90*/  BSYNC.RECONVERGENT B0 ;  /* 0x0000000000007941 */ /* 0x000fea0003800200 */
.L_x_562:
        /* <DEDUP_REMOVED lines=26> */
.L_x_568:
        /* <DEDUP_REMOVED lines=12> */
.L_x_1988:


//--------------------- .text._Z18kQuantizeBlockwiseI13__nv_bfloat16Li256ELi2ELi0ELi1EEvPfPT_S1_PhS1_ii --------------------------
	.section	.text._Z18kQuantizeBlockwiseI13__nv_bfloat16Li256ELi2ELi0ELi1EEvPfPT_S1_PhS1_ii,"ax",@progbits
	.align	128
        .global         _Z18kQuantizeBlockwiseI13__nv_bfloat16Li256ELi2ELi0ELi1EEvPfPT_S1_PhS1_ii
        .type           _Z18kQuantizeBlockwiseI13__nv_bfloat16Li256ELi2ELi0ELi1EEvPfPT_S1_PhS1_ii,@function
        .size           _Z18kQuantizeBlockwiseI13__nv_bfloat16Li256ELi2ELi0ELi1EEvPfPT_S1_PhS1_ii,(.L_x_1989 - _Z18kQuantizeBlockwiseI13__nv_bfloat16Li256ELi2ELi0ELi1EEvPfPT_S1_PhS1_ii)
        .other          _Z18kQuantizeBlockwiseI13__nv_bfloat16Li256ELi2ELi0ELi1EEvPfPT_S1_PhS1_ii,@"STO_CUDA_ENTRY STV_DEFAULT"
_Z18kQuantizeBlockwiseI13__nv_bfloat16Li256ELi2ELi0ELi1EEvPfPT_S1_PhS1_ii:
.text._Z18kQuantizeBlockwiseI13__nv_bfloat16Li256ELi2ELi0ELi1EEvPfPT_S1_PhS1_ii:
        /* <DEDUP_REMOVED lines=28> */
.L_x_583:
        /* <DEDUP_REMOVED lines=69> */
.L_x_570:
        /* <DEDUP_REMOVED lines=47> */
.L_x_572:
[----:B------:R-:W0:Y:S01]  /*0900*/  MUFU.RCP R18, R21 ;  /* 0x0000001500127308 */ /* 0x000e220000001000 */
[----:B------:R-:W-:-:S04]  /*0910*/  SHF.R.S64 R5, R11, 0x6, R6 ;  /* 0x000000060b057819 */ /* 0x000fc80000001006 */
[----:B---3--:R-:W-:-:S04]  /*0920*/  IADD3 R4, P0, PT, R5, R2, RZ ;  /* 0x0000000205047210 */ /* 0x008fc80007f1e0ff */
[----:B------:R-:W-:Y:S02]  /*0930*/  LEA.HI.X.SX32 R5, R6, R3, 0x1a, P0 ;  /* 0x0000000306057211 */ /* 0x000fe400000fd6ff */
[----:B------:R-:W-:-:S03]  /*0940*/  PLOP3.LUT P0, PT, PT, PT, PT, 0x80, 0x8 ;  /* 0x000000000008781c */ /* 0x000fc60003f0f070 */
[----:B------:R2:W-:Y:S04]  /*0950*/  STG.E desc[UR10][R4.64], R21 ;  /* 0x0000001504007986 */ /* 0x0005e8000c10190a */
[----:B0-----:R2:W-:Y:S06]  /*0960*/  STS [UR9+0x2a8], R18 ;  /* 0x0002a812ff007988 */ /* 0x0015ec0008000809 */
.L_x_571:
[----:B------:R-:W-:Y:S05]  /*0970*/  BSYNC.RECONVERGENT B0 ;  /* 0x0000000000007941 */ /* 0x000fea0003800200 */
.L_x_569:
[----:B------:R-:W-:Y:S06]  /*0980*/  BAR.SYNC.DEFER_BLOCKING 0x0 ;  /* 0x0000000000007b1d */ /* 0x000fec0000010000 */
[----:B------:R-:W-:Y:S01]  /*0990*/  BSSY.RECONVERGENT B0, `(.L_x_573) ;  /* 0x000001d000007945 */ /* 0x000fe20003800200 */
[----:B0-2---:R-:W0:Y:S02]  /*09a0*/  LDS R5, [UR9+0x2a8] ;  /* 0x0002a809ff057984 */ /* 0x005e240008000800 */
        /* <DEDUP_REMOVED lines=12> */
.L_x_575:
[----:B------:R-:W-:-:S13]  /*0a70*/  FSETP.GT.FTZ.AND P1, PT, |R16|, 0.4166666865348815918, PT ;  /* 0x3ed555561000780b */ /* 0x000fda0003f34200 */
[C---:B------:R-:W-:Y:S02]  /*0a80*/  @P1 VIADD R4, R18.reuse, 0x5 ;  /* 0x0000000512041836 */ /* 0x040fe40000000000 */
[----:B------:R-:W-:-:S05]  /*0a90*/  @!P1 VIADD R18, R18, 0x4 ;  /* 0x0000000412129836 */ /* 0x000fca0000000000 */
[----:B------:R-:W-:Y:S01]  /*0aa0*/  @!P1 PRMT R4, R18, 0x7610, R4 ;  /* 0x0000761012049816 */ /* 0x000fe20000000004 */
[----:B------:R-:W-:Y:S06]  /*0ab0*/  BRA `(.L_x_576) ;  /* 0x0000000000287947 */ /* 0x000fec0003800000 */
.L_x_574:
[----:B------:R-:W-:-:S13]  /*0ac0*/  FSETP.GT.FTZ.AND P1, PT, |R16|, 0.0859375, PT ;  /* 0x3db000001000780b */ /* 0x000fda0003f34200 */
[----:B------:R-:W-:Y:S05]  /*0ad0*/  @!P1 BRA `(.L_x_577) ;  /* 0x0000000000149947 */ /* 0x000fea0003800000 */
[----:B------:R-:W-:-:S13]  /*0ae0*/  FSETP.GT.FTZ.AND P1, PT, |R16|, 0.20833332836627960205, PT ;  /* 0x3e5555551000780b */ /* 0x000fda0003f34200 */
[C---:B------:R-:W-:Y:S02]  /*0af0*/  @P1 VIADD R4, R18.reuse, 0x7 ;  /* 0x0000000712041836 */ /* 0x040fe40000000000 */
[----:B------:R-:W-:-:S05]  /*0b00*/  @!P1 VIADD R18, R18, 0x6 ;  /* 0x0000000612129836 */ /* 0x000fca0000000000 */
[----:B------:R-:W-:Y:S01]  /*0b10*/  @!P1 PRMT R4, R18, 0x7610, R4 ;  /* 0x0000761012049816 */ /* 0x000fe20000000004 */
[----:B------:R-:W-:Y:S06]  /*0b20*/  BRA `(.L_x_576) ;  /* 0x00000000000c7947 */ /* 0x000fec0003800000 */
.L_x_577:
[----:B------:R-:W-:-:S13]  /*0b30*/  FSETP.GT.FTZ.AND P1, PT, |R16|, 0.0026041700039058923721, PT ;  /* 0x3b2aaab91000780b */ /* 0x000fda0003f34200 */
[----:B------:R-:W-:-:S05]  /*0b40*/  @P1 VIADD R4, R18, 0x1 ;  /* 0x0000000112041836 */ /* 0x000fca0000000000 */
[----:B------:R-:W-:-:S07]  /*0b50*/  @!P1 PRMT R4, R18, 0x7610, R4 ;  /* 0x0000761012049816 */ /* 0x000fce0000000004 */
.L_x_576:
[----:B------:R-:W-:Y:S05]  /*0b60*/  BSYNC.RECONVERGENT B0 ;  /* 0x0000000000007941 */ /* 0x000fea0003800200 */
.L_x_573:
        /* <DEDUP_REMOVED lines=13> */
.L_x_580:
[----:B------:R-:W-:-:S13]  /*0c40*/  FSETP.GT.FTZ.AND P1, PT, |R5|, 0.4166666865348815918, PT ;  /* 0x3ed555560500780b */ /* 0x000fda0003f34200 */
[C---:B------:R-:W-:Y:S02]  /*0c50*/  @P1 VIADD R5, R16.reuse, 0x5 ;  /* 0x0000000510051836 */ /* 0x040fe40000000000 */
[----:B------:R-:W-:-:S05]  /*0c60*/  @!P1 VIADD R16, R16, 0x4 ;  /* 0x0000000410109836 */ /* 0x000fca0000000000 */
[----:B------:R-:W-:Y:S01]  /*0c70*/  @!P1 PRMT R5, R16, 0x7610, R5 ;  /* 0x0000761010059816 */ /* 0x000fe20000000005 */
[----:B------:R-:W-:Y:S06]  /*0c80*/  BRA `(.L_x_581) ;  /* 0x0000000000287947 */ /* 0x000fec0003800000 */
.L_x_579:
[----:B------:R-:W-:-:S13]  /*0c90*/  FSETP.GT.FTZ.AND P1, PT, |R5|, 0.0859375, PT ;  /* 0x3db000000500780b */ /* 0x000fda0003f34200 */
[----:B------:R-:W-:Y:S05]  /*0ca0*/  @!P1 BRA `(.L_x_582) ;  /* 0x0000000000149947 */ /* 0x000fea0003800000 */
[----:B------:R-:W-:-:S13]  /*0cb0*/  FSETP.GT.FTZ.AND P1, PT, |R5|, 0.20833332836627960205, PT ;  /* 0x3e5555550500780b */ /* 0x000fda0003f34200 */
[C---:B------:R-:W-:Y:S02]  /*0cc0*/  @P1 VIADD R5, R16.reuse, 0x7 ;  /* 0x0000000710051836 */ /* 0x040fe40000000000 */
[----:B------:R-:W-:-:S05]  /*0cd0*/  @!P1 VIADD R16, R16, 0x6 ;  /* 0x0000000610109836 */ /* 0x000fca0000000000 */
[----:B------:R-:W-:Y:S01]  /*0ce0*/  @!P1 PRMT R5, R16, 0x7610, R5 ;  /* 0x0000761010059816 */ /* 0x000fe20000000005 */
[----:B------:R-:W-:Y:S06]  /*0cf0*/  BRA `(.L_x_581) ;  /* 0x00000000000c7947 */ /* 0x000fec0003800000 */
.L_x_582:
[----:B------:R-:W-:-:S13]  /*0d00*/  FSETP.GT.FTZ.AND P1, PT, |R5|, 0.0026041700039058923721, PT ;  /* 0x3b2aaab90500780b */ /* 0x000fda0003f34200 */
[----:B------:R-:W-:-:S05]  /*0d10*/  @P1 VIADD R5, R16, 0x1 ;  /* 0x0000000110051836 */ /* 0x000fca0000000000 */
[----:B------:R-:W-:-:S07]  /*0d20*/  @!P1 PRMT R5, R16, 0x7610, R5 ;  /* 0x0000761010059816 */ /* 0x000fce0000000005 */
.L_x_581:
[----:B------:R-:W-:Y:S05]  /*0d30*/  BSYNC.RECONVERGENT B0 ;  /* 0x0000000000007941 */ /* 0x000fea0003800200 */
.L_x_578:
        /* <DEDUP_REMOVED lines=26> */
.L_x_584:
        /* <DEDUP_REMOVED lines=10> */
.L_x_1989:


//--------------------- .text._Z18kQuantizeBlockwiseI13__nv_bfloat16Li512ELi2ELi0ELi1EEvPfPT_S1_PhS1_ii --------------------------
	.section	.text._Z18kQuantizeBlockwiseI13__nv_bfloat16Li512ELi2ELi0ELi1EEvPfPT_S1_PhS1_ii,"ax",@progbits
	.align	128
        .global         _Z18kQuantizeBlockwiseI13__nv_bfloat16Li512ELi2ELi0ELi1EEvPfPT_S1_PhS1_ii
        .type           _Z18kQuantizeBlockwiseI13__nv_bfloat16Li512ELi2ELi0ELi1EEvPfPT_S1_PhS1_ii,@function
        .size           _Z18kQuantizeBlockwiseI13__nv_bfloat16Li512ELi2ELi0ELi1EEvPfPT_S1_PhS1_ii,(.L_x_1990 - _Z18kQuantizeBlockwiseI13__nv_bfloat16Li512ELi2ELi0ELi1EEvPfPT_S1_PhS1_ii)
        .other          _Z18kQuantizeBlockwiseI13__nv_bfloat16Li512ELi2ELi0ELi1EEvPfPT_S1_PhS1_ii,@"STO_CUDA_ENTRY STV_DEFAULT"
_Z18kQuantizeBlockwiseI13__nv_bfloat16Li512ELi2ELi0ELi1EEvPfPT_S1_PhS1_ii:
.text._Z18kQuantizeBlockwiseI13__nv_bfloat16Li512ELi2ELi0ELi1EEvPfPT_S1_PhS1_ii:
        /* <DEDUP_REMOVED lines=28> */
.L_x_599:
        /* <DEDUP_REMOVED lines=78> */
.L_x_586:
        /* <DEDUP_REMOVED lines=61> */
.L_x_588:
[----:B------:R-:W0:Y:S01]  /*0a70*/  MUFU.RCP R6, R9 ;  /* 0x0000000900067308 */ /* 0x000e220000001000 */
[----:B------:R-:W-:-:S04]  /*0a80*/  SHF.R.S64 R5, R15, 0x7, R12 ;  /* 0x000000070f057819 */ /* 0x000fc8000000100c */
[----:B---3--:R-:W-:-:S04]  /*0a90*/  IADD3 R4, P0, PT, R5, R2, RZ ;  /* 0x0000000205047210 */ /* 0x008fc80007f1e0ff */
[----:B------:R-:W-:Y:S02]  /*0aa0*/  LEA.HI.X.SX32 R5, R12, R3, 0x19, P0 ;  /* 0x000000030c057211 */ /* 0x000fe400000fceff */
[----:B------:R-:W-:-:S03]  /*0ab0*/  PLOP3.LUT P0, PT, PT, PT, PT, 0x80, 0x8 ;  /* 0x000000000008781c */ /* 0x000fc60003f0f070 */
[----:B------:R2:W-:Y:S04]  /*0ac0*/  STG.E desc[UR10][R4.64], R9 ;  /* 0x0000000904007986 */ /* 0x0005e8000c10190a */
[----:B0-----:R2:W-:Y:S06]  /*0ad0*/  STS [UR9+0x53c], R6 ;  /* 0x00053c06ff007988 */ /* 0x0015ec0008000809 */
.L_x_587:
[----:B------:R-:W-:Y:S05]  /*0ae0*/  BSYNC.RECONVERGENT B0 ;  /* 0x0000000000007941 */ /* 0x000fea0003800200 */
.L_x_585:
[----:B------:R-:W-:Y:S06]  /*0af0*/  BAR.SYNC.DEFER_BLOCKING 0x0 ;  /* 0x0000000000007b1d */ /* 0x000fec0000010000 */
[----:B------:R-:W-:Y:S01]  /*0b00*/  BSSY.RECONVERGENT B0, `(.L_x_589) ;  /* 0x000001d000007945 */ /* 0x000fe20003800200 */
[----:B--2---:R-:W2:Y:S02]  /*0b10*/  LDS R5, [UR9+0x53c] ;  /* 0x00053c09ff057984 */ /* 0x004ea40008000800 */
[----:B--2---:R-:W-:-:S05]  /*0b20*/  FMUL.FTZ R20, R20, R5 ;  /* 0x0000000514147220 */ /* 0x004fca0000410000 */
[C---:B------:R-:W-:Y:S02]  /*0b30*/  FSETP.GT.FTZ.AND P2, PT, |R20|.reuse, 0.2916666567325592041, PT ;  /* 0x3e9555551400780b */ /* 0x040fe40003f54200 */
[----:B------:R-:W-:-:S04]  /*0b40*/  FSETP.GEU.FTZ.AND P1, PT, R20, RZ, PT ;  /* 0x000000ff1400720b */ /* 0x000fc80003f3e000 */
[----:B------:R-:W-:-:S07]  /*0b50*/  SEL R6, RZ, 0x8, P1 ;  /* 0x00000008ff067807 */ /* 0x000fce0000800000 */
[----:B------:R-:W-:Y:S05]  /*0b60*/  @!P2 BRA `(.L_x_590) ;  /* 0x000000000030a947 */ /* 0x000fea0003800000 */
[----:B------:R-:W-:-:S13]  /*0b70*/  FSETP.GT.FTZ.AND P1, PT, |R20|, 0.58333301544189453125, PT ;  /* 0x3f1555501400780b */ /* 0x000fda0003f34200 */
[----:B------:R-:W-:Y:S05]  /*0b80*/  @!P1 BRA `(.L_x_591) ;  /* 0x0000000000149947 */ /* 0x000fea0003800000 */
[----:B------:R-:W-:-:S13]  /*0b90*/  FSETP.GT.FTZ.AND P1, PT, |R20|, 0.8333333134651184082, PT ;  /* 0x3f5555551400780b */ /* 0x000fda0003f34200 */
[C---:B0-----:R-:W-:Y:S02]  /*0ba0*/  @P1 VIADD R4, R6.reuse, 0x3 ;  /* 0x0000000306041836 */ /* 0x041fe40000000000 */
[----:B------:R-:W-:-:S05]  /*0bb0*/  @!P1 VIADD R6, R6, 0x2 ;  /* 0x0000000206069836 */ /* 0x000fca0000000000 */
[----:B------:R-:W-:Y:S01]  /*0bc0*/  @!P1 PRMT R4, R6, 0x7610, R4 ;  /* 0x0000761006049816 */ /* 0x000fe20000000004 */
[----:B------:R-:W-:Y:S06]  /*0bd0*/  BRA `(.L_x_592) ;  /* 0x00000000003c7947 */ /* 0x000fec0003800000 */
.L_x_591:
[----:B------:R-:W-:-:S13]  /*0be0*/  FSETP.GT.FTZ.AND P1, PT, |R20|, 0.4166666865348815918, PT ;  /* 0x3ed555561400780b */ /* 0x000fda0003f34200 */
[C---:B0-----:R-:W-:Y:S02]  /*0bf0*/  @P1 VIADD R4, R6.reuse, 0x5 ;  /* 0x0000000506041836 */ /* 0x041fe40000000000 */
[----:B------:R-:W-:-:S05]  /*0c00*/  @!P1 VIADD R6, R6, 0x4 ;  /* 0x0000000406069836 */ /* 0x000fca0000000000 */
[----:B------:R-:W-:Y:S01]  /*0c10*/  @!P1 PRMT R4, R6, 0x7610, R4 ;  /* 0x0000761006049816 */ /* 0x000fe20000000004 */
[----:B------:R-:W-:Y:S06]  /*0c20*/  BRA `(.L_x_592) ;  /* 0x0000000000287947 */ /* 0x000fec0003800000 */
.L_x_590:
[----:B------:R-:W-:-:S13]  /*0c30*/  FSETP.GT.FTZ.AND P1, PT, |R20|, 0.0859375, PT ;  /* 0x3db000001400780b */ /* 0x000fda0003f34200 */
[----:B------:R-:W-:Y:S05]  /*0c40*/  @!P1 BRA `(.L_x_593) ;  /* 0x0000000000149947 */ /* 0x000fea0003800000 */
[----:B------:R-:W-:-:S13]  /*0c50*/  FSETP.GT.FTZ.AND P1, PT, |R20|, 0.20833332836627960205, PT ;  /* 0x3e5555551400780b */ /* 0x000fda0003f34200 */
[C---:B0-----:R-:W-:Y:S02]  /*0c60*/  @P1 VIADD R4, R6.reuse, 0x7 ;  /* 0x0000000706041836 */ /* 0x041fe40000000000 */
[----:B------:R-:W-:-:S05]  /*0c70*/  @!P1 VIADD R6, R6, 0x6 ;  /* 0x0000000606069836 */ /* 0x000fca0000000000 */
[----:B------:R-:W-:Y:S01]  /*0c80*/  @!P1 PRMT R4, R6, 0x7610, R4 ;  /* 0x0000761006049816 */ /* 0x000fe20000000004 */
[----:B------:R-:W-:Y:S06]  /*0c90*/  BRA `(.L_x_592) ;  /* 0x00000000000c7947 */ /* 0x000fec0003800000 */
.L_x_593:
[----:B------:R-:W-:-:S13]  /*0ca0*/  FSETP.GT.FTZ.AND P1, PT, |R20|, 0.0026041700039058923721, PT ;  /* 0x3b2aaab91400780b */ /* 0x000fda0003f34200 */
[----:B0-----:R-:W-:-:S05]  /*0cb0*/  @P1 VIADD R4, R6, 0x1 ;  /* 0x0000000106041836 */ /* 0x001fca0000000000 */
[----:B------:R-:W-:-:S07]  /*0cc0*/  @!P1 PRMT R4, R6, 0x7610, R4 ;  /* 0x0000761006049816 */ /* 0x000fce0000000004 */
.L_x_592:
[----:B------:R-:W-:Y:S05]  /*0cd0*/  BSYNC.RECONVERGENT B0 ;  /* 0x0000000000007941 */ /* 0x000fea0003800200 */
.L_x_589:
        /* <DEDUP_REMOVED lines=13> */
.L_x_596:
[----:B------:R-:W-:-:S13]  /*0db0*/  FSETP.GT.FTZ.AND P1, PT, |R5|, 0.4166666865348815918, PT ;  /* 0x3ed555560500780b */ /* 0x000fda0003f34200 */
[C---:B------:R-:W-:Y:S02]  /*0dc0*/  @P1 VIADD R5, R6.reuse, 0x5 ;  /* 0x0000000506051836 */ /* 0x040fe40000000000 */
[----:B------:R-:W-:-:S05]  /*0dd0*/  @!P1 VIADD R6, R6, 0x4 ;  /* 0x0000000406069836 */ /* 0x000fca0000000000 */
[----:B------:R-:W-:Y:S01]  /*0de0*/  @!P1 PRMT R5, R6, 0x7610, R5 ;  /* 0x0000761006059816 */ /* 0x000fe20000000005 */
[----:B------:R-:W-:Y:S06]  /*0df0*/  BRA `(.L_x_597) ;  /* 0x0000000000287947 */ /* 0x000fec0003800000 */
.L_x_595:
[----:B------:R-:W-:-:S13]  /*0e00*/  FSETP.GT.FTZ.AND P1, PT, |R5|, 0.0859375, PT ;  /* 0x3db000000500780b */ /* 0x000fda0003f34200 */
[----:B------:R-:W-:Y:S05]  /*0e10*/  @!P1 BRA `(.L_x_598) ;  /* 0x0000000000149947 */ /* 0x000fea0003800000 */
[----:B------:R-:W-:-:S13]  /*0e20*/  FSETP.GT.FTZ.AND P1, PT, |R5|, 0.20833332836627960205, PT ;  /* 0x3e5555550500780b */ /* 0x000fda0003f34200 */
[C---:B------:R-:W-:Y:S02]  /*0e30*/  @P1 VIADD R5, R6.reuse, 0x7 ;  /* 0x0000000706051836 */ /* 0x040fe40000000000 */
[----:B------:R-:W-:-:S05]  /*0e40*/  @!P1 VIADD R6, R6, 0x6 ;  /* 0x0000000606069836 */ /* 0x000fca0000000000 */
[----:B------:R-:W-:Y:S01]  /*0e50*/  @!P1 PRMT R5, R6, 0x7610, R5 ;  /* 0x0000761006059816 */ /* 0x000fe20000000005 */
[----:B------:R-:W-:Y:S06]  /*0e60*/  BRA `(.L_x_597) ;  /* 0x00000000000c7947 */ /* 0x000fec0003800000 */
.L_x_598:
[----:B------:R-:W-:-:S13]  /*0e70*/  FSETP.GT.FTZ.AND P1, PT, |R5|, 0.0026041700039058923721, PT ;  /* 0x3b2aaab90500780b */ /* 0x000fda0003f34200 */
[----:B------:R-:W-:-:S05]  /*0e80*/  @P1 VIADD R5, R6, 0x1 ;  /* 0x0000000106051836 */ /* 0x000fca0000000000 */
[----:B------:R-:W-:-:S07]  /*0e90*/  @!P1 PRMT R5, R6, 0x7610, R5 ;  /* 0x0000761006059816 */ /* 0x000fce0000000005 */
.L_x_597:
[----:B------:R-:W-:Y:S05]  /*0ea0*/  BSYNC.RECONVERGENT B0 ;  /* 0x0000000000007941 */ /* 0x000fea0003800200 */
.L_x_594:
        /* <DEDUP_REMOVED lines=26> */
.L_x_600:
        /* <DEDUP_REMOVED lines=11> */
.L_x_1990:


//--------------------- .text._Z18kQuantizeBlockwiseI13__nv_bfloat16Li1024ELi4ELi0ELi1EEvPfPT_S1_PhS1_ii --------------------------
	.section	.text._Z18kQuantizeBlockwiseI13__nv_bfloat16Li1024ELi4ELi0ELi1EEvPfPT_S1_PhS1_ii,"ax",@progbits
	.align	128
        .global         _Z18kQuantizeBlockwiseI13__nv_bfloat16Li1024ELi4ELi0ELi1EEvPfPT_S1_PhS1_ii
        .type           _Z18kQuantizeBlockwiseI13__nv_bfloat16Li1024ELi4ELi0ELi1EEvPfPT_S1_PhS1_ii,@function
        .size           _Z18kQuantizeBlockwiseI13__nv_bfloat16Li1024ELi4ELi0ELi1EEvPfPT_S1_PhS1_ii,(.L_x_1991 - _Z18kQuantizeBlockwiseI13__nv_bfloat16Li1024ELi4ELi0ELi1EEvPfPT_S1_PhS1_ii)
        .other          _Z18kQuantizeBlockwiseI13__nv_bfloat16Li1024ELi4ELi0ELi1EEvPfPT_S1_PhS1_ii,@"STO_CUDA_ENTRY STV_DEFAULT"
_Z18kQuantizeBlockwiseI13__nv_bfloat16Li1024ELi4ELi0ELi1EEvPfPT_S1_PhS1_ii:
.text._Z18kQuantizeBlockwiseI13__nv_bfloat16Li1024ELi4ELi0ELi1EEvPfPT_S1_PhS1_ii:
        /* <DEDUP_REMOVED lines=28> */
.L_x_625:
        /* <DEDUP_REMOVED lines=95> */
.L_x_602:
        /* <DEDUP_REMOVED lines=61> */
.L_x_604:
        /* <DEDUP_REMOVED lines=8> */
.L_x_603:
[----:B------:R-:W-:Y:S05]  /*0c00*/  BSYNC.RECONVERGENT B0 ;  /* 0x0000000000007941 */ /* 0x000fea0003800200 */
.L_x_601:
        /* <DEDUP_REMOVED lines=15> */
.L_x_607:
[----:B------:R-:W-:-:S13]  /*0d00*/  FSETP.GT.FTZ.AND P1, PT, |R15|, 0.4166666865348815918, PT ;  /* 0x3ed555560f00780b */ /* 0x000fda0003f34200 */
[C---:B------:R-:W-:Y:S02]  /*0d10*/  @P1 VIADD R9, R10.reuse, 0x5 ;  /* 0x000000050a091836 */ /* 0x040fe40000000000 */
[----:B------:R-:W-:-:S05]  /*0d20*/  @!P1 VIADD R10, R10, 0x4 ;  /* 0x000000040a0a9836 */ /* 0x000fca0000000000 */
[----:B------:R-:W-:Y:S01]  /*0d30*/  @!P1 PRMT R9, R10, 0x7610, R9 ;  /* 0x000076100a099816 */ /* 0x000fe20000000009 */
[----:B------:R-:W-:Y:S06]  /*0d40*/  BRA `(.L_x_608) ;  /* 0x0000000000287947 */ /* 0x000fec0003800000 */
.L_x_606:
[----:B------:R-:W-:-:S13]  /*0d50*/  FSETP.GT.FTZ.AND P1, PT, |R15|, 0.0859375, PT ;  /* 0x3db000000f00780b */ /* 0x000fda0003f34200 */
[----:B------:R-:W-:Y:S05]  /*0d60*/  @!P1 BRA `(.L_x_609) ;  /* 0x0000000000149947 */ /* 0x000fea0003800000 */
[----:B------:R-:W-:-:S13]  /*0d70*/  FSETP.GT.FTZ.AND P1, PT, |R15|, 0.20833332836627960205, PT ;  /* 0x3e5555550f00780b */ /* 0x000fda0003f34200 */
[C---:B------:R-:W-:Y:S02]  /*0d80*/  @P1 VIADD R9, R10.reuse, 0x7 ;  /* 0x000000070a091836 */ /* 0x040fe40000000000 */
[----:B------:R-:W-:-:S05]  /*0d90*/  @!P1 VIADD R10, R10, 0x6 ;  /* 0x000000060a0a9836 */ /* 0x000fca0000000000 */
[----:B------:R-:W-:Y:S01]  /*0da0*/  @!P1 PRMT R9, R10, 0x7610, R9 ;  /* 0x000076100a099816 */ /* 0x000fe20000000009 */
[----:B------:R-:W-:Y:S06]  /*0db0*/  BRA `(.L_x_608) ;  /* 0x00000000000c7947 */ /* 0x000fec0003800000 */
.L_x_609:
[----:B------:R-:W-:-:S13]  /*0dc0*/  FSETP.GT.FTZ.AND P1, PT, |R15|, 0.0026041700039058923721, PT ;  /* 0x3b2aaab90f00780b */ /* 0x000fda0003f34200 */
[----:B------:R-:W-:-:S05]  /*0dd0*/  @P1 VIADD R9, R10, 0x1 ;  /* 0x000000010a091836 */ /* 0x000fca0000000000 */
[----:B------:R-:W-:-:S07]  /*0de0*/  @!P1 PRMT R9, R10, 0x7610, R9 ;  /* 0x000076100a099816 */ /* 0x000fce0000000009 */
.L_x_608:
[----:B------:R-:W-:Y:S05]  /*0df0*/  BSYNC.RECONVERGENT B0 ;  /* 0x0000000000007941 */ /* 0x000fea0003800200 */
.L_x_605:
        /* <DEDUP_REMOVED lines=13> */
.L_x_612:
[----:B------:R-:W-:-:S13]  /*0ed0*/  FSETP.GT.FTZ.AND P1, PT, |R18|, 0.4166666865348815918, PT ;  /* 0x3ed555561200780b */ /* 0x000fda0003f34200 */
[C---:B------:R-:W-:Y:S02]  /*0ee0*/  @P1 VIADD R11, R10.reuse, 0x5 ;  /* 0x000000050a0b1836 */ /* 0x040fe40000000000 */
[----:B------:R-:W-:-:S05]  /*0ef0*/  @!P1 VIADD R10, R10, 0x4 ;  /* 0x000000040a0a9836 */ /* 0x000fca0000000000 */
[----:B------:R-:W-:Y:S01]  /*0f00*/  @!P1 PRMT R11, R10, 0x7610, R11 ;  /* 0x000076100a0b9816 */ /* 0x000fe2000000000b */
[----:B------:R-:W-:Y:S06]  /*0f10*/  BRA `(.L_x_613) ;  /* 0x0000000000287947 */ /* 0x000fec0003800000 */
.L_x_611:
[----:B------:R-:W-:-:S13]  /*0f20*/  FSETP.GT.FTZ.AND P1, PT, |R18|, 0.0859375, PT ;  /* 0x3db000001200780b */ /* 0x000fda0003f34200 */
[----:B------:R-:W-:Y:S05]  /*0f30*/  @!P1 BRA `(.L_x_614) ;  /* 0x0000000000149947 */ /* 0x000fea0003800000 */
[----:B------:R-:W-:-:S13]  /*0f40*/  FSETP.GT.FTZ.AND P1, PT, |R18|, 0.20833332836627960205, PT ;  /* 0x3e5555551200780b */ /* 0x000fda0003f34200 */
[C---:B------:R-:W-:Y:S02]  /*0f50*/  @P1 VIADD R11, R10.reuse, 0x7 ;  /* 0x000000070a0b1836 */ /* 0x040fe40000000000 */
[----:B------:R-:W-:-:S05]  /*0f60*/  @!P1 VIADD R10, R10, 0x6 ;  /* 0x000000060a0a9836 */ /* 0x000fca0000000000 */
[----:B------:R-:W-:Y:S01]  /*0f70*/  @!P1 PRMT R11, R10, 0x7610, R11 ;  /* 0x000076100a0b9816 */ /* 0x000fe2000000000b */
[----:B------:R-:W-:Y:S06]  /*0f80*/  BRA `(.L_x_613) ;  /* 0x00000000000c7947 */ /* 0x000fec0003800000 */
.L_x_614:
[----:B------:R-:W-:-:S13]  /*0f90*/  FSETP.GT.FTZ.AND P1, PT, |R18|, 0.0026041700039058923721, PT ;  /* 0x3b2aaab91200780b */ /* 0x000fda0003f34200 */
[----:B------:R-:W-:-:S05]  /*0fa0*/  @P1 VIADD R11, R10, 0x1 ;  /* 0x000000010a0b1836 */ /* 0x000fca0000000000 */
[----:B------:R-:W-:-:S07]  /*0fb0*/  @!P1 PRMT R11, R10, 0x7610, R11 ;  /* 0x000076100a0b9816 */ /* 0x000fce000000000b */
.L_x_613:
[----:B------:R-:W-:Y:S05]  /*0fc0*/  BSYNC.RECONVERGENT B0 ;  /* 0x0000000000007941 */ /* 0x000fea0003800200 */
.L_x_610:
[----:B------:R-:W-:Y:S01]  /*0fd0*/  FMUL.FTZ R19, R19, R8 ;  /* 0x0000000813137220 */ /* 0x000fe20000410000 */
[----:B------:R-:W-:Y:S01]  /*0fe0*/  IMAD.SHL.U32 R10, R9, 0x10, RZ ;  /* 0x00000010090a7824 */ /* 0x000fe200078e00ff */
[----:B------:R-:W-:Y:S03]  /*0ff0*/  BSSY.RECONVERGENT B0, `(.L_x_615) ;  /* 0x000001d000007945 */ /* 0x000fe60003800200 */
[C---:B------:R-:W-:Y:S02]  /*1000*/  FSETP.GT.FTZ.AND P1, PT, |R19|.reuse, 0.2916666567325592041, PT ;  /* 0x3e9555551300780b */ /* 0x040fe40003f34200 */
[----:B------:R-:W-:Y:S02]  /*1010*/  FSETP.GEU.FTZ.AND P2, PT, R19, RZ, PT ;  /* 0x000000ff1300720b */ /* 0x000fe40003f5e000 */
[----:B------:R-:W-:Y:S02]  /*1020*/  LOP3.LUT R9, R10, R11, RZ, 0xfc, !PT ;  /* 0x0000000b0a097212 */ /* 0x000fe400078efcff */
[----:B------:R-:W-:-:S07]  /*1030*/  SEL R10, RZ, 0x8, P2 ;  /* 0x00000008ff0a7807 */ /* 0x000fce0001000000 */
[----:B------:R-:W-:Y:S05]  /*1040*/  @P1 BRA `(.L_x_616) ;  /* 0x0000000000301947 */ /* 0x000fea0003800000 */
[----:B------:R-:W-:-:S13]  /*1050*/  FSETP.GT.FTZ.AND P1, PT, |R19|, 0.0859375, PT ;  /* 0x3db000001300780b */ /* 0x000fda0003f34200 */
[----:B------:R-:W-:Y:S05]  /*1060*/  @P1 BRA `(.L_x_617) ;  /* 0x0000000000141947 */ /* 0x000fea0003800000 */
[----:B------:R-:W-:-:S13]  /*1070*/  FSETP.GT.FTZ.AND P1, PT, |R19|, 0.0026041700039058923721, PT ;  /* 0x3b2aaab91300780b */ /* 0x000fda0003f34200 */
[C---:B------:R-:W-:Y:S01]  /*1080*/  @!P1 PRMT R11, R10.reuse, 0x7610, R11 ;  /* 0x000076100a0b9816 */ /* 0x040fe2000000000b */
[----:B------:R-:W-:-:S05]  /*1090*/  @P1 VIADD R10, R10, 0x1 ;  /* 0x000000010a0a1836 */ /* 0x000fca0000000000 */
[----:B------:R-:W-:Y:S01]  /*10a0*/  @P1 PRMT R11, R10, 0x7610, R11 ;  /* 0x000076100a0b1816 */ /* 0x000fe2000000000b */
[----:B------:R-:W-:Y:S06]  /*10b0*/  BRA `(.L_x_618) ;  /* 0x0000000000407947 */ /* 0x000fec0003800000 */
.L_x_617:
[----:B------:R-:W-:-:S13]  /*10c0*/  FSETP.GT.FTZ.AND P1, PT, |R19|, 0.20833332836627960205, PT ;  /* 0x3e5555551300780b */ /* 0x000fda0003f34200 */
[C---:B------:R-:W-:Y:S02]  /*10d0*/  @!P1 VIADD R11, R10.reuse, 0x6 ;  /* 0x000000060a0b9836 */ /* 0x040fe40000000000 */
[----:B------:R-:W-:-:S05]  /*10e0*/  @P1 VIADD R10, R10, 0x7 ;  /* 0x000000070a0a1836 */ /* 0x000fca0000000000 */
[----:B------:R-:W-:Y:S01]  /*10f0*/  @P1 PRMT R11, R10, 0x7610, R11 ;  /* 0x000076100a0b1816 */ /* 0x000fe2000000000b */
[----:B------:R-:W-:Y:S06]  /*1100*/  BRA `(.L_x_618) ;  /* 0x00000000002c7947 */ /* 0x000fec0003800000 */
.L_x_616:
[----:B------:R-:W-:-:S13]  /*1110*/  FSETP.GT.FTZ.AND P1, PT, |R19|, 0.58333301544189453125, PT ;  /* 0x3f1555501300780b */ /* 0x000fda0003f34200 */
[----:B------:R-:W-:Y:S05]  /*1120*/  @P1 BRA `(.L_x_619) ;  /* 0x0000000000141947 */ /* 0x000fea0003800000 */
[----:B------:R-:W-:-:S13]  /*1130*/  FSETP.GT.FTZ.AND P1, PT, |R19|, 0.4166666865348815918, PT ;  /* 0x3ed555561300780b */ /* 0x000fda0003f34200 */
[C---:B------:R-:W-:Y:S02]  /*1140*/  @!P1 VIADD R11, R10.reuse, 0x4 ;  /* 0x000000040a0b9836 */ /* 0x040fe40000000000 */
[----:B------:R-:W-:-:S05]  /*1150*/  @P1 VIADD R10, R10, 0x5 ;  /* 0x000000050a0a1836 */ /* 0x000fca0000000000 */
[----:B------:R-:W-:Y:S01]  /*1160*/  @P1 PRMT R11, R10, 0x7610, R11 ;  /* 0x000076100a0b1816 */ /* 0x000fe2000000000b */
[----:B------:R-:W-:Y:S06]  /*1170*/  BRA `(.L_x_618) ;  /* 0x0000000000107947 */ /* 0x000fec0003800000 */
.L_x_619:
[----:B------:R-:W-:-:S13]  /*1180*/  FSETP.GT.FTZ.AND P1, PT, |R19|, 0.8333333134651184082, PT ;  /* 0x3f5555551300780b */ /* 0x000fda0003f34200 */
[C---:B------:R-:W-:Y:S02]  /*1190*/  @!P1 VIADD R11, R10.reuse, 0x2 ;  /* 0x000000020a0b9836 */ /* 0x040fe40000000000 */
[----:B------:R-:W-:-:S05]  /*11a0*/  @P1 VIADD R10, R10, 0x3 ;  /* 0x000000030a0a1836 */ /* 0x000fca0000000000 */
[----:B------:R-:W-:-:S07]  /*11b0*/  @P1 PRMT R11, R10, 0x7610, R11 ;  /* 0x000076100a0b1816 */ /* 0x000fce000000000b */
.L_x_618:
[----:B------:R-:W-:Y:S05]  /*11c0*/  BSYNC.RECONVERGENT B0 ;  /* 0x0000000000007941 */ /* 0x000fea0003800200 */
.L_x_615:
[----:B------:R-:W-:Y:S01]  /*11d0*/  FMUL.FTZ R8, R20, R8 ;  /* 0x0000000814087220 */ /* 0x000fe20000410000 */
[----:B------:R-:W-:Y:S04]  /*11e0*/  BSSY.RECONVERGENT B0, `(.L_x_620) ;  /* 0x000001c000007945 */ /* 0x000fe80003800200 */
[C---:B------:R-:W-:Y:S02]  /*11f0*/  FSETP.GT.FTZ.AND P1, PT, |R8|.reuse, 0.2916666567325592041, PT ;  /* 0x3e9555550800780b */ /* 0x040fe40003f34200 */
[----:B------:R-:W-:-:S04]  /*1200*/  FSETP.GEU.FTZ.AND P2, PT, R8, RZ, PT ;  /* 0x000000ff0800720b */ /* 0x000fc80003f5e000 */
        /* <DEDUP_REMOVED lines=9> */
.L_x_622:
[----:B------:R-:W-:-:S13]  /*12a0*/  FSETP.GT.FTZ.AND P1, PT, |R8|, 0.20833332836627960205, PT ;  /* 0x3e5555550800780b */ /* 0x000fda0003f34200 */
[C---:B------:R-:W-:Y:S02]  /*12b0*/  @!P1 VIADD R8, R10.reuse, 0x6 ;  /* 0x000000060a089836 */ /* 0x040fe40000000000 */
[----:B------:R-:W-:-:S05]  /*12c0*/  @P1 VIADD R10, R10, 0x7 ;  /* 0x000000070a0a1836 */ /* 0x000fca0000000000 */
[----:B------:R-:W-:Y:S01]  /*12d0*/  @P1 PRMT R8, R10, 0x7610, R8 ;  /* 0x000076100a081816 */ /* 0x000fe20000000008 */
[----:B------:R-:W-:Y:S06]  /*12e0*/  BRA `(.L_x_623) ;  /* 0x00000000002c7947 */ /* 0x000fec0003800000 */
.L_x_621:
[----:B------:R-:W-:-:S13]  /*12f0*/  FSETP.GT.FTZ.AND P1, PT, |R8|, 0.58333301544189453125, PT ;  /* 0x3f1555500800780b */ /* 0x000fda0003f34200 */
[----:B------:R-:W-:Y:S05]  /*1300*/  @P1 BRA `(.L_x_624) ;  /* 0x0000000000141947 */ /* 0x000fea0003800000 */
[----:B------:R-:W-:-:S13]  /*1310*/  FSETP.GT.FTZ.AND P1, PT, |R8|, 0.4166666865348815918, PT ;  /* 0x3ed555560800780b */ /* 0x000fda0003f34200 */
[C---:B------:R-:W-:Y:S02]  /*1320*/  @!P1 VIADD R8, R10.reuse, 0x4 ;  /* 0x000000040a089836 */ /* 0x040fe40000000000 */
[----:B------:R-:W-:-:S05]  /*1330*/  @P1 VIADD R10, R10, 0x5 ;  /* 0x000000050a0a1836 */ /* 0x000fca0000000000 */
[----:B------:R-:W-:Y:S01]  /*1340*/  @P1 PRMT R8, R10, 0x7610, R8 ;  /* 0x000076100a081816 */ /* 0x000fe20000000008 */
[----:B------:R-:W-:Y:S06]  /*1350*/  BRA `(.L_x_623) ;  /* 0x0000000000107947 */ /* 0x000fec0003800000 */
.L_x_624:
[----:B------:R-:W-:-:S13]  /*1360*/  FSETP.GT.FTZ.AND P1, PT, |R8|, 0.8333333134651184082, PT ;  /* 0x3f5555550800780b */ /* 0x000fda0003f34200 */
[C---:B------:R-:W-:Y:S02]  /*1370*/  @!P1 VIADD R8, R10.reuse, 0x2 ;  /* 0x000000020a089836 */ /* 0x040fe40000000000 */
[----:B------:R-:W-:-:S05]  /*1380*/  @P1 VIADD R10, R10, 0x3 ;  /* 0x000000030a0a1836 */ /* 0x000fca0000000000 */
[----:B------:R-:W-:-:S07]  /*1390*/  @P1 PRMT R8, R10, 0x7610, R8 ;  /* 0x000076100a081816 */ /* 0x000fce0000000008 */
.L_x_623:
[----:B------:R-:W-:Y:S05]  /*13a0*/  BSYNC.RECONVERGENT B0 ;  /* 0x0000000000007941 */ /* 0x000fea0003800200 */
.L_x_620:
        /* <DEDUP_REMOVED lines=32> */
.L_x_626:
        /* <DEDUP_REMOVED lines=13> */
.L_x_1991:


//--------------------- .text._Z18kQuantizeBlockwiseI13__nv_bfloat16Li2048ELi4ELi0ELi1EEvPfPT_S1_PhS1_ii --------------------------
	.section	.text._Z18kQuantizeBlockwiseI13__nv_bfloat16Li2048ELi4ELi0ELi1EEvPfPT_S1_PhS1_ii,"ax",@progbits
	.align	128
        .global         _Z18kQuantizeBlockwiseI13__nv_bfloat16Li2048ELi4ELi0ELi1EEvPfPT_S1_PhS1_ii
        .type           _Z18kQuantizeBlockwiseI13__nv_bfloat16Li2048ELi4ELi0ELi1EEvPfPT_S1_PhS1_ii,@function
        .size           _Z18kQuantizeBlockwiseI13__nv_bfloat16Li2048ELi4ELi0ELi1EEvPfPT_S1_PhS1_ii,(.L_x_1992 - _Z18kQuantizeBlockwiseI13__nv_bfloat16Li2048ELi4ELi0ELi1EEvPfPT_S1_PhS1_ii)
        .other          _Z18kQuantizeBlockwiseI13__nv_bfloat16Li2048ELi4ELi0ELi1EEvPfPT_S1_PhS1_ii,@"STO_CUDA_ENTRY STV_DEFAULT"
_Z18kQuantizeBlockwiseI13__nv_bfloat16Li2048ELi4ELi0ELi1EEvPfPT_S1_PhS1_ii:
.text._Z18kQuantizeBlockwiseI13__nv_bfloat16Li2048ELi4ELi0ELi1EEvPfPT_S1_PhS1_ii:
        /* <DEDUP_REMOVED lines=28> */
.L_x_651:
        /* <DEDUP_REMOVED lines=112> */
.L_x_628:
        /* <DEDUP_REMOVED lines=85> */
.L_x_630:
        /* <DEDUP_REMOVED lines=8> */
.L_x_629:
[----:B------:R-:W-:Y:S05]  /*0e90*/  BSYNC.RECONVERGENT B0 ;  /* 0x0000000000007941 */ /* 0x000fea0003800200 */
.L_x_627:
        /* <DEDUP_REMOVED lines=15> */
.L_x_633:
[----:B------:R-:W-:-:S13]  /*0f90*/  FSETP.GT.FTZ.AND P1, PT, |R20|, 0.4166666865348815918, PT ;  /* 0x3ed555561400780b */ /* 0x000fda0003f34200 */
[C---:B------:R-:W-:Y:S02]  /*0fa0*/  @P1 VIADD R5, R6.reuse, 0x5 ;  /* 0x0000000506051836 */ /* 0x040fe40000000000 */
[----:B------:R-:W-:-:S05]  /*0fb0*/  @!P1 VIADD R6, R6, 0x4 ;  /* 0x0000000406069836 */ /* 0x000fca0000000000 */
[----:B------:R-:W-:Y:S01]  /*0fc0*/  @!P1 PRMT R5, R6, 0x7610, R5 ;  /* 0x0000761006059816 */ /* 0x000fe20000000005 */
[----:B------:R-:W-:Y:S06]  /*0fd0*/  BRA `(.L_x_634) ;  /* 0x0000000000287947 */ /* 0x000fec0003800000 */
.L_x_632:
[----:B------:R-:W-:-:S13]  /*0fe0*/  FSETP.GT.FTZ.AND P1, PT, |R20|, 0.0859375, PT ;  /* 0x3db000001400780b */ /* 0x000fda0003f34200 */
[----:B------:R-:W-:Y:S05]  /*0ff0*/  @!P1 BRA `(.L_x_635) ;  /* 0x0000000000149947 */ /* 0x000fea0003800000 */
[----:B------:R-:W-:-:S13]  /*1000*/  FSETP.GT.FTZ.AND P1, PT, |R20|, 0.20833332836627960205, PT ;  /* 0x3e5555551400780b */ /* 0x000fda0003f34200 */
[C---:B------:R-:W-:Y:S02]  /*1010*/  @P1 VIADD R5, R6.reuse, 0x7 ;  /* 0x0000000706051836 */ /* 0x040fe40000000000 */
[----:B------:R-:W-:-:S05]  /*1020*/  @!P1 VIADD R6, R6, 0x6 ;  /* 0x0000000606069836 */ /* 0x000fca0000000000 */
[----:B------:R-:W-:Y:S01]  /*1030*/  @!P1 PRMT R5, R6, 0x7610, R5 ;  /* 0x0000761006059816 */ /* 0x000fe20000000005 */
[----:B------:R-:W-:Y:S06]  /*1040*/  BRA `(.L_x_634) ;  /* 0x00000000000c7947 */ /* 0x000fec0003800000 */
.L_x_635:
[----:B------:R-:W-:-:S13]  /*1050*/  FSETP.GT.FTZ.AND P1, PT, |R20|, 0.0026041700039058923721, PT ;  /* 0x3b2aaab91400780b */ /* 0x000fda0003f34200 */
[----:B------:R-:W-:-:S05]  /*1060*/  @P1 VIADD R5, R6, 0x1 ;  /* 0x0000000106051836 */ /* 0x000fca0000000000 */
[----:B------:R-:W-:-:S07]  /*1070*/  @!P1 PRMT R5, R6, 0x7610, R5 ;  /* 0x0000761006059816 */ /* 0x000fce0000000005 */
.L_x_634:
[----:B------:R-:W-:Y:S05]  /*1080*/  BSYNC.RECONVERGENT B0 ;  /* 0x0000000000007941 */ /* 0x000fea0003800200 */
.L_x_631:
        /* <DEDUP_REMOVED lines=13> */
.L_x_638:
[----:B------:R-:W-:-:S13]  /*1160*/  FSETP.GT.FTZ.AND P1, PT, |R19|, 0.4166666865348815918, PT ;  /* 0x3ed555561300780b */ /* 0x000fda0003f34200 */
[C---:B------:R-:W-:Y:S02]  /*1170*/  @P1 VIADD R7, R6.reuse, 0x5 ;  /* 0x0000000506071836 */ /* 0x040fe40000000000 */
[----:B------:R-:W-:-:S05]  /*1180*/  @!P1 VIADD R6, R6, 0x4 ;  /* 0x0000000406069836 */ /* 0x000fca0000000000 */
[----:B------:R-:W-:Y:S01]  /*1190*/  @!P1 PRMT R7, R6, 0x7610, R7 ;  /* 0x0000761006079816 */ /* 0x000fe20000000007 */
[----:B------:R-:W-:Y:S06]  /*11a0*/  BRA `(.L_x_639) ;  /* 0x0000000000287947 */ /* 0x000fec0003800000 */
.L_x_637:
[----:B------:R-:W-:-:S13]  /*11b0*/  FSETP.GT.FTZ.AND P1, PT, |R19|, 0.0859375, PT ;  /* 0x3db000001300780b */ /* 0x000fda0003f34200 */
[----:B------:R-:W-:Y:S05]  /*11c0*/  @!P1 BRA `(.L_x_640) ;  /* 0x0000000000149947 */ /* 0x000fea0003800000 */
[----:B------:R-:W-:-:S13]  /*11d0*/  FSETP.GT.FTZ.AND P1, PT, |R19|, 0.20833332836627960205, PT ;  /* 0x3e5555551300780b */ /* 0x000fda0003f34200 */
[C---:B------:R-:W-:Y:S02]  /*11e0*/  @P1 VIADD R7, R6.reuse, 0x7 ;  /* 0x0000000706071836 */ /* 0x040fe40000000000 */
[----:B------:R-:W-:-:S05]  /*11f0*/  @!P1 VIADD R6, R6, 0x6 ;  /* 0x0000000606069836 */ /* 0x000fca0000000000 */
[----:B------:R-:W-:Y:S01]  /*1200*/  @!P1 PRMT R7, R6, 0x7610, R7 ;  /* 0x0000761006079816 */ /* 0x000fe20000000007 */
[----:B------:R-:W-:Y:S06]  /*1210*/  BRA `(.L_x_639) ;  /* 0x00000000000c7947 */ /* 0x000fec0003800000 */
.L_x_640:
[----:B------:R-:W-:-:S13]  /*1220*/  FSETP.GT.FTZ.AND P1, PT, |R19|, 0.0026041700039058923721, PT ;  /* 0x3b2aaab91300780b */ /* 0x000fda0003f34200 */
[----:B------:R-:W-:-:S05]  /*1230*/  @P1 VIADD R7, R6, 0x1 ;  /* 0x0000000106071836 */ /* 0x000fca0000000000 */
[----:B------:R-:W-:-:S07]  /*1240*/  @!P1 PRMT R7, R6, 0x7610, R7 ;  /* 0x0000761006079816 */ /* 0x000fce0000000007 */
.L_x_639:
[----:B------:R-:W-:Y:S05]  /*1250*/  BSYNC.RECONVERGENT B0 ;  /* 0x0000000000007941 */ /* 0x000fea0003800200 */
.L_x_636:
        /* <DEDUP_REMOVED lines=15> */
.L_x_643:
[----:B------:R-:W-:-:S13]  /*1350*/  FSETP.GT.FTZ.AND P1, PT, |R18|, 0.20833332836627960205, PT ;  /* 0x3e5555551200780b */ /* 0x000fda0003f34200 */
[C---:B------:R-:W-:Y:S02]  /*1360*/  @!P1 VIADD R7, R6.reuse, 0x6 ;  /* 0x0000000606079836 */ /* 0x040fe40000000000 */
[----:B------:R-:W-:-:S05]  /*1370*/  @P1 VIADD R6, R6, 0x7 ;  /* 0x0000000706061836 */ /* 0x000fca0000000000 */
[----:B------:R-:W-:Y:S01]  /*1380*/  @P1 PRMT R7, R6, 0x7610, R7 ;  /* 0x0000761006071816 */ /* 0x000fe20000000007 */
[----:B------:R-:W-:Y:S06]  /*1390*/  BRA `(.L_x_644) ;  /* 0x00000000002c7947 */ /* 0x000fec0003800000 */
.L_x_642:
[----:B------:R-:W-:-:S13]  /*13a0*/  FSETP.GT.FTZ.AND P1, PT, |R18|, 0.58333301544189453125, PT ;  /* 0x3f1555501200780b */ /* 0x000fda0003f34200 */
[----:B------:R-:W-:Y:S05]  /*13b0*/  @P1 BRA `(.L_x_645) ;  /* 0x0000000000141947 */ /* 0x000fea0003800000 */
[----:B------:R-:W-:-:S13]  /*13c0*/  FSETP.GT.FTZ.AND P1, PT, |R18|, 0.4166666865348815918, PT ;  /* 0x3ed555561200780b */ /* 0x000fda0003f34200 */
[C---:B------:R-:W-:Y:S02]  /*13d0*/  @!P1 VIADD R7, R6.reuse, 0x4 ;  /* 0x0000000406079836 */ /* 0x040fe40000000000 */
[----:B------:R-:W-:-:S05]  /*13e0*/  @P1 VIADD R6, R6, 0x5 ;  /* 0x0000000506061836 */ /* 0x000fca0000000000 */
[----:B------:R-:W-:Y:S01]  /*13f0*/  @P1 PRMT R7, R6, 0x7610, R7 ;  /* 0x0000761006071816 */ /* 0x000fe20000000007 */
[----:B------:R-:W-:Y:S06]  /*1400*/  BRA `(.L_x_644) ;  /* 0x0000000000107947 */ /* 0x000fec0003800000 */
.L_x_645:
[----:B------:R-:W-:-:S13]  /*1410*/  FSETP.GT.FTZ.AND P1, PT, |R18|, 0.8333333134651184082, PT ;  /* 0x3f5555551200780b */ /* 0x000fda0003f34200 */
[C---:B------:R-:W-:Y:S02]  /*1420*/  @!P1 VIADD R7, R6.reuse, 0x2 ;  /* 0x0000000206079836 */ /* 0x040fe40000000000 */
[----:B------:R-:W-:-:S05]  /*1430*/  @P1 VIADD R6, R6, 0x3 ;  /* 0x0000000306061836 */ /* 0x000fca0000000000 */
[----:B------:R-:W-:-:S07]  /*1440*/  @P1 PRMT R7, R6, 0x7610, R7 ;  /* 0x0000761006071816 */ /* 0x000fce0000000007 */
.L_x_644:
[----:B------:R-:W-:Y:S05]  /*1450*/  BSYNC.RECONVERGENT B0 ;  /* 0x0000000000007941 */ /* 0x000fea0003800200 */
.L_x_641:
        /* <DEDUP_REMOVED lines=13> */
.L_x_648:
[----:B------:R-:W-:-:S13]  /*1530*/  FSETP.GT.FTZ.AND P1, PT, |R4|, 0.20833332836627960205, PT ;  /* 0x3e5555550400780b */ /* 0x000fda0003f34200 */
[C---:B------:R-:W-:Y:S02]  /*1540*/  @!P1 VIADD R4, R6.reuse, 0x6 ;  /* 0x0000000606049836 */ /* 0x040fe40000000000 */
[----:B------:R-:W-:-:S05]  /*1550*/  @P1 VIADD R6, R6, 0x7 ;  /* 0x0000000706061836 */ /* 0x000fca0000000000 */
[----:B------:R-:W-:Y:S01]  /*1560*/  @P1 PRMT R4, R6, 0x7610, R4 ;  /* 0x0000761006041816 */ /* 0x000fe20000000004 */
[----:B------:R-:W-:Y:S06]  /*1570*/  BRA `(.L_x_649) ;  /* 0x00000000002c7947 */ /* 0x000fec0003800000 */
.L_x_647:
[----:B------:R-:W-:-:S13]  /*1580*/  FSETP.GT.FTZ.AND P1, PT, |R4|, 0.58333301544189453125, PT ;  /* 0x3f1555500400780b */ /* 0x000fda0003f34200 */
[----:B------:R-:W-:Y:S05]  /*1590*/  @P1 BRA `(.L_x_650) ;  /* 0x0000000000141947 */ /* 0x000fea0003800000 */
[----:B------:R-:W-:-:S13]  /*15a0*/  FSETP.GT.FTZ.AND P1, PT, |R4|, 0.4166666865348815918, PT ;  /* 0x3ed555560400780b */ /* 0x000fda0003f34200 */
[C---:B------:R-:W-:Y:S02]  /*15b0*/  @!P1 VIADD R4, R6.reuse, 0x4 ;  /* 0x0000000406049836 */ /* 0x040fe40000000000 */
[----:B------:R-:W-:-:S05]  /*15c0*/  @P1 VIADD R6, R6, 0x5 ;  /* 0x0000000506061836 */ /* 0x000fca0000000000 */
[----:B------:R-:W-:Y:S01]  /*15d0*/  @P1 PRMT R4, R6, 0x7610, R4 ;  /* 0x0000761006041816 */ /* 0x000fe20000000004 */
[----:B------:R-:W-:Y:S06]  /*15e0*/  BRA `(.L_x_649) ;  /* 0x0000000000107947 */ /* 0x000fec0003800000 */
.L_x_650:
[----:B------:R-:W-:-:S13]  /*15f0*/  FSETP.GT.FTZ.AND P1, PT, |R4|, 0.8333333134651184082, PT ;  /* 0x3f5555550400780b */ /* 0x000fda0003f34200 */
[C---:B------:R-:W-:Y:S02]  /*1600*/  @!P1 VIADD R4, R6.reuse, 0x2 ;  /* 0x0000000206049836 */ /* 0x040fe40000000000 */
[----:B------:R-:W-:-:S05]  /*1610*/  @P1 VIADD R6, R6, 0x3 ;  /* 0x0000000306061836 */ /* 0x000fca0000000000 */
[----:B------:R-:W-:-:S07]  /*1620*/  @P1 PRMT R4, R6, 0x7610, R4 ;  /* 0x0000761006041816 */ /* 0x000fce0000000004 */
.L_x_649:
[----:B------:R-:W-:Y:S05]  /*1630*/  BSYNC.RECONVERGENT B0 ;  /* 0x0000000000007941 */ /* 0x000fea0003800200 */
.L_x_646:
        /* <DEDUP_REMOVED lines=32> */
.L_x_652:
        /* <DEDUP_REMOVED lines=12> */
.L_x_1992:


//--------------------- .text._Z18kQuantizeBlockwiseI13__nv_bfloat16Li4096ELi4ELi0ELi1EEvPfPT_S1_PhS1_ii --------------------------
	.section	.text._Z18kQuantizeBlockwiseI13__nv_bfloat16Li4096ELi4ELi0ELi1EEvPfPT_S1_PhS1_ii,"ax",@progbits
	.align	128
        .global         _Z18kQuantizeBlockwiseI13__nv_bfloat16Li4096ELi4ELi0ELi1EEvPfPT_S1_PhS1_ii
        .type           _Z18kQuantizeBlockwiseI13__nv_bfloat16Li4096ELi4ELi0ELi1EEvPfPT_S1_PhS1_ii,@function
        .size           _Z18kQuantizeBlockwiseI13__nv_bfloat16Li4096ELi4ELi0ELi1EEvPfPT_S1_PhS1_ii,(.L_x_1993 - _Z18kQuantizeBlockwiseI13__nv_bfloat16Li4096ELi4ELi0ELi1EEvPfPT_S1_PhS1_ii)
        .other          _Z18kQuantizeBlockwiseI13__nv_bfloat16Li4096ELi4ELi0ELi1EEvPfPT_S1_PhS1_ii,@"STO_CUDA_ENTRY STV_DEFAULT"
_Z18kQuantizeBlockwiseI13__nv_bfloat16Li4096ELi4ELi0ELi1EEvPfPT_S1_PhS1_ii:
.text._Z18kQuantizeBlockwiseI13__nv_bfloat16Li4096ELi4ELi0ELi1EEvPfPT_S1_PhS1_ii:
        /* <DEDUP_REMOVED lines=28> */
.L_x_677:
        /* <DEDUP_REMOVED lines=148> */
.L_x_654:
        /* <DEDUP_REMOVED lines=137> */
.L_x_656:
        /* <DEDUP_REMOVED lines=8> */
.L_x_655:
[----:B------:R-:W-:Y:S05]  /*1410*/  BSYNC.RECONVERGENT B0 ;  /* 0x0000000000007941 */ /* 0x000fea0003800200 */
.L_x_653:
        /* <DEDUP_REMOVED lines=15> */
.L_x_659:
[----:B------:R-:W-:-:S13]  /*1510*/  FSETP.GT.FTZ.AND P1, PT, |R20|, 0.4166666865348815918, PT ;  /* 0x3ed555561400780b */ /* 0x000fda0003f34200 */
[C---:B------:R-:W-:Y:S02]  /*1520*/  @P1 VIADD R5, R6.reuse, 0x5 ;  /* 0x0000000506051836 */ /* 0x040fe40000000000 */
[----:B------:R-:W-:-:S05]  /*1530*/  @!P1 VIADD R6, R6, 0x4 ;  /* 0x0000000406069836 */ /* 0x000fca0000000000 */
[----:B------:R-:W-:Y:S01]  /*1540*/  @!P1 PRMT R5, R6, 0x7610, R5 ;  /* 0x0000761006059816 */ /* 0x000fe20000000005 */
[----:B------:R-:W-:Y:S06]  /*1550*/  BRA `(.L_x_660) ;  /* 0x0000000000287947 */ /* 0x000fec0003800000 */
.L_x_658:
[----:B------:R-:W-:-:S13]  /*1560*/  FSETP.GT.FTZ.AND P1, PT, |R20|, 0.0859375, PT ;  /* 0x3db000001400780b */ /* 0x000fda0003f34200 */
[----:B------:R-:W-:Y:S05]  /*1570*/  @!P1 BRA `(.L_x_661) ;  /* 0x0000000000149947 */ /* 0x000fea0003800000 */
[----:B------:R-:W-:-:S13]  /*1580*/  FSETP.GT.FTZ.AND P1, PT, |R20|, 0.20833332836627960205, PT ;  /* 0x3e5555551400780b */ /* 0x000fda0003f34200 */
[C---:B------:R-:W-:Y:S02]  /*1590*/  @P1 VIADD R5, R6.reuse, 0x7 ;  /* 0x0000000706051836 */ /* 0x040fe40000000000 */
[----:B------:R-:W-:-:S05]  /*15a0*/  @!P1 VIADD R6, R6, 0x6 ;  /* 0x0000000606069836 */ /* 0x000fca0000000000 */
[----:B------:R-:W-:Y:S01]  /*15b0*/  @!P1 PRMT R5, R6, 0x7610, R5 ;  /* 0x0000761006059816 */ /* 0x000fe20000000005 */
[----:B------:R-:W-:Y:S06]  /*15c0*/  BRA `(.L_x_660) ;  /* 0x00000000000c7947 */ /* 0x000fec0003800000 */
.L_x_661:
[----:B------:R-:W-:-:S13]  /*15d0*/  FSETP.GT.FTZ.AND P1, PT, |R20|, 0.0026041700039058923721, PT ;  /* 0x3b2aaab91400780b */ /* 0x000fda0003f34200 */
[----:B------:R-:W-:-:S05]  /*15e0*/  @P1 VIADD R5, R6, 0x1 ;  /* 0x0000000106051836 */ /* 0x000fca0000000000 */
[----:B------:R-:W-:-:S07]  /*15f0*/  @!P1 PRMT R5, R6, 0x7610, R5 ;  /* 0x0000761006059816 */ /* 0x000fce0000000005 */
.L_x_660:
[----:B------:R-:W-:Y:S05]  /*1600*/  BSYNC.RECONVERGENT B0 ;  /* 0x0000000000007941 */ /* 0x000fea0003800200 */
.L_x_657:
        /* <DEDUP_REMOVED lines=13> */
.L_x_664:
[----:B------:R-:W-:-:S13]  /*16e0*/  FSETP.GT.FTZ.AND P1, PT, |R19|, 0.4166666865348815918, PT ;  /* 0x3ed555561300780b */ /* 0x000fda0003f34200 */
[C---:B------:R-:W-:Y:S02]  /*16f0*/  @P1 VIADD R7, R6.reuse, 0x5 ;  /* 0x0000000506071836 */ /* 0x040fe40000000000 */
[----:B------:R-:W-:-:S05]  /*1700*/  @!P1 VIADD R6, R6, 0x4 ;  /* 0x0000000406069836 */ /* 0x000fca0000000000 */
[----:B------:R-:W-:Y:S01]  /*1710*/  @!P1 PRMT R7, R6, 0x7610, R7 ;  /* 0x0000761006079816 */ /* 0x000fe20000000007 */
[----:B------:R-:W-:Y:S06]  /*1720*/  BRA `(.L_x_665) ;  /* 0x0000000000287947 */ /* 0x000fec0003800000 */
.L_x_663:
[----:B------:R-:W-:-:S13]  /*1730*/  FSETP.GT.FTZ.AND P1, PT, |R19|, 0.0859375, PT ;  /* 0x3db000001300780b */ /* 0x000fda0003f34200 */
[----:B------:R-:W-:Y:S05]  /*1740*/  @!P1 BRA `(.L_x_666) ;  /* 0x0000000000149947 */ /* 0x000fea0003800000 */
[----:B------:R-:W-:-:S13]  /*1750*/  FSETP.GT.FTZ.AND P1, PT, |R19|, 0.20833332836627960205, PT ;  /* 0x3e5555551300780b */ /* 0x000fda0003f34200 */
[C---:B------:R-:W-:Y:S02]  /*1760*/  @P1 VIADD R7, R6.reuse, 0x7 ;  /* 0x0000000706071836 */ /* 0x040fe40000000000 */
[----:B------:R-:W-:-:S05]  /*1770*/  @!P1 VIADD R6, R6, 0x6 ;  /* 0x0000000606069836 */ /* 0x000fca0000000000 */
[----:B------:R-:W-:Y:S01]  /*1780*/  @!P1 PRMT R7, R6, 0x7610, R7 ;  /* 0x0000761006079816 */ /* 0x000fe20000000007 */
[----:B------:R-:W-:Y:S06]  /*1790*/  BRA `(.L_x_665) ;  /* 0x00000000000c7947 */ /* 0x000fec0003800000 */
.L_x_666:
[----:B------:R-:W-:-:S13]  /*17a0*/  FSETP.GT.FTZ.AND P1, PT, |R19|, 0.0026041700039058923721, PT ;  /* 0x3b2aaab91300780b */ /* 0x000fda0003f34200 */
[----:B------:R-:W-:-:S05]  /*17b0*/  @P1 VIADD R7, R6, 0x1 ;  /* 0x0000000106071836 */ /* 0x000fca0000000000 */
[----:B------:R-:W-:-:S07]  /*17c0*/  @!P1 PRMT R7, R6, 0x7610, R7 ;  /* 0x0000761006079816 */ /* 0x000fce0000000007 */
.L_x_665:
[----:B------:R-:W-:Y:S05]  /*17d0*/  BSYNC.RECONVERGENT B0 ;  /* 0x0000000000007941 */ /* 0x000fea0003800200 */
.L_x_662:
        /* <DEDUP_REMOVED lines=15> */
.L_x_669:
[----:B------:R-:W-:-:S13]  /*18d0*/  FSETP.GT.FTZ.AND P1, PT, |R18|, 0.20833332836627960205, PT ;  /* 0x3e5555551200780b */ /* 0x000fda0003f34200 */
[C---:B------:R-:W-:Y:S02]  /*18e0*/  @!P1 VIADD R7, R6.reuse, 0x6 ;  /* 0x0000000606079836 */ /* 0x040fe40000000000 */
[----:B------:R-:W-:-:S05]  /*18f0*/  @P1 VIADD R6, R6, 0x7 ;  /* 0x0000000706061836 */ /* 0x000fca0000000000 */
[----:B------:R-:W-:Y:S01]  /*1900*/  @P1 PRMT R7, R6, 0x7610, R7 ;  /* 0x0000761006071816 */ /* 0x000fe20000000007 */
[----:B------:R-:W-:Y:S06]  /*1910*/  BRA `(.L_x_670) ;  /* 0x00000000002c7947 */ /* 0x000fec0003800000 */
.L_x_668:
[----:B------:R-:W-:-:S13]  /*1920*/  FSETP.GT.FTZ.AND P1, PT, |R18|, 0.58333301544189453125, PT ;  /* 0x3f1555501200780b */ /* 0x000fda0003f34200 */
[----:B------:R-:W-:Y:S05]  /*1930*/  @P1 BRA `(.L_x_671) ;  /* 0x0000000000141947 */ /* 0x000fea0003800000 */
[----:B------:R-:W-:-:S13]  /*1940*/  FSETP.GT.FTZ.AND P1, PT, |R18|, 0.4166666865348815918, PT ;  /* 0x3ed555561200780b */ /* 0x000fda0003f34200 */
[C---:B------:R-:W-:Y:S02]  /*1950*/  @!P1 VIADD R7, R6.reuse, 0x4 ;  /* 0x0000000406079836 */ /* 0x040fe40000000000 */
[----:B------:R-:W-:-:S05]  /*1960*/  @P1 VIADD R6, R6, 0x5 ;  /* 0x0000000506061836 */ /* 0x000fca0000000000 */
[----:B------:R-:W-:Y:S01]  /*1970*/  @P1 PRMT R7, R6, 0x7610, R7 ;  /* 0x0000761006071816 */ /* 0x000fe20000000007 */
[----:B------:R-:W-:Y:S06]  /*1980*/  BRA `(.L_x_670) ;  /* 0x0000000000107947 */ /* 0x000fec0003800000 */
.L_x_671:
[----:B------:R-:W-:-:S13]  /*1990*/  FSETP.GT.FTZ.AND P1, PT, |R18|, 0.8333333134651184082, PT ;  /* 0x3f5555551200780b */ /* 0x000fda0003f34200 */
[C---:B------:R-:W-:Y:S02]  /*19a0*/  @!P1 VIADD R7, R6.reuse, 0x2 ;  /* 0x0000000206079836 */ /* 0x040fe40000000000 */
[----:B------:R-:W-:-:S05]  /*19b0*/  @P1 VIADD R6, R6, 0x3 ;  /* 0x0000000306061836 */ /* 0x000fca0000000000 */
[----:B------:R-:W-:-:S07]  /*19c0*/  @P1 PRMT R7, R6, 0x7610, R7 ;  /* 0x0000761006071816 */ /* 0x000fce0000000007 */
.L_x_670:
[----:B------:R-:W-:Y:S05]  /*19d0*/  BSYNC.RECONVERGENT B0 ;  /* 0x0000000000007941 */ /* 0x000fea0003800200 */
.L_x_667:
        /* <DEDUP_REMOVED lines=13> */
.L_x_674:
[----:B------:R-:W-:-:S13]  /*1ab0*/  FSETP.GT.FTZ.AND P1, PT, |R4|, 0.20833332836627960205, PT ;  /* 0x3e5555550400780b */ /* 0x000fda0003f34200 */
[C---:B------:R-:W-:Y:S02]  /*1ac0*/  @!P1 VIADD R4, R6.reuse, 0x6 ;  /* 0x0000000606049836 */ /* 0x040fe40000000000 */
[----:B------:R-:W-:-:S05]  /*1ad0*/  @P1 VIADD R6, R6, 0x7 ;  /* 0x0000000706061836 */ /* 0x000fca0000000000 */
[----:B------:R-:W-:Y:S01]  /*1ae0*/  @P1 PRMT R4, R6, 0x7610, R4 ;  /* 0x0000761006041816 */ /* 0x000fe20000000004 */
[----:B------:R-:W-:Y:S06]  /*1af0*/  BRA `(.L_x_675) ;  /* 0x00000000002c7947 */ /* 0x000fec0003800000 */
.L_x_673:
[----:B------:R-:W-:-:S13]  /*1b00*/  FSETP.GT.FTZ.AND P1, PT, |R4|, 0.58333301544189453125, PT ;  /* 0x3f1555500400780b */ /* 0x000fda0003f34200 */
[----:B------:R-:W-:Y:S05]  /*1b10*/  @P1 BRA `(.L_x_676) ;  /* 0x0000000000141947 */ /* 0x000fea0003800000 */
[----:B------:R-:W-:-:S13]  /*1b20*/  FSETP.GT.FTZ.AND P1, PT, |R4|, 0.4166666865348815918, PT ;  /* 0x3ed555560400780b */ /* 0x000fda0003f34200 */
[C---:B------:R-:W-:Y:S02]  /*1b30*/  @!P1 VIADD R4, R6.reuse, 0x4 ;  /* 0x0000000406049836 */ /* 0x040fe40000000000 */
[----:B------:R-:W-:-:S05]  /*1b40*/  @P1 VIADD R6, R6, 0x5 ;  /* 0x0000000506061836 */ /* 0x000fca0000000000 */
[----:B------:R-:W-:Y:S01]  /*1b50*/  @P1 PRMT R4, R6, 0x7610, R4 ;  /* 0x0000761006041816 */ /* 0x000fe20000000004 */
[----:B------:R-:W-:Y:S06]  /*1b60*/  BRA `(.L_x_675) ;  /* 0x0000000000107947 */ /* 0x000fec0003800000 */
.L_x_676:
[----:B------:R-:W-:-:S13]  /*1b70*/  FSETP.GT.FTZ.AND P1, PT, |R4|, 0.8333333134651184082, PT ;  /* 0x3f5555550400780b */ /* 0x000fda0003f34200 */
[C---:B------:R-:W-:Y:S02]  /*1b80*/  @!P1 VIADD R4, R6.reuse, 0x2 ;  /* 0x0000000206049836 */ /* 0x040fe40000000000 */
[----:B------:R-:W-:-:S05]  /*1b90*/  @P1 VIADD R6, R6, 0x3 ;  /* 0x0000000306061836 */ /* 0x000fca0000000000 */
[----:B------:R-:W-:-:S07]  /*1ba0*/  @P1 PRMT R4, R6, 0x7610, R4 ;  /* 0x0000761006041816 */ /* 0x000fce0000000004 */
.L_x_675:
[----:B------:R-:W-:Y:S05]  /*1bb0*/  BSYNC.RECONVERGENT B0 ;  /* 0x0000000000007941 */ /* 0x000fea0003800200 */
.L_x_672:
        /* <DEDUP_REMOVED lines=32> */
.L_x_678:
        /* <DEDUP_REMOVED lines=12> */
.L_x_1993:


//--------------------- .text._Z18kQuantizeBlockwiseI13__nv_bfloat16Li64ELi2ELi0ELi0EEvPfPT_S1_PhS1_ii --------------------------
	.section	.text._Z18kQuantizeBlockwiseI13__nv_bfloat16Li64ELi2ELi0ELi0EEvPfPT_S1_PhS1_ii,"ax",@progbits
	.align	128
        .global         _Z18kQuantizeBlockwiseI13__nv_bfloat16Li64ELi2ELi0ELi0EEvPfPT_S1_PhS1_ii
        .type           _Z18kQuantizeBlockwiseI13__nv_bfloat16Li64ELi2ELi0ELi0EEvPfPT_S1_PhS1_ii,@function
        .size           _Z18kQuantizeBlockwiseI13__nv_bfloat16Li64ELi2ELi0ELi0EEvPfPT_S1_PhS1_ii,(.L_x_1994 - _Z18kQuantizeBlockwiseI13__nv_bfloat16Li64ELi2ELi0ELi0EEvPfPT_S1_PhS1_ii)
        .other          _Z18kQuantizeBlockwiseI13__nv_bfloat16Li64ELi2ELi0ELi0EEvPfPT_S1_PhS1_ii,@"STO_CUDA_ENTRY STV_DEFAULT"
_Z18kQuantizeBlockwiseI13__nv_bfloat16Li64ELi2ELi0ELi0EEvPfPT_S1_PhS1_ii:
.text._Z18kQuantizeBlockwiseI13__nv_bfloat16Li64ELi2ELi0ELi0EEvPfPT_S1_PhS1_ii:
[----:B------:R-:W-:Y:S01]  /*0000*/  LDC R1, c[0x0][0x37c] ;  /* 0x0000df00ff017b82 */ /* 0x000fe20000000800 */
[----:B------:R-:W0:Y:S01]  /*0010*/  S2R R13, SR_TID.X ;  /* 0x00000000000d7919 */ /* 0x000e220000002100 */
[----:B------:R-:W1:Y:S01]  /*0020*/  LDCU UR4, c[0x0][0x370] ;  /* 0x00006e00ff0477ac */ /* 0x000e620008000800 */
[----:B------:R-:W-:Y:S01]  /*0030*/  BSSY.RECONVERGENT B0, `(.L_x_679) ;  /* 0x000005a000007945 */ /* 0x000fe20003800200 */
[----:B------:R-:W2:Y:S01]  /*0040*/  S2R R11, SR_CTAID.X ;  /* 0x00000000000b7919 */ /* 0x000ea20000002500 */
[----:B------:R-:W3:Y:S01]  /*0050*/  LDCU.64 UR10, c[0x0][0x358] ;  /* 0x00006b00ff0a77ac */ /* 0x000ee20008000a00 */
[----:B-1----:R-:W-:Y:S01]  /*0060*/  USHF.L.U32 UR4, UR4, 0x6, URZ ;  /* 0x0000000604047899 */ /* 0x002fe200080006ff */
[----:B0-----:R-:W-:Y:S01]  /*0070*/  ISETP.GT.U32.AND P0, PT, R13, 0xff, PT ;  /* 0x000000ff0d00780c */ /* 0x001fe20003f04070 */
[----:B--2---:R-:W-:-:S12]  /*0080*/  IMAD.SHL.U32 R11, R11, 0x40, RZ ;  /* 0x000000400b0b7824 */ /* 0x004fd800078e00ff */
[----:B---3--:R-:W-:Y:S05]  /*0090*/  @P0 BRA `(.L_x_680) ;  /* 0x00000004004c0947 */ /* 0x008fea0003800000 */
[----:B------:R-:W0:Y:S01]  /*00a0*/  LDC R0, c[0x0][0x360] ;  /* 0x0000d800ff007b82 */ /* 0x000e220000000800 */
[----:B------:R-:W-:Y:S01]  /*00b0*/  BSSY.RECONVERGENT B1, `(.L_x_681) ;  /* 0x0000030000017945 */ /* 0x000fe20003800200 */
[----:B0-----:R-:W0:Y:S01]  /*00c0*/  I2F.U32.RP R7, R0 ;  /* 0x0000000000077306 */ /* 0x001e220000209000 */
[----:B------:R-:W-:Y:S01]  /*00d0*/  IMAD.IADD R4, R13, 0x1, R0 ;  /* 0x000000010d047824 */ /* 0x000fe200078e0200 */
[----:B------:R-:W-:-:S04]  /*00e0*/  ISETP.NE.U32.AND P2, PT, R0, RZ, PT ;  /* 0x000000ff0000720c */ /* 0x000fc80003f45070 */
[C---:B------:R-:W-:Y:S02]  /*00f0*/  ISETP.GE.U32.AND P0, PT, R4.reuse, 0x100, PT ;  /* 0x000001000400780c */ /* 0x040fe40003f06070 */
[----:B------:R-:W-:Y:S02]  /*0100*/  VIMNMX.U32 R5, PT, PT, R4, 0x100, !PT ;  /* 0x0000010004057848 */ /* 0x000fe40007fe0000 */
[----:B------:R-:W-:-:S04]  /*0110*/  SEL R6, RZ, 0x1, P0 ;  /* 0x00000001ff067807 */ /* 0x000fc80000000000 */
[----:B------:R-:W-:Y:S01]  /*0120*/  IADD3 R5, PT, PT, R5, -R4, -R6 ;  /* 0x8000000405057210 */ /* 0x000fe20007ffe806 */
[----:B0-----:R-:W0:Y:S02]  /*0130*/  MUFU.RCP R7, R7 ;  /* 0x0000000700077308 */ /* 0x001e240000001000 */
[----:B0-----:R-:W-:-:S06]  /*0140*/  VIADD R2, R7, 0xffffffe ;  /* 0x0ffffffe07027836 */ /* 0x001fcc0000000000 */
[----:B------:R0:W1:Y:S02]  /*0150*/  F2I.FTZ.U32.TRUNC.NTZ R3, R2 ;  /* 0x0000000200037305 */ /* 0x000064000021f000 */
[----:B0-----:R-:W-:Y:S02]  /*0160*/  IMAD.MOV.U32 R2, RZ, RZ, RZ ;  /* 0x000000ffff027224 */ /* 0x001fe400078e00ff */
[----:B-1----:R-:W-:-:S04]  /*0170*/  IMAD.MOV R9, RZ, RZ, -R3 ;  /* 0x000000ffff097224 */ /* 0x002fc800078e0a03 */
[----:B------:R-:W-:-:S04]  /*0180*/  IMAD R9, R9, R0, RZ ;  /* 0x0000000009097224 */ /* 0x000fc800078e02ff */
[----:B------:R-:W-:-:S04]  /*0190*/  IMAD.HI.U32 R8, R3, R9, R2 ;  /* 0x0000000903087227 */ /* 0x000fc800078e0002 */
[----:B------:R-:W-:Y:S02]  /*01a0*/  IMAD.MOV.U32 R9, RZ, RZ, R13 ;  /* 0x000000ffff097224 */ /* 0x000fe400078e000d */
[----:B------:R-:W-:-:S04]  /*01b0*/  IMAD.HI.U32 R3, R8, R5, RZ ;  /* 0x0000000508037227 */ /* 0x000fc800078e00ff */
[----:B------:R-:W-:-:S04]  /*01c0*/  IMAD.MOV R2, RZ, RZ, -R3 ;  /* 0x000000ffff027224 */ /* 0x000fc800078e0a03 */
[----:B------:R-:W-:-:S05]  /*01d0*/  IMAD R5, R0, R2, R5 ;  /* 0x0000000200057224 */ /* 0x000fca00078e0205 */
[----:B------:R-:W-:-:S13]  /*01e0*/  ISETP.GE.U32.AND P0, PT, R5, R0, PT ;  /* 0x000000000500720c */ /* 0x000fda0003f06070 */
[----:B------:R-:W-:Y:S02]  /*01f0*/  @P0 IMAD.IADD R5, R5, 0x1, -R0 ;  /* 0x0000000105050824 */ /* 0x000fe400078e0a00 */
[----:B------:R-:W-:-:S03]  /*0200*/  @P0 VIADD R3, R3, 0x1 ;  /* 0x0000000103030836 */ /* 0x000fc60000000000 */
[----:B------:R-:W-:-:S13]  /*0210*/  ISETP.GE.U32.AND P1, PT, R5, R0, PT ;  /* 0x000000000500720c */ /* 0x000fda0003f26070 */
[----:B------:R-:W-:Y:S01]  /*0220*/  @P1 VIADD R3, R3, 0x1 ;  /* 0x0000000103031836 */ /* 0x000fe20000000000 */
[----:B------:R-:W-:-:S04]  /*0230*/  @!P2 LOP3.LUT R3, RZ, R0, RZ, 0x33, !PT ;  /* 0x00000000ff03a212 */ /* 0x000fc800078e33ff */
[----:B------:R-:W-:-:S04]  /*0240*/  IADD3 R6, PT, PT, R6, R3, RZ ;  /* 0x0000000306067210 */ /* 0x000fc80007ffe0ff */
[C---:B------:R-:W-:Y:S02]  /*0250*/  LOP3.LUT R2, R6.reuse, 0x3, RZ, 0xc0, !PT ;  /* 0x0000000306027812 */ /* 0x040fe400078ec0ff */
[----:B------:R-:W-:Y:S02]  /*0260*/  ISETP.GE.U32.AND P1, PT, R6, 0x3, PT ;  /* 0x000000030600780c */ /* 0x000fe40003f26070 */
[----:B------:R-:W-:-:S13]  /*0270*/  ISETP.NE.AND P0, PT, R2, 0x3, PT ;  /* 0x000000030200780c */ /* 0x000fda0003f05270 */
[----:B------:R-:W-:Y:S05]  /*0280*/  @!P0 BRA `(.L_x_682) ;  /* 0x0000000000488947 */ /* 0x000fea0003800000 */
[----:B------:R-:W0:Y:S01]  /*0290*/  S2UR UR6, SR_CgaCtaId ;  /* 0x00000000000679c3 */ /* 0x000e220000008800 */
[----:B------:R-:W-:Y:S01]  /*02a0*/  UMOV UR5, 0x400 ;  /* 0x0000040000057882 */ /* 0x000fe20000000000 */
[----:B------:R-:W-:Y:S01]  /*02b0*/  VIADD R6, R6, 0x1 ;  /* 0x0000000106067836 */ /* 0x000fe20000000000 */
[----:B------:R-:W-:-:S04]  /*02c0*/  UIADD3 UR5, UPT, UPT, UR5, 0xd0, URZ ;  /* 0x000000d005057890 */ /* 0x000fc8000fffe0ff */
[----:B------:R-:W-:Y:S01]  /*02d0*/  LOP3.LUT R6, R6, 0x3, RZ, 0xc0, !PT ;  /* 0x0000000306067812 */ /* 0x000fe200078ec0ff */
[----:B------:R-:W1:Y:S04]  /*02e0*/  LDC.64 R2, c[0x0][0x380] ;  /* 0x0000e000ff027b82 */ /* 0x000e680000000a00 */
[----:B------:R-:W-:Y:S02]  /*02f0*/  IMAD R9, R6, R0, R13 ;  /* 0x0000000006097224 */ /* 0x000fe400078e020d */
[----:B------:R-:W-:Y:S01]  /*0300*/  IMAD.MOV R6, RZ, RZ, -R6 ;  /* 0x000000ffff067224 */ /* 0x000fe200078e0a06 */
[----:B0-----:R-:W-:-:S06]  /*0310*/  ULEA UR5, UR6, UR5, 0x18 ;  /* 0x0000000506057291 */ /* 0x001fcc000f8ec0ff */
[C---:B------:R-:W-:Y:S01]  /*0320*/  LEA R5, R13.reuse, UR5, 0x2 ;  /* 0x000000050d057c11 */ /* 0x040fe2000f8e10ff */
[----:B-1----:R-:W-:-:S07]  /*0330*/  IMAD.WIDE.U32 R2, R13, 0x4, R2 ;  /* 0x000000040d027825 */ /* 0x002fce00078e0002 */
.L_x_683:
[----:B------:R0:W2:Y:S01]  /*0340*/  LDG.E R4, desc[UR10][R2.64] ;  /* 0x0000000a02047981 */ /* 0x0000a2000c1e1900 */
[----:B------:R-:W-:-:S05]  /*0350*/  VIADD R6, R6, 0x1 ;  /* 0x0000000106067836 */ /* 0x000fca0000000000 */
[----:B------:R-:W-:Y:S01]  /*0360*/  ISETP.NE.AND P0, PT, R6, RZ, PT ;  /* 0x000000ff0600720c */ /* 0x000fe20003f05270 */
[C---:B0-----:R-:W-:Y:S01]  /*0370*/  IMAD.WIDE.U32 R2, R0.reuse, 0x4, R2 ;  /* 0x0000000400027825 */ /* 0x041fe200078e0002 */
[----:B--2---:R0:W-:Y:S03]  /*0380*/  STS [R5], R4 ;  /* 0x0000000405007388 */ /* 0x0041e60000000800 */
[----:B0-----:R-:W-:-:S08]  /*0390*/  IMAD R5, R0, 0x4, R5 ;  /* 0x0000000400057824 */ /* 0x001fd000078e0205 */
[----:B------:R-:W-:Y:S05]  /*03a0*/  @P0 BRA `(.L_x_683) ;  /* 0xfffffffc00e40947 */ /* 0x000fea000383ffff */
.L_x_682:
[----:B------:R-:W-:Y:S05]  /*03b0*/  BSYNC.RECONVERGENT B1 ;  /* 0x0000000000017941 */ /* 0x000fea0003800200 */
.L_x_681:
[----:B------:R-:W-:Y:S05]  /*03c0*/  @!P1 BRA `(.L_x_680) ;  /* 0x0000000000809947 */ /* 0x000fea0003800000 */
[----:B------:R-:W0:Y:S01]  /*03d0*/  S2UR UR6, SR_CgaCtaId ;  /* 0x00000000000679c3 */ /* 0x000e220000008800 */
[----:B------:R-:W-:Y:S01]  /*03e0*/  UMOV UR5, 0x400 ;  /* 0x0000040000057882 */ /* 0x000fe20000000000 */
[C-C-:B------:R-:W-:Y:S01]  /*03f0*/  IMAD R19, R0.reuse, 0x2, R9.reuse ;  /* 0x0000000200137824 */ /* 0x140fe200078e0209 */
[----:B------:R-:W-:Y:S01]  /*0400*/  UIADD3 UR5, UPT, UPT, UR5, 0xd0, URZ ;  /* 0x000000d005057890 */ /* 0x000fe2000fffe0ff */
[----:B------:R-:W-:Y:S02]  /*0410*/  IMAD R21, R0, 0x3, R9 ;  /* 0x0000000300157824 */ /* 0x000fe400078e0209 */
[----:B------:R-:W-:Y:S02]  /*0420*/  IMAD.IADD R23, R9, 0x1, R0 ;  /* 0x0000000109177824 */ /* 0x000fe400078e0200 */
[----:B------:R-:W1:Y:S01]  /*0430*/  LDC.64 R2, c[0x0][0x380] ;  /* 0x0000e000ff027b82 */ /* 0x000e620000000a00 */
[----:B0-----:R-:W-:-:S06]  /*0440*/  ULEA UR5, UR6, UR5, 0x18 ;  /* 0x0000000506057291 */ /* 0x001fcc000f8ec0ff */
[----:B------:R-:W-:-:S07]  /*0450*/  LEA R25, R9, UR5, 0x2 ;  /* 0x0000000509197c11 */ /* 0x000fce000f8e10ff */
.L_x_684:
[----:B-1----:R-:W-:-:S04]  /*0460*/  IMAD.WIDE.U32 R14, R9, 0x4, R2 ;  /* 0x00000004090e7825 */ /* 0x002fc800078e0002 */
[--C-:B--2---:R-:W-:Y:S02]  /*0470*/  IMAD.WIDE.U32 R16, R23, 0x4, R2.reuse ;  /* 0x0000000417107825 */ /* 0x104fe400078e0002 */
[----:B------:R-:W2:Y:S02]  /*0480*/  LDG.E R14, desc[UR10][R14.64] ;  /* 0x0000000a0e0e7981 */ /* 0x000ea4000c1e1900 */
[--C-:B------:R-:W-:Y:S02]  /*0490*/  IMAD.WIDE.U32 R6, R19, 0x4, R2.reuse ;  /* 0x0000000413067825 */ /* 0x100fe400078e0002 */
[----:B------:R-:W3:Y:S02]  /*04a0*/  LDG.E R16, desc[UR10][R16.64] ;  /* 0x0000000a10107981 */ /* 0x000ee4000c1e1900 */
[----:B------:R-:W-:Y:S02]  /*04b0*/  IMAD.WIDE.U32 R4, R21, 0x4, R2 ;  /* 0x0000000415047825 */ /* 0x000fe400078e0002 */
[----:B------:R-:W4:Y:S04]  /*04c0*/  LDG.E R6, desc[UR10][R6.64] ;  /* 0x0000000a06067981 */ /* 0x000f28000c1e1900 */
[----:B------:R-:W5:Y:S01]  /*04d0*/  LDG.E R4, desc[UR10][R4.64] ;  /* 0x0000000a04047981 */ /* 0x000f62000c1e1900 */
[----:B------:R-:W-:-:S02]  /*04e0*/  IMAD R27, R0, 0x4, R25 ;  /* 0x00000004001b7824 */ /* 0x000fc400078e0219 */
[C-C-:B------:R-:W-:Y:S02]  /*04f0*/  IMAD R29, R0.reuse, 0x8, R25.reuse ;  /* 0x00000008001d7824 */ /* 0x140fe400078e0219 */
[C---:B------:R-:W-:Y:S01]  /*0500*/  IMAD R8, R0.reuse, 0xc, R25 ;  /* 0x0000000c00087824 */ /* 0x040fe200078e0219 */
[----:B------:R-:W-:-:S04]  /*0510*/  IADD3 R9, PT, PT, R0, R9, R0 ;  /* 0x0000000900097210 */ /* 0x000fc80007ffe000 */
[----:B------:R-:W-:-:S04]  /*0520*/  IADD3 R9, PT, PT, R0, R9, R0 ;  /* 0x0000000900097210 */ /* 0x000fc80007ffe000 */
[----:B------:R-:W-:Y:S01]  /*0530*/  ISETP.GE.U32.AND P0, PT, R9, 0x100, PT ;  /* 0x000001000900780c */ /* 0x000fe20003f06070 */
[C---:B------:R-:W-:Y:S01]  /*0540*/  IMAD R21, R0.reuse, 0x4, R21 ;  /* 0x0000000400157824 */ /* 0x040fe200078e0215 */
[C---:B------:R-:W-:Y:S01]  /*0550*/  LEA R19, R0.reuse, R19, 0x2 ;  /* 0x0000001300137211 */ /* 0x040fe200078e10ff */
[C---:B------:R-:W-:Y:S01]  /*0560*/  IMAD R23, R0.reuse, 0x4, R23 ;  /* 0x0000000400177824 */ /* 0x040fe200078e0217 */
[----:B--2---:R0:W-:Y:S04]  /*0570*/  STS [R25], R14 ;  /* 0x0000000e19007388 */ /* 0x0041e80000000800 */
[----:B---3--:R2:W-:Y:S04]  /*0580*/  STS [R27], R16 ;  /* 0x000000101b007388 */ /* 0x0085e80000000800 */
[----:B----4-:R2:W-:Y:S04]  /*0590*/  STS [R29], R6 ;  /* 0x000000061d007388 */ /* 0x0105e80000000800 */
[----:B-----5:R2:W-:Y:S01]  /*05a0*/  STS [R8], R4 ;  /* 0x0000000408007388 */ /* 0x0205e20000000800 */
[----:B0-----:R-:W-:Y:S01]  /*05b0*/  IMAD R25, R0, 0x10, R25 ;  /* 0x0000001000197824 */ /* 0x001fe200078e0219 */
[----:B------:R-:W-:Y:S06]  /*05c0*/  @!P0 BRA `(.L_x_684) ;  /* 0xfffffffc00a48947 */ /* 0x000fec000383ffff */
.L_x_680:
[----:B------:R-:W-:Y:S05]  /*05d0*/  BSYNC.RECONVERGENT B0 ;  /* 0x0000000000007941 */ /* 0x000fea0003800200 */
.L_x_679:
[----:B------:R-:W-:-:S04]  /*05e0*/  UISETP.LT.U32.AND UP0, UPT, UR4, 0x7fffffff, UPT ;  /* 0x7fffffff0400788c */ /* 0x000fc8000bf01070 */
[----:B------:R-:W-:-:S06]  /*05f0*/  USEL UR5, UR4, 0x7fffffff, UP0 ;  /* 0x7fffffff04057887 */ /* 0x000fcc0008000000 */
[----:B------:R-:W-:-:S13]  /*0600*/  ISETP.GE.AND P0, PT, R11, UR5, PT ;  /* 0x000000050b007c0c */ /* 0x000fda000bf06270 */
[----:B------:R-:W-:Y:S05]  /*0610*/  @P0 EXIT ;  /* 0x000000000000094d */ /* 0x000fea0003800000 */
[----:B------:R-:W-:Y:S01]  /*0620*/  IMAD.SHL.U32 R0, R13, 0x2, RZ ;  /* 0x000000020d007824 */ /* 0x000fe200078e00ff */
[----:B------:R-:W-:Y:S01]  /*0630*/  SHF.R.S32.HI R12, RZ, 0x1f, R11 ;  /* 0x0000001fff0c7819 */ /* 0x000fe2000001140b */
[----:B------:R-:W0:Y:S03]  /*0640*/  LDCU UR9, c[0x0][0x3ac] ;  /* 0x00007580ff0977ac */ /* 0x000e260008000800 */
[----:B------:R-:W-:Y:S01]  /*0650*/  LOP3.LUT R0, R0, 0x7c0, RZ, 0xc0, !PT ;  /* 0x000007c000007812 */ /* 0x000fe200078ec0ff */
[----:B------:R-:W1:Y:S03]  /*0660*/  LDCU.64 UR12, c[0x0][0x388] ;  /* 0x00007100ff0c77ac */ /* 0x000e660008000a00 */
[----:B------:R-:W-:Y:S01]  /*0670*/  LOP3.LUT R14, R0, 0x1f, R13, 0xf8, !PT ;  /* 0x0000001f000e7812 */ /* 0x000fe200078ef80d */
[----:B------:R-:W3:Y:S03]  /*0680*/  LDCU.64 UR14, c[0x0][0x398] ;  /* 0x00007300ff0e77ac */ /* 0x000ee60008000a00 */
[----:B------:R-:W-:-:S07]  /*0690*/  LOP3.LUT R10, R14, 0x20, RZ, 0xfc, !PT ;  /* 0x000000200e0a7812 */ /* 0x000fce00078efcff */
.L_x_687:
[----:B0-----:R-:W-:Y:S01]  /*06a0*/  IADD3 R15, PT, PT, -R11, UR9, RZ ;  /* 0x000000090b0f7c10 */ /* 0x001fe2000fffe1ff */
[----:B------:R-:W-:Y:S01]  /*06b0*/  BAR.SYNC.DEFER_BLOCKING 0x0 ;  /* 0x0000000000007b1d */ /* 0x000fe20000010000 */
[C---:B------:R-:W-:Y:S02]  /*06c0*/  IADD3 R3, P2, PT, R14.reuse, R11, RZ ;  /* 0x0000000b0e037210 */ /* 0x040fe40007f5e0ff */
[----:B------:R-:W-:Y:S02]  /*06d0*/  VIMNMX R9, PT, PT, R15, 0x40, PT ;  /* 0x000000400f097848 */ /* 0x000fe40003fe0100 */
[----:B--2---:R-:W-:Y:S01]  /*06e0*/  PRMT R4, RZ, 0x7610, R4 ;  /* 0x00007610ff047816 */ /* 0x004fe20000000004 */
[----:B------:R-:W-:Y:S01]  /*06f0*/  IMAD.X R8, RZ, RZ, R12, P2 ;  /* 0x000000ffff087224 */ /* 0x000fe200010e060c */
[-C--:B------:R-:W-:Y:S02]  /*0700*/  ISETP.GE.AND P0, PT, R14, R9.reuse, PT ;  /* 0x000000090e00720c */ /* 0x080fe40003f06270 */
[----:B------:R-:W-:-:S02]  /*0710*/  ISETP.GE.AND P1, PT, R10, R9, PT ;  /* 0x000000090a00720c */ /* 0x000fc40003f26270 */
[C---:B-1----:R-:W-:Y:S02]  /*0720*/  LEA R2, P2, R3.reuse, UR12, 0x1 ;  /* 0x0000000c03027c11 */ /* 0x042fe4000f8408ff */
        /* <DEDUP_REMOVED lines=8> */
[----:B0-----:R-:W-:-:S06]  /*07b0*/  ULEA UR8, UR6, UR5, 0x18 ;  /* 0x0000000506087291 */ /* 0x001fcc000f8ec0ff */
[----:B-1----:R-:W-:-:S05]  /*07c0*/  LEA R5, R7, UR8, 0x1 ;  /* 0x0000000807057c11 */ /* 0x002fca000f8e08ff */
[----:B------:R-:W-:Y:S01]  /*07d0*/  IMAD R6, R7, 0x2, R5 ;  /* 0x0000000207067824 */ /* 0x000fe200078e0205 */
        /* <DEDUP_REMOVED lines=33> */
.L_x_685:
[----:B------:R-:W-:Y:S01]  /*09f0*/  IADD3 R3, PT, PT, R9, -0x1, RZ ;  /* 0xffffffff09037810 */ /* 0x000fe20007ffe0ff */
[C---:B------:R-:W-:Y:S01]  /*0a00*/  VIADD R0, R7.reuse, 0x2 ;  /* 0x0000000207007836 */ /* 0x040fe20000000000 */
[----:B------:R-:W-:Y:S02]  /*0a10*/  BAR.SYNC.DEFER_BLOCKING 0x0 ;  /* 0x0000000000007b1d */ /* 0x000fe40000010000 */
[----:B------:R-:W-:-:S04]  /*0a20*/  ISETP.GE.AND P0, PT, R7, R3, PT ;  /* 0x000000030700720c */ /* 0x000fc80003f06270 */
[----:B------:R-:W0:Y:S02]  /*0a30*/  SHFL.DOWN PT, R5, R2, 0x1, R3 ;  /* 0x0820000002057989 */ /* 0x000e2400000e0003 */
[----:B0-----:R-:W-:-:S07]  /*0a40*/  FSETP.GEU.FTZ.AND P1, PT, R2, R5, PT ;  /* 0x000000050200720b */ /* 0x001fce0003f3e000 */
        /* <DEDUP_REMOVED lines=21> */
.L_x_686:
[----:B------:R-:W-:Y:S01]  /*0ba0*/  ISETP.NE.AND P0, PT, R13, RZ, PT ;  /* 0x000000ff0d00720c */ /* 0x000fe20003f05270 */
[----:B------:R-:W-:Y:S01]  /*0bb0*/  UIADD3 UR7, UPT, UPT, UR5, 0xd0, URZ ;  /* 0x000000d005077890 */ /* 0x000fe2000fffe0ff */
[----:B------:R-:W-:Y:S01]  /*0bc0*/  IMAD.MOV.U32 R24, RZ, RZ, 0xbf ;  /* 0x000000bfff187424 */ /* 0x000fe200078e00ff */
[----:B------:R-:W-:Y:S01]  /*0bd0*/  UIADD3 UR5, UPT, UPT, UR5, 0x80, URZ ;  /* 0x0000008005057890 */ /* 0x000fe2000fffe0ff */
[----:B------:R-:W-:Y:S01]  /*0be0*/  IMAD.MOV.U32 R20, RZ, RZ, 0xff ;  /* 0x000000ffff147424 */ /* 0x000fe200078e00ff */
[----:B------:R-:W-:Y:S02]  /*0bf0*/  ULEA UR7, UR6, UR7, 0x18 ;  /* 0x0000000706077291 */ /* 0x000fe4000f8ec0ff */
[----:B------:R-:W-:Y:S02]  /*0c00*/  ULEA UR5, UR6, UR5, 0x18 ;  /* 0x0000000506057291 */ /* 0x000fe4000f8ec0ff */
[----:B------:R-:W-:-:S04]  /*0c10*/  UISETP.LT.U32.AND UP0, UPT, UR4, 0x7fffffff, UPT ;  /* 0x7fffffff0400788c */ /* 0x000fc8000bf01070 */
[----:B------:R-:W0:Y:S01]  /*0c20*/  @!P0 LDC.64 R2, c[0x0][0x390] ;  /* 0x0000e400ff028b82 */ /* 0x000e220000000a00 */
[----:B------:R-:W1:Y:S01]  /*0c30*/  @!P0 MUFU.RCP R0, R5 ;  /* 0x0000000500008308 */ /* 0x000e620000001000 */
[----:B------:R-:W-:Y:S01]  /*0c40*/  @!P0 SHF.R.S64 R17, R11, 0x4, R12 ;  /* 0x000000040b118819 */ /* 0x000fe2000000100c */
[----:B-1----:R-:W-:Y:S03]  /*0c50*/  @!P0 STS [UR8+0x4d0], R0 ;  /* 0x0004d000ff008988 */ /* 0x002fe60008000808 */
[----:B0-----:R-:W-:-:S04]  /*0c60*/  @!P0 IADD3 R2, P1, PT, R17, R2, RZ ;  /* 0x0000000211028210 */ /* 0x001fc80007f3e0ff */
[----:B------:R-:W-:-:S05]  /*0c70*/  @!P0 LEA.HI.X.SX32 R3, R12, R3, 0x1c, P1 ;  /* 0x000000030c038211 */ /* 0x000fca00008fe6ff */
[----:B------:R0:W-:Y:S01]  /*0c80*/  @!P0 STG.E desc[UR10][R2.64], R5 ;  /* 0x0000000502008986 */ /* 0x0001e2000c10190a */
[----:B------:R-:W-:Y:S01]  /*0c90*/  BAR.SYNC.DEFER_BLOCKING 0x0 ;  /* 0x0000000000007b1d */ /* 0x000fe20000010000 */
[----:B0-----:R-:W-:Y:S02]  /*0ca0*/  IMAD.MOV.U32 R5, RZ, RZ, 0x3f ;  /* 0x0000003fff057424 */ /* 0x001fe400078e00ff */
[----:B------:R-:W-:-:S03]  /*0cb0*/  HFMA2 R3, -RZ, RZ, 0, 7.569789886474609375e-06 ;  /* 0x0000007fff037431 */ /* 0x000fc600000001ff */
[----:B------:R-:W0:Y:S04]  /*0cc0*/  LDS R4, [UR8+0x4d0] ;  /* 0x0004d008ff047984 */ /* 0x000e280008000800 */
[----:B------:R-:W1:Y:S01]  /*0cd0*/  LDS R6, [UR8+0x2cc] ;  /* 0x0002cc08ff067984 */ /* 0x000e620008000800 */
[-C--:B0-----:R-:W-:Y:S01]  /*0ce0*/  FMUL.FTZ R15, R15, R4.reuse ;  /* 0x000000040f0f7220 */ /* 0x081fe20000410000 */
[----:B------:R-:W-:-:S04]  /*0cf0*/  FMUL.FTZ R16, R16, R4 ;  /* 0x0000000410107220 */ /* 0x000fc80000410000 */
[----:B-1----:R-:W-:-:S13]  /*0d00*/  FSETP.GT.FTZ.AND P4, PT, R15, R6, PT ;  /* 0x000000060f00720b */ /* 0x002fda0003f94000 */
[----:B------:R-:W-:Y:S02]  /*0d10*/  @!P4 IMAD.MOV.U32 R24, RZ, RZ, 0x3f ;  /* 0x0000003fff18c424 */ /* 0x000fe400078e00ff */
[----:B------:R-:W-:Y:S02]  /*0d20*/  @!P4 IMAD.MOV.U32 R20, RZ, RZ, 0x7f ;  /* 0x0000007fff14c424 */ /* 0x000fe400078e00ff */
[----:B------:R-:W-:Y:S01]  /*0d30*/  @!P4 IMAD.MOV.U32 R3, RZ, RZ, RZ ;  /* 0x000000ffff03c224 */ /* 0x000fe200078e00ff */
[----:B------:R-:W-:-:S05]  /*0d40*/  LEA R17, R24, UR7, 0x2 ;  /* 0x0000000718117c11 */ /* 0x000fca000f8e10ff */
[----:B------:R0:W1:Y:S02]  /*0d50*/  LDS R2, [R17] ;  /* 0x0000000011027984 */ /* 0x0000640000000800 */
[----:B0-----:R-:W-:Y:S02]  /*0d60*/  IMAD.MOV.U32 R17, RZ, RZ, R6 ;  /* 0x000000ffff117224 */ /* 0x001fe400078e0006 */
[----:B------:R-:W-:-:S03]  /*0d70*/  @!P4 IMAD.MOV.U32 R6, RZ, RZ, -0x40800000 ;  /* 0xbf800000ff06c424 */ /* 0x000fc600078e00ff */
[----:B------:R-:W-:-:S13]  /*0d80*/  FSETP.GT.FTZ.AND P1, PT, R16, R17, PT ;  /* 0x000000111000720b */ /* 0x000fda0003f34000 */
[----:B------:R-:W-:-:S05]  /*0d90*/  @P1 IMAD.MOV.U32 R5, RZ, RZ, 0xbf ;  /* 0x000000bfff051424 */ /* 0x000fca00078e00ff */
[----:B------:R-:W-:-:S06]  /*0da0*/  LEA R19, R5, UR7, 0x2 ;  /* 0x0000000705137c11 */ /* 0x000fcc000f8e10ff */
[----:B------:R-:W0:Y:S01]  /*0db0*/  LDS R19, [R19] ;  /* 0x0000000013137984 */ /* 0x000e220000000800 */
[----:B-1----:R-:W-:-:S13]  /*0dc0*/  FSETP.GT.FTZ.AND P5, PT, R15, R2, PT ;  /* 0x000000020f00720b */ /* 0x002fda0003fb4000 */
[C---:B------:R-:W-:Y:S01]  /*0dd0*/  @!P5 VIADD R23, R24.reuse, 0xffffffe0 ;  /* 0xffffffe01817d836 */ /* 0x040fe20000000000 */
[----:B------:R-:W-:Y:S01]  /*0de0*/  @P5 MOV R6, R2 ;  /* 0x0000000200065202 */ /* 0x000fe20000000f00 */
[----:B------:R-:W-:Y:S02]  /*0df0*/  @P5 VIADD R23, R24, 0x20 ;  /* 0x0000002018175836 */ /* 0x000fe40000000000 */
[----:B------:R-:W-:Y:S02]  /*0e00*/  @P5 IMAD.MOV.U32 R3, RZ, RZ, R24 ;  /* 0x000000ffff035224 */ /* 0x000fe400078e0018 */
[----:B------:R-:W-:Y:S01]  /*0e10*/  @P5 IMAD.MOV.U32 R24, RZ, RZ, R20 ;  /* 0x000000ffff185224 */ /* 0x000fe200078e0014 */
[----:B------:R-:W-:Y:S01]  /*0e20*/  LEA R0, R23, UR7, 0x2 ;  /* 0x0000000717007c11 */ /* 0x000fe2000f8e10ff */
[----:B------:R-:W-:Y:S02]  /*0e30*/  IMAD.MOV.U32 R20, RZ, RZ, 0x3f800000 ;  /* 0x3f800000ff147424 */ /* 0x000fe400078e00ff */
[----:B------:R-:W-:-:S03]  /*0e40*/  @!P4 IMAD.MOV.U32 R20, RZ, RZ, R17 ;  /* 0x000000ffff14c224 */ /* 0x000fc600078e0011 */
[----:B------:R-:W1:Y:S01]  /*0e50*/  LDS R0, [R0] ;  /* 0x0000000000007984 */ /* 0x000e620000000800 */
[----:B------:R-:W-:Y:S01]  /*0e60*/  @P5 IMAD.MOV.U32 R2, RZ, RZ, R20 ;  /* 0x000000ffff025224 */ /* 0x000fe200078e0014 */
[----:B0-----:R-:W-:-:S13]  /*0e70*/  FSETP.GT.FTZ.AND P3, PT, R16, R19, PT ;  /* 0x000000131000720b */ /* 0x001fda0003f74000 */
[C---:B------:R-:W-:Y:S02]  /*0e80*/  @!P3 VIADD R4, R5.reuse, 0xffffffe0 ;  /* 0xffffffe00504b836 */ /* 0x040fe40000000000 */
[----:B------:R-:W-:-:S05]  /*0e90*/  @P3 VIADD R4, R5, 0x20 ;  /* 0x0000002005043836 */ /* 0x000fca0000000000 */
[----:B------:R-:W-:-:S06]  /*0ea0*/  LEA R21, R4, UR7, 0x2 ;  /* 0x0000000704157c11 */ /* 0x000fcc000f8e10ff */
[----:B------:R-:W0:Y:S01]  /*0eb0*/  LDS R21, [R21] ;  /* 0x0000000015157984 */ /* 0x000e220000000800 */
[----:B-1----:R-:W-:-:S13]  /*0ec0*/  FSETP.GT.FTZ.AND P6, PT, R15, R0, PT ;  /* 0x000000000f00720b */ /* 0x002fda0003fd4000 */
[C---:B------:R-:W-:Y:S01]  /*0ed0*/  @!P6 IADD3 R18, PT, PT, R23.reuse, -0x10, RZ ;  /* 0xfffffff01712e810 */ /* 0x040fe20007ffe0ff */
[----:B------:R-:W-:Y:S02]  /*0ee0*/  @P6 VIADD R18, R23, 0x10 ;  /* 0x0000001017126836 */ /* 0x000fe40000000000 */
[----:B------:R-:W-:Y:S02]  /*0ef0*/  @P6 IMAD.MOV.U32 R3, RZ, RZ, R23 ;  /* 0x000000ffff036224 */ /* 0x000fe400078e0017 */
[----:B------:R-:W-:Y:S01]  /*0f00*/  @P6 IMAD.MOV.U32 R23, RZ, RZ, R24 ;  /* 0x000000ffff176224 */ /* 0x000fe200078e0018 */
[----:B------:R-:W-:Y:S01]  /*0f10*/  LEA R28, R18, UR7, 0x2 ;  /* 0x00000007121c7c11 */ /* 0x000fe2000f8e10ff */
[----:B------:R-:W-:Y:S02]  /*0f20*/  @P6 IMAD.MOV.U32 R6, RZ, RZ, R0 ;  /* 0x000000ffff066224 */ /* 0x000fe400078e0000 */
[----:B------:R-:W-:-:S03]  /*0f30*/  @P6 IMAD.MOV.U32 R0, RZ, RZ, R2 ;  /* 0x000000ffff006224 */ /* 0x000fc600078e0002 */
[----:B------:R-:W1:Y:S01]  /*0f40*/  LDS R28, [R28] ;  /* 0x000000001c1c7984 */ /* 0x000e620000000800 */
[----:B0-----:R-:W-:-:S13]  /*0f50*/  FSETP.GT.FTZ.AND P5, PT, R16, R21, PT ;  /* 0x000000151000720b */ /* 0x001fda0003fb4000 */
[C---:B------:R-:W-:Y:S01]  /*0f60*/  @!P5 VIADD R2, R4.reuse, 0xfffffff0 ;  /* 0xfffffff00402d836 */ /* 0x040fe20000000000 */
[----:B------:R-:W-:Y:S02]  /*0f70*/  @P5 IADD3 R2, PT, PT, R4, 0x10, RZ ;  /* 0x0000001004025810 */ /* 0x000fe40007ffe0ff */
[----:B-1----:R-:W-:-:S13]  /*0f80*/  FSETP.GT.FTZ.AND P2, PT, R15, R28, PT ;  /* 0x0000001c0f00720b */ /* 0x002fda0003f54000 */
[C---:B------:R-:W-:Y:S02]  /*0f90*/  @!P2 VIADD R26, R18.reuse, 0xfffffff8 ;  /* 0xfffffff8121aa836 */ /* 0x040fe40000000000 */
[----:B------:R-:W-:Y:S02]  /*0fa0*/  @P2 VIADD R26, R18, 0x8 ;  /* 0x00000008121a2836 */ /* 0x000fe40000000000 */
[----:B------:R-:W-:Y:S02]  /*0fb0*/  @P2 IMAD.MOV.U32 R3, RZ, RZ, R18 ;  /* 0x000000ffff032224 */ /* 0x000fe400078e0012 */
[----:B------:R-:W-:Y:S01]  /*0fc0*/  @P2 IMAD.MOV.U32 R18, RZ, RZ, R23 ;  /* 0x000000ffff122224 */ /* 0x000fe200078e0017 */
[----:B------:R-:W-:Y:S01]  /*0fd0*/  LEA R22, R26, UR7, 0x2 ;  /* 0x000000071a167c11 */ /* 0x000fe2000f8e10ff */
[----:B------:R-:W-:Y:S01]  /*0fe0*/  @P2 IMAD.MOV.U32 R6, RZ, RZ, R28 ;  /* 0x000000ffff062224 */ /* 0x000fe200078e001c */
[----:B------:R-:W-:Y:S01]  /*0ff0*/  LEA R23, R2, UR7, 0x2 ;  /* 0x0000000702177c11 */ /* 0x000fe2000f8e10ff */
[----:B------:R-:W-:-:S03]  /*1000*/  @P2 IMAD.MOV.U32 R28, RZ, RZ, R0 ;  /* 0x000000ffff1c2224 */ /* 0x000fc600078e0000 */
[----:B------:R-:W0:Y:S04]  /*1010*/  LDS R22, [R22] ;  /* 0x0000000016167984 */ /* 0x000e280000000800 */
[----:B------:R-:W1:Y:S01]  /*1020*/  LDS R23, [R23] ;  /* 0x0000000017177984 */ /* 0x000e620000000800 */
[----:B0-----:R-:W-:Y:S02]  /*1030*/  FSETP.GT.FTZ.AND P4, PT, R15, R22, PT ;  /* 0x000000160f00720b */ /* 0x001fe40003f94000 */
[----:B-1----:R-:W-:-:S11]  /*1040*/  FSETP.GT.FTZ.AND P2, PT, R16, R23, PT ;  /* 0x000000171000720b */ /* 0x002fd60003f54000 */
[C---:B------:R-:W-:Y:S01]  /*1050*/  @!P4 VIADD R20, R26.reuse, 0xfffffffc ;  /* 0xfffffffc1a14c836 */ /* 0x040fe20000000000 */
[----:B------:R-:W-:Y:S01]  /*1060*/  @P4 MOV R6, R22 ;  /* 0x0000001600064202 */ /* 0x000fe20000000f00 */
[----:B------:R-:W-:Y:S02]  /*1070*/  @P4 VIADD R20, R26, 0x4 ;  /* 0x000000041a144836 */ /* 0x000fe40000000000 */
[----:B------:R-:W-:Y:S02]  /*1080*/  @P4 IMAD.MOV.U32 R3, RZ, RZ, R26 ;  /* 0x000000ffff034224 */ /* 0x000fe400078e001a */
[----:B------:R-:W-:Y:S01]  /*1090*/  @P4 IMAD.MOV.U32 R26, RZ, RZ, R18 ;  /* 0x000000ffff1a4224 */ /* 0x000fe200078e0012 */
[----:B------:R-:W-:Y:S01]  /*10a0*/  LEA R24, R20, UR7, 0x2 ;  /* 0x0000000714187c11 */ /* 0x000fe2000f8e10ff */
[C---:B------:R-:W-:Y:S02]  /*10b0*/  @!P2 VIADD R25, R2.reuse, 0xfffffff8 ;  /* 0xfffffff80219a836 */ /* 0x040fe40000000000 */
[----:B------:R-:W-:-:S02]  /*10c0*/  @P2 VIADD R25, R2, 0x8 ;  /* 0x0000000802192836 */ /* 0x000fc40000000000 */
[----:B------:R-:W-:Y:S01]  /*10d0*/  @P4 IMAD.MOV.U32 R22, RZ, RZ, R28 ;  /* 0x000000ffff164224 */ /* 0x000fe200078e001c */
[----:B------:R-:W0:Y:S02]  /*10e0*/  LDS R24, [R24] ;  /* 0x0000000018187984 */ /* 0x000e240000000800 */
[----:B------:R-:W-:-:S06]  /*10f0*/  LEA R27, R25, UR7, 0x2 ;  /* 0x00000007191b7c11 */ /* 0x000fcc000f8e10ff */
[----:B------:R-:W-:Y:S01]  /*1100*/  LDS R27, [R27] ;  /* 0x000000001b1b7984 */ /* 0x000fe20000000800 */
[----:B0-----:R-:W-:-:S13]  /*1110*/  FSETP.GT.FTZ.AND P6, PT, R15, R24, PT ;  /* 0x000000180f00720b */ /* 0x001fda0003fd4000 */
[C---:B------:R-:W-:Y:S02]  /*1120*/  @!P6 VIADD R0, R20.reuse, 0xfffffffe ;  /* 0xfffffffe1400e836 */ /* 0x040fe40000000000 */
[----:B------:R-:W-:Y:S02]  /*1130*/  @P6 VIADD R0, R20, 0x2 ;  /* 0x0000000214006836 */ /* 0x000fe40000000000 */
[----:B------:R-:W-:Y:S02]  /*1140*/  @P6 IMAD.MOV.U32 R6, RZ, RZ, R24 ;  /* 0x000000ffff066224 */ /* 0x000fe400078e0018 */
[----:B------:R-:W-:Y:S01]  /*1150*/  @P6 IMAD.MOV.U32 R3, RZ, RZ, R20 ;  /* 0x000000ffff036224 */ /* 0x000fe200078e0014 */
[----:B------:R-:W-:Y:S01]  /*1160*/  LEA R18, R0, UR7, 0x2 ;  /* 0x0000000700127c11 */ /* 0x000fe2000f8e10ff */
[----:B------:R-:W-:Y:S02]  /*1170*/  @P6 IMAD.MOV.U32 R24, RZ, RZ, R22 ;  /* 0x000000ffff186224 */ /* 0x000fe400078e0016 */
[----:B------:R-:W-:-:S03]  /*1180*/  @P6 IMAD.MOV.U32 R20, RZ, RZ, R26 ;  /* 0x000000ffff146224 */ /* 0x000fc600078e001a */
[----:B------:R-:W0:Y:S02]  /*1190*/  LDS R18, [R18] ;  /* 0x0000000012127984 */ /* 0x000e240000000800 */
[----:B0-----:R-:W-:-:S13]  /*11a0*/  FSETP.GT.FTZ.AND P4, PT, R15, R18, PT ;  /* 0x000000120f00720b */ /* 0x001fda0003f94000 */
[C---:B------:R-:W-:Y:S02]  /*11b0*/  @!P4 VIADD R22, R0.reuse, 0xffffffff ;  /* 0xffffffff0016c836 */ /* 0x040fe40000000000 */
[----:B------:R-:W-:Y:S01]  /*11c0*/  @P4 IMAD.MOV.U32 R6, RZ, RZ, R18 ;  /* 0x000000ffff064224 */ /* 0x000fe200078e0012 */
[----:B------:R-:W-:Y:S01]  /*11d0*/  @P4 MOV R18, R24 ;  /* 0x0000001800124202 */ /* 0x000fe20000000f00 */
[----:B------:R-:W-:Y:S02]  /*11e0*/  @P4 IMAD.MOV.U32 R3, RZ, RZ, R0 ;  /* 0x000000ffff034224 */ /* 0x000fe400078e0000 */
[----:B------:R-:W-:Y:S02]  /*11f0*/  @P4 VIADD R22, R0, 0x1 ;  /* 0x0000000100164836 */ /* 0x000fe40000000000 */
[----:B------:R-:W-:Y:S01]  /*1200*/  @P4 IMAD.MOV.U32 R0, RZ, RZ, R20 ;  /* 0x000000ffff004224 */ /* 0x000fe200078e0014 */
[----:B------:R-:W-:Y:S01]  /*1210*/  FSETP.GT.FTZ.AND P4, PT, R16, R27, PT ;  /* 0x0000001b1000720b */ /* 0x000fe20003f94000 */
[----:B------:R-:W-:Y:S01]  /*1220*/  IMAD.MOV.U32 R20, RZ, RZ, -0x40800000 ;  /* 0xbf800000ff147424 */ /* 0x000fe200078e00ff */
[----:B------:R-:W-:Y:S01]  /*1230*/  LEA R26, R22, UR7, 0x2 ;  /* 0x00000007161a7c11 */ /* 0x000fe2000f8e10ff */
[----:B------:R-:W-:-:S02]  /*1240*/  @P1 IMAD.MOV.U32 R20, RZ, RZ, R17 ;  /* 0x000000ffff141224 */ /* 0x000fc400078e0011 */
[----:B------:R-:W-:Y:S02]  /*1250*/  @P1 IMAD.MOV.U32 R17, RZ, RZ, 0x3f800000 ;  /* 0x3f800000ff111424 */ /* 0x000fe400078e00ff */
[----:B------:R-:W-:Y:S01]  /*1260*/  @P3 IMAD.MOV.U32 R20, RZ, RZ, R19 ;  /* 0x000000ffff143224 */ /* 0x000fe200078e0013 */
[----:B------:R-:W-:Y:S01]  /*1270*/  @P5 MOV R20, R21 ;  /* 0x0000001500145202 */ /* 0x000fe20000000f00 */
[----:B------:R-:W-:Y:S01]  /*1280*/  IMAD.MOV.U32 R24, RZ, RZ, 0x7f ;  /* 0x0000007fff187424 */ /* 0x000fe200078e00ff */
[----:B------:R-:W-:Y:S01]  /*1290*/  @P3 MOV R19, R17 ;  /* 0x0000001100133202 */ /* 0x000fe20000000f00 */
[----:B------:R-:W-:Y:S01]  /*12a0*/  @P1 IMAD.MOV.U32 R24, RZ, RZ, 0xff ;  /* 0x000000ffff181424 */ /* 0x000fe200078e00ff */
[----:B------:R-:W-:Y:S01]  /*12b0*/  LDS R26, [R26] ;  /* 0x000000001a1a7984 */ /* 0x000fe20000000800 */
[----:B------:R-:W-:Y:S02]  /*12c0*/  IMAD.MOV.U32 R17, RZ, RZ, RZ ;  /* 0x000000ffff117224 */ /* 0x000fe400078e00ff */
[----:B------:R-:W-:-:S02]  /*12d0*/  @P1 IMAD.MOV.U32 R17, RZ, RZ, 0x7f ;  /* 0x0000007fff111424 */ /* 0x000fc400078e00ff */
[----:B------:R-:W-:Y:S02]  /*12e0*/  @P3 IMAD.MOV.U32 R17, RZ, RZ, R5 ;  /* 0x000000ffff113224 */ /* 0x000fe400078e0005 */
[----:B------:R-:W-:Y:S02]  /*12f0*/  @P3 IMAD.MOV.U32 R5, RZ, RZ, R24 ;  /* 0x000000ffff053224 */ /* 0x000fe400078e0018 */
[C---:B------:R-:W-:Y:S02]  /*1300*/  @!P4 VIADD R24, R25.reuse, 0xfffffffc ;  /* 0xfffffffc1918c836 */ /* 0x040fe40000000000 */
[----:B------:R-:W-:Y:S02]  /*1310*/  @P4 VIADD R24, R25, 0x4 ;  /* 0x0000000419184836 */ /* 0x000fe40000000000 */
[----:B------:R-:W-:Y:S02]  /*1320*/  @P5 IMAD.MOV.U32 R21, RZ, RZ, R19 ;  /* 0x000000ffff155224 */ /* 0x000fe400078e0013 */
[----:B------:R-:W-:Y:S01]  /*1330*/  @P5 IMAD.MOV.U32 R17, RZ, RZ, R4 ;  /* 0x000000ffff115224 */ /* 0x000fe200078e0004 */
[----:B------:R-:W-:Y:S01]  /*1340*/  LEA R19, R24, UR7, 0x2 ;  /* 0x0000000718137c11 */ /* 0x000fe2000f8e10ff */
[----:B------:R-:W-:-:S02]  /*1350*/  @P5 IMAD.MOV.U32 R4, RZ, RZ, R5 ;  /* 0x000000ffff045224 */ /* 0x000fc400078e0005 */
[----:B------:R-:W-:Y:S02]  /*1360*/  @P2 IMAD.MOV.U32 R20, RZ, RZ, R23 ;  /* 0x000000ffff142224 */ /* 0x000fe400078e0017 */
[----:B------:R-:W-:Y:S01]  /*1370*/  @P2 IMAD.MOV.U32 R23, RZ, RZ, R21 ;  /* 0x000000ffff172224 */ /* 0x000fe200078e0015 */
[----:B------:R-:W0:Y:S01]  /*1380*/  LDS R19, [R19] ;  /* 0x0000000013137984 */ /* 0x000e220000000800 */
[----:B------:R-:W-:Y:S01]  /*1390*/  @P2 IMAD.MOV.U32 R17, RZ, RZ, R2 ;  /* 0x000000ffff112224 */ /* 0x000fe200078e0002 */
[----:B------:R-:W-:Y:S01]  /*13a0*/  @P2 MOV R2, R4 ;  /* 0x0000000400022202 */ /* 0x000fe20000000f00 */
[----:B------:R-:W-:Y:S02]  /*13b0*/  @P4 IMAD.MOV.U32 R20, RZ, RZ, R27 ;  /* 0x000000ffff144224 */ /* 0x000fe400078e001b */
[----:B------:R-:W-:Y:S02]  /*13c0*/  @P4 IMAD.MOV.U32 R27, RZ, RZ, R23 ;  /* 0x000000ffff1b4224 */ /* 0x000fe400078e0017 */
[----:B------:R-:W-:-:S02]  /*13d0*/  @P4 IMAD.MOV.U32 R17, RZ, RZ, R25 ;  /* 0x000000ffff114224 */ /* 0x000fc400078e0019 */
[----:B------:R-:W-:Y:S02]  /*13e0*/  @P4 IMAD.MOV.U32 R25, RZ, RZ, R2 ;  /* 0x000000ffff194224 */ /* 0x000fe400078e0002 */
[----:B------:R-:W-:Y:S01]  /*13f0*/  LDS R2, [UR8+0x4cc] ;  /* 0x0004cc08ff027984 */ /* 0x000fe20008000800 */
[----:B0-----:R-:W-:-:S13]  /*1400*/  FSETP.GT.FTZ.AND P1, PT, R16, R19, PT ;  /* 0x000000131000720b */ /* 0x001fda0003f34000 */
[C---:B------:R-:W-:Y:S01]  /*1410*/  @!P1 VIADD R5, R24.reuse, 0xfffffffe ;  /* 0xfffffffe18059836 */ /* 0x040fe20000000000 */
[----:B------:R-:W-:Y:S01]  /*1420*/  @P1 MOV R17, R24 ;  /* 0x0000001800111202 */ /* 0x000fe20000000f00 */
[----:B------:R-:W-:Y:S02]  /*1430*/  @P1 VIADD R5, R24, 0x2 ;  /* 0x0000000218051836 */ /* 0x000fe40000000000 */
[----:B------:R-:W-:Y:S02]  /*1440*/  @P1 IMAD.MOV.U32 R24, RZ, RZ, R25 ;  /* 0x000000ffff181224 */ /* 0x000fe400078e0019 */
[----:B------:R-:W-:Y:S01]  /*1450*/  LDS R25, [UR8+0xd0] ;  /* 0x0000d008ff197984 */ /* 0x000fe20008000800 */
[----:B------:R-:W-:Y:S01]  /*1460*/  LEA R21, R5, UR7, 0x2 ;  /* 0x0000000705157c11 */ /* 0x000fe2000f8e10ff */
[----:B------:R-:W-:Y:S02]  /*1470*/  @P1 IMAD.MOV.U32 R20, RZ, RZ, R19 ;  /* 0x000000ffff141224 */ /* 0x000fe400078e0013 */
[----:B------:R-:W-:Y:S01]  /*1480*/  @P1 IMAD.MOV.U32 R19, RZ, RZ, R27 ;  /* 0x000000ffff131224 */ /* 0x000fe200078e001b */
[----:B------:R-:W-:-:S02]  /*1490*/  FSETP.GT.FTZ.AND P1, PT, R15, R26, PT ;  /* 0x0000001a0f00720b */ /* 0x000fc40003f34000 */
[----:B------:R-:W0:Y:S11]  /*14a0*/  LDS R21, [R21] ;  /* 0x0000000015157984 */ /* 0x000e360000000800 */
[----:B------:R-:W-:-:S02]  /*14b0*/  @!P1 ISETP.NE.AND P4, PT, R3, RZ, PT ;  /* 0x000000ff0300920c */ /* 0x000fc40003f85270 */
[----:B0-----:R-:W-:-:S13]  /*14c0*/  FSETP.GT.FTZ.AND P3, PT, R16, R21, PT ;  /* 0x000000151000720b */ /* 0x001fda0003f74000 */
[C---:B------:R-:W-:Y:S02]  /*14d0*/  @!P3 VIADD R4, R5.reuse, 0xffffffff ;  /* 0xffffffff0504b836 */ /* 0x040fe40000000000 */
[----:B------:R-:W-:Y:S02]  /*14e0*/  @P3 VIADD R4, R5, 0x1 ;  /* 0x0000000105043836 */ /* 0x000fe40000000000 */
[----:B------:R-:W-:Y:S02]  /*14f0*/  @P3 IMAD.MOV.U32 R20, RZ, RZ, R21 ;  /* 0x000000ffff143224 */ /* 0x000fe400078e0015 */
[----:B------:R-:W-:Y:S01]  /*1500*/  @P3 IMAD.MOV.U32 R17, RZ, RZ, R5 ;  /* 0x000000ffff113224 */ /* 0x000fe200078e0005 */
[----:B------:R-:W-:Y:S01]  /*1510*/  LEA R23, R4, UR7, 0x2 ;  /* 0x0000000704177c11 */ /* 0x000fe2000f8e10ff */
[----:B------:R-:W-:Y:S02]  /*1520*/  @P3 IMAD.MOV.U32 R21, RZ, RZ, R19 ;  /* 0x000000ffff153224 */ /* 0x000fe400078e0013 */
[----:B------:R-:W-:Y:S01]  /*1530*/  @P3 IMAD.MOV.U32 R5, RZ, RZ, R24 ;  /* 0x000000ffff053224 */ /* 0x000fe200078e0018 */
[----:B------:R-:W-:-:S02]  /*1540*/  @P1 ISETP.NE.AND P3, PT, R0, 0xff, PT ;  /* 0x000000ff0000180c */ /* 0x000fc40003f65270 */
[----:B------:R-:W0:Y:S01]  /*1550*/  LDS R23, [R23] ;  /* 0x0000000017177984 */ /* 0x000e220000000800 */
[----:B------:R-:W-:Y:S01]  /*1560*/  BAR.SYNC.DEFER_BLOCKING 0x0 ;  /* 0x0000000000007b1d */ /* 0x000fe20000010000 */
[----:B------:R-:W-:Y:S02]  /*1570*/  ISETP.NE.AND P5, PT, R17, RZ, PT ;  /* 0x000000ff1100720c */ /* 0x000fe40003fa5270 */
[----:B------:R-:W-:Y:S02]  /*1580*/  @P1 FSEL R19, R2, R18, !P3 ;  /* 0x0000001202131208 */ /* 0x000fe40005800000 */
[----:B------:R-:W-:Y:S02]  /*1590*/  ISETP.NE.AND P3, PT, R5, 0xff, PT ;  /* 0x000000ff0500780c */ /* 0x000fe40003f65270 */
[C---:B------:R-:W-:Y:S01]  /*15a0*/  FSEL R20, R25.reuse, R20, !P5 ;  /* 0x0000001419147208 */ /* 0x040fe20006800000 */
[----:B------:R-:W-:Y:S01]  /*15b0*/  @P1 FADD.FTZ R19, R26, R19 ;  /* 0x000000131a131221 */ /* 0x000fe20000010000 */
[----:B------:R-:W-:-:S02]  /*15c0*/  @!P1 FSEL R25, R25, R6, !P4 ;  /* 0x0000000619199208 */ /* 0x000fc40006000000 */
[----:B------:R-:W-:-:S03]  /*15d0*/  FSEL R2, R2, R21, !P3 ;  /* 0x0000001502027208 */ /* 0x000fc60005800000 */
[----:B------:R-:W-:Y:S01]  /*15e0*/  @!P1 FADD.FTZ R25, R26, R25 ;  /* 0x000000191a199221 */ /* 0x000fe20000010000 */
[----:B0-----:R-:W-:-:S13]  /*15f0*/  FSETP.GT.FTZ.AND P2, PT, R16, R23, PT ;  /* 0x000000171000720b */ /* 0x001fda0003f54000 */
[C---:B------:R-:W-:Y:S01]  /*1600*/  @!P2 FADD.FTZ R6, R23.reuse, R20 ;  /* 0x000000141706a221 */ /* 0x040fe20000010000 */
[----:B------:R-:W-:Y:S01]  /*1610*/  @P2 FADD.FTZ R23, R23, R2 ;  /* 0x0000000217172221 */ /* 0x000fe20000010000 */
[----:B------:R-:W-:Y:S02]  /*1620*/  @P1 FMUL.FTZ R2, R19, 0.5 ;  /* 0x3f00000013021820 */ /* 0x000fe40000410000 */
[----:B------:R-:W-:Y:S01]  /*1630*/  @!P2 FMUL.FTZ R19, R6, 0.5 ;  /* 0x3f0000000613a820 */ /* 0x000fe20000410000 */
[----:B------:R-:W-:Y:S01]  /*1640*/  @!P1 FMUL.FTZ R6, R25, 0.5 ;  /* 0x3f00000019069820 */ /* 0x000fe20000410000 */
[----:B------:R-:W-:Y:S01]  /*1650*/  @P2 FMUL.FTZ R23, R23, 0.5 ;  /* 0x3f00000017172820 */ /* 0x000fe20000410000 */
[----:B------:R-:W-:Y:S01]  /*1660*/  @P1 FSETP.GEU.FTZ.AND P3, PT, R2, R15, PT ;  /* 0x0000000f0200120b */ /* 0x000fe20003f7e000 */
[----:B------:R-:W-:Y:S01]  /*1670*/  IMAD.IADD R2, R14, 0x1, R11 ;  /* 0x000000010e027824 */ /* 0x000fe200078e020b */
[----:B------:R-:W-:Y:S02]  /*1680*/  @!P2 FSETP.GEU.FTZ.AND P5, PT, R16, R19, PT ;  /* 0x000000131000a20b */ /* 0x000fe40003fbe000 */
[----:B------:R-:W-:-:S02]  /*1690*/  @!P1 FSETP.GEU.FTZ.AND P4, PT, R15, R6, PT ;  /* 0x000000060f00920b */ /* 0x000fc40003f9e000 */
[----:B------:R-:W-:Y:S02]  /*16a0*/  @P2 FSETP.GEU.FTZ.AND P6, PT, R23, R16, PT ;  /* 0x000000101700220b */ /* 0x000fe40003fde000 */
[----:B------:R-:W-:Y:S02]  /*16b0*/  @!P2 SEL R17, R17, R4, !P5 ;  /* 0x000000041111a207 */ /* 0x000fe40006800000 */
[----:B------:R-:W-:Y:S02]  /*16c0*/  @P1 SEL R0, R0, R22, !P3 ;  /* 0x0000001600001207 */ /* 0x000fe40005800000 */
[----:B------:R-:W-:Y:S02]  /*16d0*/  @P2 SEL R17, R5, R4, !P6 ;  /* 0x0000000405112207 */ /* 0x000fe40007000000 */
[----:B------:R-:W-:Y:S02]  /*16e0*/  @!P1 SEL R0, R3, R22, !P4 ;  /* 0x0000001603009207 */ /* 0x000fe40006000000 */
[----:B------:R-:W-:-:S02]  /*16f0*/  LEA R4, R7, UR5, 0x1 ;  /* 0x0000000507047c11 */ /* 0x000fc4000f8e08ff */
[----:B------:R-:W-:Y:S02]  /*1700*/  PRMT R17, R17, 0x7604, R0 ;  /* 0x0000760411117816 */ /* 0x000fe40000000000 */
[----:B---3--:R-:W-:-:S03]  /*1710*/  IADD3 R2, P2, PT, R2, UR14, RZ ;  /* 0x0000000e02027c10 */ /* 0x008fc6000ff5e0ff */
[----:B------:R-:W-:Y:S01]  /*1720*/  STS.U16 [R4], R17 ;  /* 0x0000001104007388 */ /* 0x000fe20000000400 */
[----:B------:R-:W-:-:S03]  /*1730*/  NOP ;  /* 0x0000000000007918 */ /* 0x000fc60000000000 */
[----:B------:R-:W-:Y:S04]  /*1740*/  LDS.U8 R5, [R7+UR5] ;  /* 0x0000000507057984 */ /* 0x000fe80008000000 */
[----:B------:R-:W-:Y:S01]  /*1750*/  LDS.U8 R15, [R7+UR5+0x20] ;  /* 0x00002005070f7984 */ /* 0x000fe20008000000 */
[----:B------:R-:W-:-:S03]  /*1760*/  USEL UR5, UR4, 0x7fffffff, UP0 ;  /* 0x7fffffff04057887 */ /* 0x000fc60008000000 */
[----:B------:R-:W-:Y:S01]  /*1770*/  @!P0 STS [UR8+0xc0], R9 ;  /* 0x0000c009ff008988 */ /* 0x000fe20008000808 */
[----:B------:R-:W-:Y:S06]  /*1780*/  BAR.SYNC.DEFER_BLOCKING 0x0 ;  /* 0x0000000000007b1d */ /* 0x000fec0000010000 */
[----:B------:R-:W0:Y:S02]  /*1790*/  LDS R3, [UR8+0xc0] ;  /* 0x0000c008ff037984 */ /* 0x000e240008000800 */
[-C--:B0-----:R-:W-:Y:S02]  /*17a0*/  ISETP.GE.AND P1, PT, R10, R3.reuse, PT ;  /* 0x000000030a00720c */ /* 0x081fe40003f26270 */
[----:B------:R-:W-:-:S02]  /*17b0*/  ISETP.GE.AND P0, PT, R14, R3, PT ;  /* 0x000000030e00720c */ /* 0x000fc40003f06270 */
[----:B------:R-:W-:-:S09]  /*17c0*/  IADD3.X R3, PT, PT, R8, UR15, RZ, P2, !PT ;  /* 0x0000000f08037c10 */ /* 0x000fd200097fe4ff */
[----:B------:R4:W-:Y:S01]  /*17d0*/  @!P1 STG.E.U8 desc[UR10][R2.64+0x20], R15 ;  /* 0x0000200f02009986 */ /* 0x0009e2000c10110a */
[----:B------:R-:W-:-:S03]  /*17e0*/  IADD3 R11, P1, PT, R11, UR4, RZ ;  /* 0x000000040b0b7c10 */ /* 0x000fc6000ff3e0ff */
[----:B------:R4:W-:Y:S01]  /*17f0*/  @!P0 STG.E.U8 desc[UR10][R2.64], R5 ;  /* 0x0000000502008986 */ /* 0x0009e2000c10110a */
[----:B------:R-:W-:Y:S01]  /*1800*/  ISETP.GE.U32.AND P0, PT, R11, UR5, PT ;  /* 0x000000050b007c0c */ /* 0x000fe2000bf06070 */
[----:B------:R-:W-:-:S05]  /*1810*/  IMAD.X R12, RZ, RZ, R12, P1 ;  /* 0x000000ffff0c7224 */ /* 0x000fca00008e060c */
[----:B------:R-:W-:-:S13]  /*1820*/  ISETP.GE.AND.EX P0, PT, R12, RZ, PT, P0 ;  /* 0x000000ff0c00720c */ /* 0x000fda0003f06300 */
[----:B----4-:R-:W-:Y:S05]  /*1830*/  @!P0 BRA `(.L_x_687) ;  /* 0xffffffec00988947 */ /* 0x010fea000383ffff */
[----:B------:R-:W-:Y:S05]  /*1840*/  EXIT ;  /* 0x000000000000794d */ /* 0x000fea0003800000 */
.L_x_688:
        /* <DEDUP_REMOVED lines=11> */
.L_x_1994:


//--------------------- .text._Z18kQuantizeBlockwiseI13__nv_bfloat16Li128ELi2ELi0ELi0EEvPfPT_S1_PhS1_ii --------------------------
	.section	.text._Z18kQuantizeBlockwiseI13__nv_bfloat16Li128ELi2ELi0ELi0EEvPfPT_S1_PhS1_ii,"ax",@progbits
	.align	128
        .global         _Z18kQuantizeBlockwiseI13__nv_bfloat16Li128ELi2ELi0ELi0EEvPfPT_S1_PhS1_ii
        .type           _Z18kQuantizeBlockwiseI13__nv_bfloat16Li128ELi2ELi0ELi0EEvPfPT_S1_PhS1_ii,@function
        .size           _Z18kQuantizeBlockwiseI13__nv_bfloat16Li128ELi2ELi0ELi0EEvPfPT_S1_PhS1_ii,(.L_x_1995 - _Z18kQuantizeBlockwiseI13__nv_bfloat16Li128ELi2ELi0ELi0EEvPfPT_S1_PhS1_ii)
        .other          _Z18kQuantizeBlockwiseI13__nv_bfloat16Li128ELi2ELi0ELi0EEvPfPT_S1_PhS1_ii,@"STO_CUDA_ENTRY STV_DEFAULT"
_Z18kQuantizeBlockwiseI13__nv_bfloat16Li128ELi2ELi0ELi0EEvPfPT_S1_PhS1_ii:
.text._Z18kQuantizeBlockwiseI13__nv_bfloat16Li128ELi2ELi0ELi0EEvPfPT_S1_PhS1_ii:
        /* <DEDUP_REMOVED lines=16> */
[----:B------:R-:W-:Y:S01]  /*0100*/  VIMNMX.U32 R9, PT, PT, R2, 0x100, !PT ;  /* 0x0000010002097848 */ /* 0x000fe20007fe0000 */
[----:B0-----:R-:W0:Y:S02]  /*0110*/  MUFU.RCP R8, R8 ;  /* 0x0000000800087308 */ /* 0x001e240000001000 */
[----:B0-----:R-:W-:-:S06]  /*0120*/  VIADD R4, R8, 0xffffffe ;  /* 0x0ffffffe08047836 */ /* 0x001fcc0000000000 */
[----:B------:R0:W1:Y:S02]  /*0130*/  F2I.FTZ.U32.TRUNC.NTZ R5, R4 ;  /* 0x0000000400057305 */ /* 0x000064000021f000 */
[----:B0-----:R-:W-:Y:S02]  /*0140*/  IMAD.MOV.U32 R4, RZ, RZ, RZ ;  /* 0x000000ffff047224 */ /* 0x001fe400078e00ff */
[----:B-1----:R-:W-:-:S04]  /*0150*/  IMAD.MOV R6, RZ, RZ, -R5 ;  /* 0x000000ffff067224 */ /* 0x002fc800078e0a05 */
[----:B------:R-:W-:Y:S01]  /*0160*/  IMAD R11, R6, R3, RZ ;  /* 0x00000003060b7224 */ /* 0x000fe200078e02ff */
[----:B------:R-:W-:-:S03]  /*0170*/  SEL R6, RZ, 0x1, P0 ;  /* 0x00000001ff067807 */ /* 0x000fc60000000000 */
[----:B------:R-:W-:Y:S01]  /*0180*/  IMAD.HI.U32 R5, R5, R11, R4 ;  /* 0x0000000b05057227 */ /* 0x000fe200078e0004 */
[----:B------:R-:W-:-:S05]  /*0190*/  IADD3 R2, PT, PT, R9, -R2, -R6 ;  /* 0x8000000209027210 */ /* 0x000fca0007ffe806 */
        /* <DEDUP_REMOVED lines=8> */
[----:B------:R-:W-:-:S05]  /*0220*/  @!P2 LOP3.LUT R5, RZ, R3, RZ, 0x33, !PT ;  /* 0x00000003ff05a212 */ /* 0x000fca00078e33ff */
[----:B------:R-:W-:-:S05]  /*0230*/  IMAD.IADD R6, R6, 0x1, R5 ;  /* 0x0000000106067824 */ /* 0x000fca00078e0205 */
[C---:B------:R-:W-:Y:S02]  /*0240*/  LOP3.LUT R2, R6.reuse, 0x3, RZ, 0xc0, !PT ;  /* 0x0000000306027812 */ /* 0x040fe400078ec0ff */
[----:B------:R-:W-:Y:S02]  /*0250*/  ISETP.GE.U32.AND P1, PT, R6, 0x3, PT ;  /* 0x000000030600780c */ /* 0x000fe40003f26070 */
[----:B------:R-:W-:Y:S01]  /*0260*/  ISETP.NE.AND P0, PT, R2, 0x3, PT ;  /* 0x000000030200780c */ /* 0x000fe20003f05270 */
[----:B------:R-:W-:-:S12]  /*0270*/  IMAD.MOV.U32 R2, RZ, RZ, R0 ;  /* 0x000000ffff027224 */ /* 0x000fd800078e0000 */
        /* <DEDUP_REMOVED lines=12> */
.L_x_693:
[----:B------:R0:W2:Y:S01]  /*0340*/  LDG.E R9, desc[UR12][R4.64] ;  /* 0x0000000c04097981 */ /* 0x0000a2000c1e1900 */
[----:B------:R-:W-:-:S05]  /*0350*/  VIADD R8, R8, 0x1 ;  /* 0x0000000108087836 */ /* 0x000fca0000000000 */
[----:B------:R-:W-:Y:S01]  /*0360*/  ISETP.NE.AND P0, PT, R8, RZ, PT ;  /* 0x000000ff0800720c */ /* 0x000fe20003f05270 */
[C---:B0-----:R-:W-:Y:S01]  /*0370*/  IMAD.WIDE.U32 R4, R3.reuse, 0x4, R4 ;  /* 0x0000000403047825 */ /* 0x041fe200078e0004 */
[----:B--2---:R0:W-:Y:S03]  /*0380*/  STS [R6], R9 ;  /* 0x0000000906007388 */ /* 0x0041e60000000800 */
[----:B0-----:R-:W-:-:S08]  /*0390*/  IMAD R6, R3, 0x4, R6 ;  /* 0x0000000403067824 */ /* 0x001fd000078e0206 */
[----:B------:R-:W-:Y:S05]  /*03a0*/  @P0 BRA `(.L_x_693) ;  /* 0xfffffffc00e40947 */ /* 0x000fea000383ffff */
.L_x_692:
[----:B------:R-:W-:Y:S05]  /*03b0*/  BSYNC.RECONVERGENT B1 ;  /* 0x0000000000017941 */ /* 0x000fea0003800200 */
.L_x_691:
        /* <DEDUP_REMOVED lines=10> */
.L_x_694:
        /* <DEDUP_REMOVED lines=14> */
[C---:B------:R-:W-:Y:S02]  /*0540*/  IMAD R6, R3.reuse, 0x4, R6 ;  /* 0x0000000403067824 */ /* 0x040fe400078e0206 */
[C---:B------:R-:W-:Y:S02]  /*0550*/  IMAD R16, R3.reuse, 0x4, R16 ;  /* 0x0000000403107824 */ /* 0x040fe400078e0210 */
[C---:B------:R-:W-:Y:S01]  /*0560*/  IMAD R17, R3.reuse, 0x4, R17 ;  /* 0x0000000403117824 */ /* 0x040fe200078e0211 */
[----:B--2---:R0:W-:Y:S04]  /*0570*/  STS [R18], R13 ;  /* 0x0000000d12007388 */ /* 0x0041e80000000800 */
[----:B---3--:R2:W-:Y:S04]  /*0580*/  STS [R19], R14 ;  /* 0x0000000e13007388 */ /* 0x0085e80000000800 */
[----:B----4-:R2:W-:Y:S04]  /*0590*/  STS [R21], R10 ;  /* 0x0000000a15007388 */ /* 0x0105e80000000800 */
[----:B-----5:R2:W-:Y:S01]  /*05a0*/  STS [R23], R8 ;  /* 0x0000000817007388 */ /* 0x0205e20000000800 */
[----:B0-----:R-:W-:Y:S01]  /*05b0*/  IMAD R18, R3, 0x10, R18 ;  /* 0x0000001003127824 */ /* 0x001fe200078e0212 */
[----:B------:R-:W-:Y:S06]  /*05c0*/  @!P0 BRA `(.L_x_694) ;  /* 0xfffffffc00a48947 */ /* 0x000fec000383ffff */
.L_x_690:
[----:B------:R-:W-:Y:S05]  /*05d0*/  BSYNC.RECONVERGENT B0 ;  /* 0x0000000000007941 */ /* 0x000fea0003800200 */
.L_x_689:
[----:B------:R-:W-:-:S04]  /*05e0*/  UISETP.LT.U32.AND UP0, UPT, UR4, 0x7fffffff, UPT ;  /* 0x7fffffff0400788c */ /* 0x000fc8000bf01070 */
[----:B------:R-:W-:-:S06]  /*05f0*/  USEL UR9, UR4, 0x7fffffff, UP0 ;  /* 0x7fffffff04097887 */ /* 0x000fcc0008000000 */
[----:B------:R-:W-:-:S13]  /*0600*/  ISETP.GE.AND P0, PT, R7, UR9, PT ;  /* 0x0000000907007c0c */ /* 0x000fda000bf06270 */
[----:B------:R-:W-:Y:S05]  /*0610*/  @P0 EXIT ;  /* 0x000000000000094d */ /* 0x000fea0003800000 */
[----:B------:R-:W0:Y:S01]  /*0620*/  S2UR UR6, SR_CgaCtaId ;  /* 0x00000000000679c3 */ /* 0x000e220000008800 */
[----:B------:R-:W-:Y:S01]  /*0630*/  IMAD.SHL.U32 R2, R0, 0x2, RZ ;  /* 0x0000000200027824 */ /* 0x000fe200078e00ff */
[--C-:B------:R-:W-:Y:S01]  /*0640*/  SHF.R.U32.HI R6, RZ, 0x3, R0.reuse ;  /* 0x00000003ff067819 */ /* 0x100fe20000011600 */
[----:B------:R-:W-:Y:S01]  /*0650*/  UMOV UR5, 0x400 ;  /* 0x0000040000057882 */ /* 0x000fe20000000000 */
[----:B------:R-:W-:Y:S01]  /*0660*/  SHF.R.S32.HI R4, RZ, 0x1f, R7 ;  /* 0x0000001fff047819 */ /* 0x000fe20000011407 */
[----:B------:R-:W-:Y:S01]  /*0670*/  UIADD3 UR5, UPT, UPT, UR5, 0x190, URZ ;  /* 0x0000019005057890 */ /* 0x000fe2000fffe0ff */
[----:B------:R-:W-:Y:S01]  /*0680*/  LOP3.LUT R3, R2, 0x7c0, RZ, 0xc0, !PT ;  /* 0x000007c002037812 */ /* 0x000fe200078ec0ff */
[----:B------:R-:W1:Y:S01]  /*0690*/  LDCU UR11, c[0x0][0x3ac] ;  /* 0x00007580ff0b77ac */ /* 0x000e620008000800 */
[----:B------:R-:W-:Y:S02]  /*06a0*/  LOP3.LUT R5, R0, 0x3e0, RZ, 0xc0, !PT ;  /* 0x000003e000057812 */ /* 0x000fe400078ec0ff */
[----:B------:R-:W-:Y:S01]  /*06b0*/  LOP3.LUT R3, R3, 0x1f, R0, 0xf8, !PT ;  /* 0x0000001f03037812 */ /* 0x000fe200078ef800 */
[----:B------:R-:W3:Y:S01]  /*06c0*/  LDCU.64 UR14, c[0x0][0x388] ;  /* 0x00007100ff0e77ac */ /* 0x000ee20008000a00 */
[----:B------:R-:W-:-:S02]  /*06d0*/  LOP3.LUT R6, R6, 0x7c, RZ, 0xc0, !PT ;  /* 0x0000007c06067812 */ /* 0x000fc400078ec0ff */
[----:B------:R-:W-:Y:S01]  /*06e0*/  LOP3.LUT R2, R3, 0x20, RZ, 0xfc, !PT ;  /* 0x0000002003027812 */ /* 0x000fe200078efcff */
[----:B------:R-:W4:Y:S01]  /*06f0*/  LDCU.64 UR16, c[0x0][0x398] ;  /* 0x00007300ff1077ac */ /* 0x000f220008000a00 */
[----:B0-----:R-:W-:-:S12]  /*0700*/  ULEA UR5, UR6, UR5, 0x18 ;  /* 0x0000000506057291 */ /* 0x001fd8000f8ec0ff */
.L_x_699:
[----:B-1----:R-:W-:Y:S02]  /*0710*/  IADD3 R22, PT, PT, -R7, UR11, RZ ;  /* 0x0000000b07167c10 */ /* 0x002fe4000fffe1ff */
[C---:B------:R-:W-:Y:S02]  /*0720*/  IADD3 R12, P2, PT, R3.reuse, R7, RZ ;  /* 0x00000007030c7210 */ /* 0x040fe40007f5e0ff */
[----:B--2---:R-:W-:Y:S02]  /*0730*/  PRMT R19, RZ, 0x7610, R19 ;  /* 0x00007610ff137816 */ /* 0x004fe40000000013 */
[----:B------:R-:W-:Y:S01]  /*0740*/  PRMT R13, RZ, 0x7610, R13 ;  /* 0x00007610ff0d7816 */ /* 0x000fe2000000000d */
[----:B------:R-:W-:Y:S01]  /*0750*/  IMAD.X R9, RZ, RZ, R4, P2 ;  /* 0x000000ffff097224 */ /* 0x000fe200010e0604 */
[----:B------:R-:W-:Y:S01]  /*0760*/  VIMNMX R8, PT, PT, R22, 0x80, PT ;  /* 0x0000008016087848 */ /* 0x000fe20003fe0100 */
[----:B------:R-:W0:Y:S01]  /*0770*/  S2R R14, SR_LANEID ;  /* 0x00000000000e7919 */ /* 0x000e220000000000 */
[----:B------:R-:W-:Y:S02]  /*0780*/  BAR.SYNC.DEFER_BLOCKING 0x0 ;  /* 0x0000000000007b1d */ /* 0x000fe40000010000 */
[----:B------:R-:W-:-:S02]  /*0790*/  ISETP.GE.AND P0, PT, R3, R8, PT ;  /* 0x000000080300720c */ /* 0x000fc40003f06270 */
[----:B------:R-:W-:Y:S02]  /*07a0*/  ISETP.GE.AND P1, PT, R2, R8, PT ;  /* 0x000000080200720c */ /* 0x000fe40003f26270 */
[----:B---3--:R-:W-:-:S04]  /*07b0*/  LEA R16, P2, R12, UR14, 0x1 ;  /* 0x0000000e0c107c11 */ /* 0x008fc8000f8408ff */
[----:B------:R-:W-:-:S05]  /*07c0*/  LEA.HI.X R17, R12, UR15, R9, 0x1, P2 ;  /* 0x0000000f0c117c11 */ /* 0x000fca00090f0c09 */
[----:B------:R-:W2:Y:S04]  /*07d0*/  @!P0 LDG.E.U16.CONSTANT R19, desc[UR12][R16.64] ;  /* 0x0000000c10138981 */ /* 0x000ea8000c1e9500 */
[----:B------:R-:W3:Y:S01]  /*07e0*/  @!P1 LDG.E.U16.CONSTANT R13, desc[UR12][R16.64+0x40] ;  /* 0x0000400c100d9981 */ /* 0x000ee2000c1e9500 */
[----:B------:R-:W1:Y:S01]  /*07f0*/  S2UR UR7, SR_CgaCtaId ;  /* 0x00000000000779c3 */ /* 0x000e620000008800 */
[----:B------:R-:W-:Y:S01]  /*0800*/  IMAD.SHL.U32 R10, R0, 0x2, RZ ;  /* 0x00000002000a7824 */ /* 0x000fe200078e00ff */
[----:B------:R-:W-:Y:S01]  /*0810*/  UMOV UR6, 0x400 ;  /* 0x0000040000067882 */ /* 0x000fe20000000000 */
[----:B------:R-:W-:Y:S01]  /*0820*/  ISETP.GE.AND P0, PT, R22, 0x40, PT ;  /* 0x000000401600780c */ /* 0x000fe20003f06270 */
[----:B------:R-:W-:Y:S02]  /*0830*/  BSSY.RECONVERGENT B0, `(.L_x_695) ;  /* 0x0000060000007945 */ /* 0x000fe40003800200 */
[----:B------:R-:W-:-:S05]  /*0840*/  LOP3.LUT R11, R10, 0x7c0, RZ, 0xc0, !PT ;  /* 0x000007c00a0b7812 */ /* 0x000fca00078ec0ff */
[----:B0-----:R-:W-:Y:S01]  /*0850*/  IMAD.IADD R10, R11, 0x1, R14 ;  /* 0x000000010b0a7824 */ /* 0x001fe200078e020e */
[----:B-1----:R-:W-:-:S06]  /*0860*/  ULEA UR10, UR7, UR6, 0x18 ;  /* 0x00000006070a7291 */ /* 0x002fcc000f8ec0ff */
[----:B------:R-:W-:-:S05]  /*0870*/  LEA R20, R10, UR10, 0x1 ;  /* 0x0000000a0a147c11 */ /* 0x000fca000f8e08ff */
[----:B------:R-:W-:Y:S01]  /*0880*/  IMAD R21, R14, 0x2, R20 ;  /* 0x000000020e157824 */ /* 0x000fe200078e0214 */
        /* <DEDUP_REMOVED lines=41> */
[----:B------:R-:W-:Y:S05]  /*0b20*/  BRA `(.L_x_698) ;  /* 0x0000000000a07947 */ /* 0x000fea0003800000 */
.L_x_696:
[----:B------:R-:W-:Y:S01]  /*0b30*/  LOP3.LUT R17, RZ, R5, RZ, 0x33, !PT ;  /* 0x00000005ff117212 */ /* 0x000fe200078e33ff */
[----:B------:R-:W-:Y:S01]  /*0b40*/  VIADD R13, R5, 0x20 ;  /* 0x00000020050d7836 */ /* 0x000fe20000000000 */
[----:B------:R-:W-:-:S03]  /*0b50*/  ISETP.NE.AND P2, PT, R14, RZ, PT ;  /* 0x000000ff0e00720c */ /* 0x000fc60003f45270 */
[----:B------:R-:W-:Y:S01]  /*0b60*/  IMAD.IADD R17, R8, 0x1, R17 ;  /* 0x0000000108117824 */ /* 0x000fe200078e0211 */
[----:B------:R-:W-:Y:S02]  /*0b70*/  ISETP.GT.AND P0, PT, R13, R8, PT ;  /* 0x000000080d00720c */ /* 0x000fe40003f04270 */
[----:B------:R-:W-:Y:S02]  /*0b80*/  IADD3 R13, PT, PT, R14, 0x2, RZ ;  /* 0x000000020e0d7810 */ /* 0x000fe40007ffe0ff */
        /* <DEDUP_REMOVED lines=34> */
.L_x_698:
        /* <DEDUP_REMOVED lines=8> */
.L_x_697:
[----:B----4-:R-:W-:Y:S05]  /*0e30*/  BSYNC.RECONVERGENT B0 ;  /* 0x0000000000007941 */ /* 0x010fea0003800200 */
.L_x_695:
[----:B------:R-:W-:Y:S01]  /*0e40*/  BAR.SYNC.DEFER_BLOCKING 0x0 ;  /* 0x0000000000007b1d */ /* 0x000fe20000010000 */
[----:B------:R-:W-:Y:S01]  /*0e50*/  UIADD3 UR8, UPT, UPT, UR6, 0x1a0, URZ ;  /* 0x000001a006087890 */ /* 0x000fe2000fffe0ff */
[----:B01----:R-:W-:Y:S01]  /*0e60*/  IMAD.MOV.U32 R13, RZ, RZ, 0xbf ;  /* 0x000000bfff0d7424 */ /* 0x003fe200078e00ff */
[----:B------:R-:W-:Y:S01]  /*0e70*/  UIADD3 UR6, UPT, UPT, UR6, 0x100, URZ ;  /* 0x0000010006067890 */ /* 0x000fe2000fffe0ff */
[----:B------:R-:W-:Y:S01]  /*0e80*/  IMAD.MOV.U32 R25, RZ, RZ, 0xff ;  /* 0x000000ffff197424 */ /* 0x000fe200078e00ff */
[----:B------:R-:W-:Y:S01]  /*0e90*/  ULEA UR8, UR7, UR8, 0x18 ;  /* 0x0000000807087291 */ /* 0x000fe2000f8ec0ff */
[----:B------:R-:W-:Y:S01]  /*0ea0*/  IMAD.IADD R14, R5, 0x1, R14 ;  /* 0x00000001050e7824 */ /* 0x000fe200078e020e */
[----:B------:R-:W-:-:S06]  /*0eb0*/  ULEA UR6, UR7, UR6, 0x18 ;  /* 0x0000000607067291 */ /* 0x000fcc000f8ec0ff */
[----:B------:R-:W-:Y:S01]  /*0ec0*/  LEA R14, R14, UR6, 0x1 ;  /* 0x000000060e0e7c11 */ /* 0x000fe2000f8e08ff */
[----:B------:R-:W0:Y:S04]  /*0ed0*/  LDS R11, [UR10+0x5a0] ;  /* 0x0005a00aff0b7984 */ /* 0x000e280008000800 */
[----:B------:R-:W1:Y:S01]  /*0ee0*/  LDS R24, [UR10+0x39c] ;  /* 0x00039c0aff187984 */ /* 0x000e620008000800 */
[-C--:B0-----:R-:W-:Y:S01]  /*0ef0*/  FMUL.FTZ R17, R18, R11.reuse ;  /* 0x0000000b12117220 */ /* 0x081fe20000410000 */
[----:B------:R-:W-:Y:S01]  /*0f00*/  FMUL.FTZ R15, R15, R11 ;  /* 0x0000000b0f0f7220 */ /* 0x000fe20000410000 */
[----:B------:R-:W-:Y:S02]  /*0f10*/  IMAD.MOV.U32 R11, RZ, RZ, 0x3f800000 ;  /* 0x3f800000ff0b7424 */ /* 0x000fe400078e00ff */
[----:B-1----:R-:W-:Y:S01]  /*0f20*/  IMAD.MOV.U32 R16, RZ, RZ, R24 ;  /* 0x000000ffff107224 */ /* 0x002fe200078e0018 */
[----:B------:R-:W-:-:S13]  /*0f30*/  FSETP.GT.FTZ.AND P3, PT, R17, R24, PT ;  /* 0x000000181100720b */ /* 0x000fda0003f74000 */
[----:B------:R-:W-:Y:S02]  /*0f40*/  @!P3 IMAD.MOV.U32 R13, RZ, RZ, 0x3f ;  /* 0x0000003fff0db424 */ /* 0x000fe400078e00ff */
[----:B------:R-:W-:Y:S02]  /*0f50*/  @!P3 IMAD.MOV.U32 R11, RZ, RZ, R16 ;  /* 0x000000ffff0bb224 */ /* 0x000fe400078e0010 */
[----:B------:R-:W-:Y:S01]  /*0f60*/  @!P3 IMAD.MOV.U32 R24, RZ, RZ, -0x40800000 ;  /* 0xbf800000ff18b424 */ /* 0x000fe200078e00ff */
[----:B------:R-:W-:Y:S01]  /*0f70*/  LEA R22, R13, UR8, 0x2 ;  /* 0x000000080d167c11 */ /* 0x000fe2000f8e10ff */
[----:B------:R-:W-:-:S05]  /*0f80*/  @!P3 IMAD.MOV.U32 R25, RZ, RZ, 0x7f ;  /* 0x0000007fff19b424 */ /* 0x000fca00078e00ff */
[----:B------:R-:W0:Y:S02]  /*0f90*/  LDS R22, [R22] ;  /* 0x0000000016167984 */ /* 0x000e240000000800 */
[----:B0-----:R-:W-:-:S13]  /*0fa0*/  FSETP.GT.FTZ.AND P4, PT, R17, R22, PT ;  /* 0x000000161100720b */ /* 0x001fda0003f94000 */
[C---:B------:R-:W-:Y:S02]  /*0fb0*/  @!P4 VIADD R23, R13.reuse, 0xffffffe0 ;  /* 0xffffffe00d17c836 */ /* 0x040fe40000000000 */
[----:B------:R-:W-:Y:S02]  /*0fc0*/  @P4 VIADD R23, R13, 0x20 ;  /* 0x000000200d174836 */ /* 0x000fe40000000000 */
[----:B------:R-:W-:Y:S02]  /*0fd0*/  @P4 IMAD.MOV.U32 R24, RZ, RZ, R22 ;  /* 0x000000ffff184224 */ /* 0x000fe400078e0016 */
[----:B------:R-:W-:Y:S01]  /*0fe0*/  @P4 IMAD.MOV.U32 R22, RZ, RZ, R11 ;  /* 0x000000ffff164224 */ /* 0x000fe200078e000b */
[----:B------:R-:W-:Y:S01]  /*0ff0*/  LEA R21, R23, UR8, 0x2 ;  /* 0x0000000817157c11 */ /* 0x000fe2000f8e10ff */
[----:B------:R-:W-:Y:S02]  /*1000*/  IMAD.MOV.U32 R11, RZ, RZ, 0x7f ;  /* 0x0000007fff0b7424 */ /* 0x000fe400078e00ff */
[----:B------:R-:W-:-:S02]  /*1010*/  @!P3 IMAD.MOV.U32 R11, RZ, RZ, RZ ;  /* 0x000000ffff0bb224 */ /* 0x000fc400078e00ff */
[----:B------:R-:W-:Y:S01]  /*1020*/  @P4 IMAD.MOV.U32 R11, RZ, RZ, R13 ;  /* 0x000000ffff0b4224 */ /* 0x000fe200078e000d */
[----:B------:R-:W0:Y:S01]  /*1030*/  LDS R21, [R21] ;  /* 0x0000000015157984 */ /* 0x000e220000000800 */
[----:B------:R-:W-:Y:S01]  /*1040*/  @P4 IMAD.MOV.U32 R13, RZ, RZ, R25 ;  /* 0x000000ffff0d4224 */ /* 0x000fe200078e0019 */
        /* <DEDUP_REMOVED lines=17> */
[----:B------:R-:W-:Y:S01]  /*1160*/  FSETP.GT.FTZ.AND P1, PT, R15, R16, PT ;  /* 0x000000100f00720b */ /* 0x000fe20003f34000 */
[----:B------:R-:W-:Y:S01]  /*1170*/  IMAD.MOV.U32 R23, RZ, RZ, 0x3f ;  /* 0x0000003fff177424 */ /* 0x000fe200078e00ff */
[----:B------:R-:W0:Y:S04]  /*1180*/  LDS R28, [R28] ;  /* 0x000000001c1c7984 */ /* 0x000e280000000800 */
[----:B------:R-:W-:Y:S07]  /*1190*/  LDS R21, [UR10+0x1a0] ;  /* 0x0001a00aff157984 */ /* 0x000fee0008000800 */
[----:B------:R-:W-:Y:S01]  /*11a0*/  @P1 IMAD.MOV.U32 R23, RZ, RZ, 0xbf ;  /* 0x000000bfff171424 */ /* 0x000fe200078e00ff */
[----:B0-----:R-:W-:-:S13]  /*11b0*/  FSETP.GT.FTZ.AND P2, PT, R17, R28, PT ;  /* 0x0000001c1100720b */ /* 0x001fda0003f54000 */
[C---:B------:R-:W-:Y:S01]  /*11c0*/  @!P2 IADD3 R25, PT, PT, R19.reuse, -0x4, RZ ;  /* 0xfffffffc1319a810 */ /* 0x040fe20007ffe0ff */
[----:B------:R-:W-:Y:S02]  /*11d0*/  @P2 VIADD R25, R19, 0x4 ;  /* 0x0000000413192836 */ /* 0x000fe40000000000 */
[----:B------:R-:W-:Y:S02]  /*11e0*/  @P2 IMAD.MOV.U32 R11, RZ, RZ, R19 ;  /* 0x000000ffff0b2224 */ /* 0x000fe400078e0013 */
[----:B------:R-:W-:Y:S01]  /*11f0*/  @P2 IMAD.MOV.U32 R19, RZ, RZ, R18 ;  /* 0x000000ffff132224 */ /* 0x000fe200078e0012 */
[----:B------:R-:W-:Y:S01]  /*1200*/  LEA R22, R25, UR8, 0x2 ;  /* 0x0000000819167c11 */ /* 0x000fe2000f8e10ff */
[----:B------:R-:W-:Y:S02]  /*1210*/  @P2 IMAD.MOV.U32 R24, RZ, RZ, R28 ;  /* 0x000000ffff182224 */ /* 0x000fe400078e001c */
[----:B------:R-:W-:Y:S01]  /*1220*/  @P2 IMAD.MOV.U32 R28, RZ, RZ, R20 ;  /* 0x000000ffff1c2224 */ /* 0x000fe200078e0014 */
[----:B------:R-:W-:-:S02]  /*1230*/  LEA R20, R23, UR8, 0x2 ;  /* 0x0000000817147c11 */ /* 0x000fc4000f8e10ff */
[----:B------:R-:W0:Y:S04]  /*1240*/  LDS R22, [R22] ;  /* 0x0000000016167984 */ /* 0x000e280000000800 */
[----:B------:R-:W1:Y:S01]  /*1250*/  LDS R20, [R20] ;  /* 0x0000000014147984 */ /* 0x000e620000000800 */
[----:B0-----:R-:W-:-:S13]  /*1260*/  FSETP.GT.FTZ.AND P3, PT, R17, R22, PT ;  /* 0x000000161100720b */ /* 0x001fda0003f74000 */
[C---:B------:R-:W-:Y:S02]  /*1270*/  @!P3 VIADD R13, R25.reuse, 0xfffffffe ;  /* 0xfffffffe190db836 */ /* 0x040fe40000000000 */
[----:B------:R-:W-:Y:S02]  /*1280*/  @P3 VIADD R13, R25, 0x2 ;  /* 0x00000002190d3836 */ /* 0x000fe40000000000 */
[----:B------:R-:W-:Y:S02]  /*1290*/  @P3 IMAD.MOV.U32 R11, RZ, RZ, R25 ;  /* 0x000000ffff0b3224 */ /* 0x000fe400078e0019 */
[----:B------:R-:W-:Y:S01]  /*12a0*/  @P3 IMAD.MOV.U32 R25, RZ, RZ, R19 ;  /* 0x000000ffff193224 */ /* 0x000fe200078e0013 */
[----:B------:R-:W-:Y:S01]  /*12b0*/  LEA R26, R13, UR8, 0x2 ;  /* 0x000000080d1a7c11 */ /* 0x000fe2000f8e10ff */
[----:B------:R-:W-:Y:S01]  /*12c0*/  LDS R19, [UR10+0x59c] ;  /* 0x00059c0aff137984 */ /* 0x000fe20008000800 */
[----:B------:R-:W-:Y:S02]  /*12d0*/  @P3 IMAD.MOV.U32 R24, RZ, RZ, R22 ;  /* 0x000000ffff183224 */ /* 0x000fe400078e0016 */
[----:B------:R-:W-:Y:S01]  /*12e0*/  @P3 IMAD.MOV.U32 R22, RZ, RZ, R28 ;  /* 0x000000ffff163224 */ /* 0x000fe200078e001c */
[----:B-1----:R-:W-:Y:S01]  /*12f0*/  FSETP.GT.FTZ.AND P3, PT, R15, R20, PT ;  /* 0x000000140f00720b */ /* 0x002fe20003f74000 */
[----:B------:R-:W0:Y:S02]  /*1300*/  LDS R26, [R26] ;  /* 0x000000001a1a7984 */ /* 0x000e240000000800 */
[----:B0-----:R-:W-:-:S13]  /*1310*/  FSETP.GT.FTZ.AND P4, PT, R17, R26, PT ;  /* 0x0000001a1100720b */ /* 0x001fda0003f94000 */
[C---:B------:R-:W-:Y:S02]  /*1320*/  @!P4 VIADD R18, R13.reuse, 0xffffffff ;  /* 0xffffffff0d12c836 */ /* 0x040fe40000000000 */
[----:B------:R-:W-:Y:S02]  /*1330*/  @P4 VIADD R18, R13, 0x1 ;  /* 0x000000010d124836 */ /* 0x000fe40000000000 */
[----:B------:R-:W-:Y:S01]  /*1340*/  @P4 IMAD.MOV.U32 R11, RZ, RZ, R13 ;  /* 0x000000ffff0b4224 */ /* 0x000fe200078e000d */
[----:B------:R-:W-:Y:S01]  /*1350*/  @P4 MOV R13, R25 ;  /* 0x00000019000d4202 */ /* 0x000fe20000000f00 */
[----:B------:R-:W-:Y:S01]  /*1360*/  @P4 IMAD.MOV.U32 R24, RZ, RZ, R26 ;  /* 0x000000ffff184224 */ /* 0x000fe200078e001a */
[----:B------:R-:W-:Y:S01]  /*1370*/  LEA R27, R18, UR8, 0x2 ;  /* 0x00000008121b7c11 */ /* 0x000fe2000f8e10ff */
[----:B------:R-:W-:Y:S02]  /*1380*/  @P4 IMAD.MOV.U32 R26, RZ, RZ, R22 ;  /* 0x000000ffff1a4224 */ /* 0x000fe400078e0016 */
[----:B------:R-:W-:-:S02]  /*1390*/  @!P3 VIADD R22, R23, 0xffffffe0 ;  /* 0xffffffe01716b836 */ /* 0x000fc40000000000 */
[----:B------:R-:W-:Y:S01]  /*13a0*/  @P3 VIADD R22, R23, 0x20 ;  /* 0x0000002017163836 */ /* 0x000fe20000000000 */
[----:B------:R-:W0:Y:S01]  /*13b0*/  LDS R27, [R27] ;  /* 0x000000001b1b7984 */ /* 0x000e220000000800 */
[----:B------:R-:W-:Y:S02]  /*13c0*/  IMAD.MOV.U32 R25, RZ, RZ, 0x7f ;  /* 0x0000007fff197424 */ /* 0x000fe400078e00ff */
[----:B------:R-:W-:Y:S01]  /*13d0*/  @P1 IMAD.MOV.U32 R25, RZ, RZ, 0xff ;  /* 0x000000ffff191424 */ /* 0x000fe200078e00ff */
[----:B0-----:R-:W-:-:S13]  /*13e0*/  FSETP.GT.FTZ.AND P2, PT, R17, R27, PT ;  /* 0x0000001b1100720b */ /* 0x001fda0003f54000 */
[----:B------:R-:W-:Y:S02]  /*13f0*/  @P2 ISETP.NE.AND P4, PT, R13, 0xff, PT ;  /* 0x000000ff0d00280c */ /* 0x000fe40003f85270 */
[----:B------:R-:W-:Y:S02]  /*1400*/  @!P2 ISETP.NE.AND P5, PT, R11, RZ, PT ;  /* 0x000000ff0b00a20c */ /* 0x000fe40003fa5270 */
[----:B------:R-:W-:Y:S02]  /*1410*/  @P2 FSEL R26, R19, R26, !P4 ;  /* 0x0000001a131a2208 */ /* 0x000fe40006000000 */
[----:B------:R-:W-:-:S03]  /*1420*/  @!P2 FSEL R28, R21, R24, !P5 ;  /* 0x00000018151ca208 */ /* 0x000fc60006800000 */
[C---:B------:R-:W-:Y:S01]  /*1430*/  @P2 FADD.FTZ R24, R27.reuse, R26 ;  /* 0x0000001a1b182221 */ /* 0x040fe20000010000 */
[----:B------:R-:W-:Y:S01]  /*1440*/  LEA R26, R22, UR8, 0x2 ;  /* 0x00000008161a7c11 */ /* 0x000fe2000f8e10ff */
[----:B------:R-:W-:Y:S02]  /*1450*/  @!P2 FADD.FTZ R28, R27, R28 ;  /* 0x0000001c1b1ca221 */ /* 0x000fe40000010000 */
[----:B------:R-:W-:Y:S02]  /*1460*/  @P2 FMUL.FTZ R24, R24, 0.5 ;  /* 0x3f00000018182820 */ /* 0x000fe40000410000 */
[----:B------:R-:W-:Y:S01]  /*1470*/  @!P2 FMUL.FTZ R28, R28, 0.5 ;  /* 0x3f0000001c1ca820 */ /* 0x000fe20000410000 */
[----:B------:R-:W0:Y:S02]  /*1480*/  LDS R26, [R26] ;  /* 0x000000001a1a7984 */ /* 0x000e240000000800 */
[----:B------:R-:W-:Y:S01]  /*1490*/  @P2 FSETP.GEU.FTZ.AND P4, PT, R24, R17, PT ;  /* 0x000000111800220b */ /* 0x000fe20003f9e000 */
[----:B------:R-:W-:Y:S01]  /*14a0*/  IMAD.MOV.U32 R24, RZ, RZ, -0x40800000 ;  /* 0xbf800000ff187424 */ /* 0x000fe200078e00ff */
[----:B------:R-:W-:Y:S01]  /*14b0*/  @!P2 FSETP.GEU.FTZ.AND P5, PT, R17, R28, PT ;  /* 0x0000001c1100a20b */ /* 0x000fe20003fbe000 */
[----:B------:R-:W-:Y:S01]  /*14c0*/  @P1 IMAD.MOV.U32 R24, RZ, RZ, R16 ;  /* 0x000000ffff181224 */ /* 0x000fe200078e0010 */
[-C--:B------:R-:W-:Y:S01]  /*14d0*/  @P2 SEL R13, R13, R18.reuse, !P4 ;  /* 0x000000120d0d2207 */ /* 0x080fe20006000000 */
[----:B------:R-:W-:Y:S01]  /*14e0*/  @P1 IMAD.MOV.U32 R16, RZ, RZ, 0x3f800000 ;  /* 0x3f800000ff101424 */ /* 0x000fe200078e00ff */
[----:B------:R-:W-:Y:S01]  /*14f0*/  @!P2 SEL R13, R11, R18, !P5 ;  /* 0x000000120b0da207 */ /* 0x000fe20006800000 */
[----:B------:R-:W-:Y:S01]  /*1500*/  @P3 IMAD.MOV.U32 R24, RZ, RZ, R20 ;  /* 0x000000ffff183224 */ /* 0x000fe200078e0014 */
[----:B------:R-:W-:Y:S01]  /*1510*/  IADD3 R12, P2, PT, R12, UR16, RZ ;  /* 0x000000100c0c7c10 */ /* 0x000fe2000ff5e0ff */
[----:B------:R-:W-:-:S02]  /*1520*/  @P3 IMAD.MOV.U32 R20, RZ, RZ, R16 ;  /* 0x000000ffff143224 */ /* 0x000fc400078e0010 */
[----:B------:R-:W-:Y:S02]  /*1530*/  IMAD.MOV.U32 R17, RZ, RZ, RZ ;  /* 0x000000ffff117224 */ /* 0x000fe400078e00ff */
[----:B------:R-:W-:Y:S02]  /*1540*/  @P1 IMAD.MOV.U32 R17, RZ, RZ, 0x7f ;  /* 0x0000007fff111424 */ /* 0x000fe400078e00ff */
[----:B------:R-:W-:Y:S02]  /*1550*/  @P3 IMAD.MOV.U32 R17, RZ, RZ, R23 ;  /* 0x000000ffff113224 */ /* 0x000fe400078e0017 */
        /* <DEDUP_REMOVED lines=17> */
[----:B------:R-:W-:-:S05]  /*1670*/  @P1 IMAD.MOV.U32 R16, RZ, RZ, R22 ;  /* 0x000000ffff101224 */ /* 0x000fca00078e0016 */
        /* <DEDUP_REMOVED lines=25> */
[----:B------:R-:W-:Y:S01]  /*1810*/  @P1 IMAD.MOV.U32 R24, RZ, RZ, R28 ;  /* 0x000000ffff181224 */ /* 0x000fe200078e001c */
[----:B------:R-:W-:Y:S01]  /*1820*/  ISETP.NE.AND P6, PT, R17, RZ, PT ;  /* 0x000000ff1100720c */ /* 0x000fe20003fc5270 */
[----:B------:R-:W-:Y:S01]  /*1830*/  @P1 IMAD.MOV.U32 R28, RZ, RZ, R26 ;  /* 0x000000ffff1c1224 */ /* 0x000fe200078e001a */
[----:B------:R-:W-:-:S02]  /*1840*/  ISETP.NE.AND P1, PT, R22, 0xff, PT ;  /* 0x000000ff1600780c */ /* 0x000fc40003f25270 */
[----:B------:R-:W0:Y:S01]  /*1850*/  LDS R20, [R20] ;  /* 0x0000000014147984 */ /* 0x000e220000000800 */
[----:B------:R-:W-:Y:S02]  /*1860*/  FSEL R23, R21, R24, !P6 ;  /* 0x0000001815177208 */ /* 0x000fe40007000000 */
[----:B------:R-:W-:Y:S01]  /*1870*/  FSEL R21, R19, R28, !P1 ;  /* 0x0000001c13157208 */ /* 0x000fe20004800000 */
[----:B------:R-:W-:Y:S01]  /*1880*/  BAR.SYNC.DEFER_BLOCKING 0x0 ;  /* 0x0000000000007b1d */ /* 0x000fe20000010000 */
[----:B0-----:R-:W-:-:S13]  /*1890*/  FSETP.GT.FTZ.AND P3, PT, R15, R20, PT ;  /* 0x000000140f00720b */ /* 0x001fda0003f74000 */
[C---:B------:R-:W-:Y:S01]  /*18a0*/  @!P3 FADD.FTZ R19, R20.reuse, R23 ;  /* 0x000000171413b221 */ /* 0x040fe20000010000 */
[----:B------:R-:W-:-:S03]  /*18b0*/  @P3 FADD.FTZ R21, R20, R21 ;  /* 0x0000001514153221 */ /* 0x000fc60000010000 */
[----:B------:R-:W-:Y:S01]  /*18c0*/  @!P3 FMUL.FTZ R20, R19, 0.5 ;  /* 0x3f0000001314b820 */ /* 0x000fe20000410000 */
[----:B------:R-:W-:-:S04]  /*18d0*/  @P3 FMUL.FTZ R24, R21, 0.5 ;  /* 0x3f00000015183820 */ /* 0x000fc80000410000 */
[----:B------:R-:W-:Y:S02]  /*18e0*/  @!P3 FSETP.GEU.FTZ.AND P1, PT, R15, R20, PT ;  /* 0x000000140f00b20b */ /* 0x000fe40003f3e000 */
[----:B------:R-:W-:Y:S02]  /*18f0*/  @P3 FSETP.GEU.FTZ.AND P4, PT, R24, R15, PT ;  /* 0x0000000f1800320b */ /* 0x000fe40003f9e000 */
[-C--:B------:R-:W-:Y:S02]  /*1900*/  @!P3 SEL R20, R17, R16.reuse, !P1 ;  /* 0x000000101114b207 */ /* 0x080fe40004800000 */
[----:B------:R-:W-:-:S04]  /*1910*/  @P3 SEL R20, R22, R16, !P4 ;  /* 0x0000001016143207 */ /* 0x000fc80006000000 */
[----:B------:R-:W-:-:S05]  /*1920*/  PRMT R17, R20, 0x7604, R13 ;  /* 0x0000760414117816 */ /* 0x000fca000000000d */
[----:B------:R-:W-:Y:S01]  /*1930*/  STS.U16 [R14], R17 ;  /* 0x000000110e007388 */ /* 0x000fe20000000400 */
[----:B------:R-:W-:-:S03]  /*1940*/  NOP ;  /* 0x0000000000007918 */ /* 0x000fc60000000000 */
[----:B------:R-:W-:Y:S04]  /*1950*/  LDS.U8 R11, [R10+UR6] ;  /* 0x000000060a0b7984 */ /* 0x000fe80008000000 */
[----:B------:R-:W-:Y:S04]  /*1960*/  LDS.U8 R15, [R10+UR6+0x20] ;  /* 0x000020060a0f7984 */ /* 0x000fe80008000000 */
[----:B------:R-:W-:Y:S01]  /*1970*/  @P0 STS [UR10+0x180], R8 ;  /* 0x00018008ff000988 */ /* 0x000fe2000800080a */
[----:B------:R-:W-:Y:S06]  /*1980*/  BAR.SYNC.DEFER_BLOCKING 0x0 ;  /* 0x0000000000007b1d */ /* 0x000fec0000010000 */
[----:B------:R-:W0:Y:S02]  /*1990*/  LDS R13, [UR10+0x180] ;  /* 0x0001800aff0d7984 */ /* 0x000e240008000800 */
[----:B0-----:R-:W-:-:S02]  /*19a0*/  ISETP.GE.AND P0, PT, R3, R13, PT ;  /* 0x0000000d0300720c */ /* 0x001fc40003f06270 */
[----:B------:R-:W-:Y:S02]  /*19b0*/  ISETP.GE.AND P1, PT, R2, R13, PT ;  /* 0x0000000d0200720c */ /* 0x000fe40003f26270 */
[----:B------:R-:W-:-:S09]  /*19c0*/  IADD3.X R13, PT, PT, R9, UR17, RZ, P2, !PT ;  /* 0x00000011090d7c10 */ /* 0x000fd200097fe4ff */
        /* <DEDUP_REMOVED lines=8> */
.L_x_700:
        /* <DEDUP_REMOVED lines=11> */
.L_x_1995:


//--------------------- .text._Z18kQuantizeBlockwiseI13__nv_bfloat16Li256ELi2ELi0ELi0EEvPfPT_S1_PhS1_ii --------------------------
	.section	.text._Z18kQuantizeBlockwiseI13__nv_bfloat16Li256ELi2ELi0ELi0EEvPfPT_S1_PhS1_ii,"ax",@progbits
	.align	128
        .global         _Z18kQuantizeBlockwiseI13__nv_bfloat16Li256ELi2ELi0ELi0EEvPfPT_S1_PhS1_ii
        .type           _Z18kQuantizeBlockwiseI13__nv_bfloat16Li256ELi2ELi0ELi0EEvPfPT_S1_PhS1_ii,@function
        .size           _Z18kQuantizeBlockwiseI13__nv_bfloat16Li256ELi2ELi0ELi0EEvPfPT_S1_PhS1_ii,(.L_x_1996 - _Z18kQuantizeBlockwiseI13__nv_bfloat16Li256ELi2ELi0ELi0EEvPfPT_S1_PhS1_ii)
        .other          _Z18kQuantizeBlockwiseI13__nv_bfloat16Li256ELi2ELi0ELi0EEvPfPT_S1_PhS1_ii,@"STO_CUDA_ENTRY STV_DEFAULT"
_Z18kQuantizeBlockwiseI13__nv_bfloat16Li256ELi2ELi0ELi0EEvPfPT_S1_PhS1_ii:
.text._Z18kQuantizeBlockwiseI13__nv_bfloat16Li256ELi2ELi0ELi0EEvPfPT_S1_PhS1_ii:
        /* <DEDUP_REMOVED lines=52> */
.L_x_705:
[----:B------:R0:W2:Y:S01]  /*0340*/  LDG.E R9, desc[UR12][R6.64] ;  /* 0x0000000c06097981 */ /* 0x0000a2000c1e1900 */
[----:B------:R-:W-:-:S05]  /*0350*/  VIADD R5, R5, 0x1 ;  /* 0x0000000105057836 */ /* 0x000fca0000000000 */
[----:B------:R-:W-:Y:S01]  /*0360*/  ISETP.NE.AND P0, PT, R5, RZ, PT ;  /* 0x000000ff0500720c */ /* 0x000fe20003f05270 */
[C---:B0-----:R-:W-:Y:S01]  /*0370*/  IMAD.WIDE.U32 R6, R3.reuse, 0x4, R6 ;  /* 0x0000000403067825 */ /* 0x041fe200078e0006 */
[----:B--2---:R0:W-:Y:S03]  /*0380*/  STS [R8], R9 ;  /* 0x0000000908007388 */ /* 0x0041e60000000800 */
[----:B0-----:R-:W-:-:S08]  /*0390*/  IMAD R8, R3, 0x4, R8 ;  /* 0x0000000403087824 */ /* 0x001fd000078e0208 */
[----:B------:R-:W-:Y:S05]  /*03a0*/  @P0 BRA `(.L_x_705) ;  /* 0xfffffffc00e40947 */ /* 0x000fea000383ffff */
.L_x_704:
[----:B------:R-:W-:Y:S05]  /*03b0*/  BSYNC.RECONVERGENT B1 ;  /* 0x0000000000017941 */ /* 0x000fea0003800200 */
.L_x_703:
        /* <DEDUP_REMOVED lines=10> */
.L_x_706:
        /* <DEDUP_REMOVED lines=23> */
.L_x_702:
[----:B------:R-:W-:Y:S05]  /*05d0*/  BSYNC.RECONVERGENT B0 ;  /* 0x0000000000007941 */ /* 0x000fea0003800200 */
.L_x_701:
[----:B------:R-:W-:-:S04]  /*05e0*/  UISETP.LT.U32.AND UP0, UPT, UR4, 0x7fffffff, UPT ;  /* 0x7fffffff0400788c */ /* 0x000fc8000bf01070 */
[----:B------:R-:W-:-:S06]  /*05f0*/  USEL UR9, UR4, 0x7fffffff, UP0 ;  /* 0x7fffffff04097887 */ /* 0x000fcc0008000000 */
[----:B------:R-:W-:-:S13]  /*0600*/  ISETP.GE.AND P0, PT, R4, UR9, PT ;  /* 0x0000000904007c0c */ /* 0x000fda000bf06270 */
[----:B------:R-:W-:Y:S05]  /*0610*/  @P0 EXIT ;  /* 0x000000000000094d */ /* 0x000fea0003800000 */
[----:B------:R-:W0:Y:S01]  /*0620*/  S2UR UR6, SR_CgaCtaId ;  /* 0x00000000000679c3 */ /* 0x000e220000008800 */
[C---:B------:R-:W-:Y:S01]  /*0630*/  IMAD.SHL.U32 R2, R0.reuse, 0x2, RZ ;  /* 0x0000000200027824 */ /* 0x040fe200078e00ff */
[----:B------:R-:W-:Y:S01]  /*0640*/  SHF.R.U32.HI R6, RZ, 0x3, R0 ;  /* 0x00000003ff067819 */ /* 0x000fe20000011600 */
[----:B------:R-:W-:Y:S01]  /*0650*/  UMOV UR5, 0x400 ;  /* 0x0000040000057882 */ /* 0x000fe20000000000 */
[----:B------:R-:W-:Y:S01]  /*0660*/  LOP3.LUT R5, R0, 0x3e0, RZ, 0xc0, !PT ;  /* 0x000003e000057812 */ /* 0x000fe200078ec0ff */
[----:B------:R-:W-:Y:S01]  /*0670*/  UIADD3 UR5, UPT, UPT, UR5, 0x310, URZ ;  /* 0x0000031005057890 */ /* 0x000fe2000fffe0ff */
[----:B------:R-:W-:Y:S01]  /*0680*/  LOP3.LUT R3, R2, 0x7c0, RZ, 0xc0, !PT ;  /* 0x000007c002037812 */ /* 0x000fe200078ec0ff */
[----:B------:R-:W1:Y:S01]  /*0690*/  LDCU UR11, c[0x0][0x3ac] ;  /* 0x00007580ff0b77ac */ /* 0x000e620008000800 */
[----:B------:R-:W-:Y:S02]  /*06a0*/  SHF.R.S32.HI R2, RZ, 0x1f, R4 ;  /* 0x0000001fff027819 */ /* 0x000fe40000011404 */
[----:B------:R-:W-:Y:S01]  /*06b0*/  LOP3.LUT R3, R3, 0x1f, R0, 0xf8, !PT ;  /* 0x0000001f03037812 */ /* 0x000fe200078ef800 */
[----:B------:R-:W3:Y:S01]  /*06c0*/  LDCU.64 UR14, c[0x0][0x388] ;  /* 0x00007100ff0e77ac */ /* 0x000ee20008000a00 */
[----:B------:R-:W-:-:S02]  /*06d0*/  LOP3.LUT R6, R6, 0x7c, RZ, 0xc0, !PT ;  /* 0x0000007c06067812 */ /* 0x000fc400078ec0ff */
[----:B------:R-:W-:Y:S01]  /*06e0*/  LOP3.LUT R7, R3, 0x20, RZ, 0xfc, !PT ;  /* 0x0000002003077812 */ /* 0x000fe200078efcff */
[----:B------:R-:W4:Y:S01]  /*06f0*/  LDCU.64 UR16, c[0x0][0x398] ;  /* 0x00007300ff1077ac */ /* 0x000f220008000a00 */
[----:B0-----:R-:W-:-:S12]  /*0700*/  ULEA UR5, UR6, UR5, 0x18 ;  /* 0x0000000506057291 */ /* 0x001fd8000f8ec0ff */
.L_x_711:
[----:B-12---:R-:W-:Y:S02]  /*0710*/  IADD3 R21, PT, PT, -R4, UR11, RZ ;  /* 0x0000000b04157c10 */ /* 0x006fe4000fffe1ff */
[----:B------:R-:W-:Y:S02]  /*0720*/  IADD3 R9, P2, PT, R3, R4, RZ ;  /* 0x0000000403097210 */ /* 0x000fe40007f5e0ff */
[----:B------:R-:W-:Y:S02]  /*0730*/  PRMT R18, RZ, 0x7610, R18 ;  /* 0x00007610ff127816 */ /* 0x000fe40000000012 */
        /* <DEDUP_REMOVED lines=58> */
[----:B-1----:R-:W0:Y:S04]  /*0ae0*/  LDS.64 R14, [UR10+0x318] ;  /* 0x0003180aff0e7984 */ /* 0x002e280008000a00 */
        /* <DEDUP_REMOVED lines=8> */
.L_x_708:
        /* <DEDUP_REMOVED lines=36> */
[----:B------:R-:W1:Y:S01]  /*0db0*/  LDS.64 R14, [UR10+0x318] ;  /* 0x0003180aff0e7984 */ /* 0x000e620008000a00 */
[C---:B------:R-:W-:Y:S02]  /*0dc0*/  ISETP.GT.AND P0, PT, R21.reuse, 0x20, PT ;  /* 0x000000201500780c */ /* 0x040fe40003f04270 */
[----:B------:R-:W-:Y:S01]  /*0dd0*/  ISETP.GT.AND P1, PT, R21, 0x40, PT ;  /* 0x000000401500780c */ /* 0x000fe20003f24270 */
[----:B------:R-:W2:Y:S01]  /*0de0*/  LDS R18, [UR10+0x320] ;  /* 0x0003200aff127984 */ /* 0x000ea20008000800 */
[----:B-1----:R-:W-:-:S09]  /*0df0*/  FSETP.GEU.FTZ.AND P2, PT, R19, R14, PT ;  /* 0x0000000e1300720b */ /* 0x002fd20003f5e000 */
[----:B0-----:R-:W-:Y:S02]  /*0e00*/  @P0 FSEL R19, R14, R19, !P2 ;  /* 0x000000130e130208 */ /* 0x001fe40005000000 */
[----:B------:R-:W-:Y:S02]  /*0e10*/  ISETP.GT.AND P0, PT, R21, 0x60, PT ;  /* 0x000000601500780c */ /* 0x000fe40003f04270 */
[----:B------:R-:W-:-:S04]  /*0e20*/  FSETP.GEU.FTZ.AND P2, PT, R19, R15, PT ;  /* 0x0000000f1300720b */ /* 0x000fc80003f5e000 */
[----:B------:R-:W-:-:S04]  /*0e30*/  @P1 FSEL R19, R15, R19, !P2 ;  /* 0x000000130f131208 */ /* 0x000fc80005000000 */
[----:B--2---:R-:W-:-:S04]  /*0e40*/  FSETP.GEU.FTZ.AND P1, PT, R19, R18, PT ;  /* 0x000000121300720b */ /* 0x004fc80003f3e000 */
[----:B------:R-:W-:-:S09]  /*0e50*/  @P0 FSEL R19, R18, R19, !P1 ;  /* 0x0000001312130208 */ /* 0x000fd20004800000 */
.L_x_710:
        /* <DEDUP_REMOVED lines=8> */
.L_x_709:
[----:B----4-:R-:W-:Y:S05]  /*0ee0*/  BSYNC.RECONVERGENT B0 ;  /* 0x0000000000007941 */ /* 0x010fea0003800200 */
.L_x_707:
[----:B------:R-:W-:Y:S01]  /*0ef0*/  BAR.SYNC.DEFER_BLOCKING 0x0 ;  /* 0x0000000000007b1d */ /* 0x000fe20000010000 */
[----:B------:R-:W-:Y:S01]  /*0f00*/  UIADD3 UR8, UPT, UPT, UR6, 0x328, URZ ;  /* 0x0000032806087890 */ /* 0x000fe2000fffe0ff */
[----:B------:R-:W-:Y:S01]  /*0f10*/  IMAD.MOV.U32 R25, RZ, RZ, 0xbf ;  /* 0x000000bfff197424 */ /* 0x000fe200078e00ff */
[----:B------:R-:W-:Y:S01]  /*0f20*/  UIADD3 UR6, UPT, UPT, UR6, 0x200, URZ ;  /* 0x0000020006067890 */ /* 0x000fe2000fffe0ff */
[----:B------:R-:W-:Y:S01]  /*0f30*/  IMAD.MOV.U32 R22, RZ, RZ, 0xff ;  /* 0x000000ffff167424 */ /* 0x000fe200078e00ff */
[----:B------:R-:W-:Y:S01]  /*0f40*/  ULEA UR8, UR7, UR8, 0x18 ;  /* 0x0000000807087291 */ /* 0x000fe2000f8ec0ff */
[----:B------:R-:W-:Y:S01]  /*0f50*/  IMAD.IADD R12, R5, 0x1, R12 ;  /* 0x00000001050c7824 */ /* 0x000fe200078e020c */
[----:B------:R-:W-:Y:S01]  /*0f60*/  ULEA UR6, UR7, UR6, 0x18 ;  /* 0x0000000607067291 */ /* 0x000fe2000f8ec0ff */
[----:B------:R-:W1:Y:S04]  /*0f70*/  LDS R17, [UR10+0x728] ;  /* 0x0007280aff117984 */ /* 0x000e680008000800 */
[----:B0-2---:R-:W0:Y:S01]  /*0f80*/  LDS R19, [UR10+0x524] ;  /* 0x0005240aff137984 */ /* 0x005e220008000800 */
[-C--:B-1----:R-:W-:Y:S01]  /*0f90*/  FMUL.FTZ R14, R13, R17.reuse ;  /* 0x000000110d0e7220 */ /* 0x082fe20000410000 */
[----:B------:R-:W-:Y:S01]  /*0fa0*/  FMUL.FTZ R16, R16, R17 ;  /* 0x0000001110107220 */ /* 0x000fe20000410000 */
[----:B------:R-:W-:-:S02]  /*0fb0*/  IMAD.MOV.U32 R13, RZ, RZ, 0x3f800000 ;  /* 0x3f800000ff0d7424 */ /* 0x000fc400078e00ff */
[----:B0-----:R-:W-:Y:S01]  /*0fc0*/  IMAD.MOV.U32 R17, RZ, RZ, R19 ;  /* 0x000000ffff117224 */ /* 0x001fe200078e0013 */
        /* <DEDUP_REMOVED lines=37> */
[----:B------:R-:W0:Y:S11]  /*1220*/  LDS R27, [R27] ;  /* 0x000000001b1b7984 */ /* 0x000e360000000800 */
[----:B------:R-:W-:Y:S01]  /*1230*/  @P1 IMAD.MOV.U32 R24, RZ, RZ, 0xbf ;  /* 0x000000bfff181424 */ /* 0x000fe200078e00ff */
        /* <DEDUP_REMOVED lines=29> */
[----:B------:R-:W-:Y:S01]  /*1410*/  LDS R22, [UR10+0x328] ;  /* 0x0003280aff167984 */ /* 0x000fe20008000800 */
[----:B------:R-:W-:-:S02]  /*1420*/  @P4 IMAD.MOV.U32 R25, RZ, RZ, R23 ;  /* 0x000000ffff194224 */ /* 0x000fc400078e0017 */
[C---:B------:R-:W-:Y:S01]  /*1430*/  @!P3 VIADD R23, R24.reuse, 0xffffffe0 ;  /* 0xffffffe01817b836 */ /* 0x040fe20000000000 */
[----:B------:R-:W0:Y:S01]  /*1440*/  LDS R29, [R29] ;  /* 0x000000001d1d7984 */ /* 0x000e220000000800 */
[----:B------:R-:W-:Y:S01]  /*1450*/  @P3 VIADD R23, R24, 0x20 ;  /* 0x0000002018173836 */ /* 0x000fe20000000000 */
[----:B0-----:R-:W-:-:S13]  /*1460*/  FSETP.GT.FTZ.AND P2, PT, R14, R29, PT ;  /* 0x0000001d0e00720b */ /* 0x001fda0003f54000 */
[----:B------:R-:W-:Y:S02]  /*1470*/  @P2 ISETP.NE.AND P4, PT, R15, 0xff, PT ;  /* 0x000000ff0f00280c */ /* 0x000fe40003f85270 */
[----:B------:R-:W-:Y:S02]  /*1480*/  @!P2 ISETP.NE.AND P5, PT, R13, RZ, PT ;  /* 0x000000ff0d00a20c */ /* 0x000fe40003fa5270 */
[----:B------:R-:W-:Y:S02]  /*1490*/  @P2 FSEL R26, R20, R25, !P4 ;  /* 0x00000019141a2208 */ /* 0x000fe40006000000 */
[----:B------:R-:W-:Y:S02]  /*14a0*/  LEA R25, R23, UR8, 0x2 ;  /* 0x0000000817197c11 */ /* 0x000fe4000f8e10ff */
[----:B------:R-:W-:Y:S01]  /*14b0*/  @!P2 FSEL R28, R22, R19, !P5 ;  /* 0x00000013161ca208 */ /* 0x000fe20006800000 */
[----:B------:R-:W-:-:S03]  /*14c0*/  @P2 FADD.FTZ R26, R29, R26 ;  /* 0x0000001a1d1a2221 */ /* 0x000fc60000010000 */
[----:B------:R-:W0:Y:S01]  /*14d0*/  LDS R25, [R25] ;  /* 0x0000000019197984 */ /* 0x000e220000000800 */
[----:B------:R-:W-:Y:S01]  /*14e0*/  @!P2 FADD.FTZ R28, R29, R28 ;  /* 0x0000001c1d1ca221 */ /* 0x000fe20000010000 */
[----:B------:R-:W-:Y:S01]  /*14f0*/  @P2 FMUL.FTZ R19, R26, 0.5 ;  /* 0x3f0000001a132820 */ /* 0x000fe20000410000 */
[----:B------:R-:W-:Y:S02]  /*1500*/  IMAD.MOV.U32 R26, RZ, RZ, 0x7f ;  /* 0x0000007fff1a7424 */ /* 0x000fe400078e00ff */
[----:B------:R-:W-:Y:S01]  /*1510*/  @!P2 FMUL.FTZ R27, R28, 0.5 ;  /* 0x3f0000001c1ba820 */ /* 0x000fe20000410000 */
[----:B------:R-:W-:Y:S01]  /*1520*/  @P1 IMAD.MOV.U32 R26, RZ, RZ, 0xff ;  /* 0x000000ffff1a1424 */ /* 0x000fe200078e00ff */
[----:B------:R-:W-:Y:S01]  /*1530*/  @P2 FSETP.GEU.FTZ.AND P4, PT, R19, R14, PT ;  /* 0x0000000e1300220b */ /* 0x000fe20003f9e000 */
[----:B------:R-:W-:Y:S02]  /*1540*/  IMAD.MOV.U32 R19, RZ, RZ, -0x40800000 ;  /* 0xbf800000ff137424 */ /* 0x000fe400078e00ff */
[----:B------:R-:W-:Y:S01]  /*1550*/  @!P2 FSETP.GEU.FTZ.AND P5, PT, R14, R27, PT ;  /* 0x0000001b0e00a20b */ /* 0x000fe20003fbe000 */
[----:B------:R-:W-:Y:S01]  /*1560*/  @P1 IMAD.MOV.U32 R19, RZ, RZ, R17 ;  /* 0x000000ffff131224 */ /* 0x000fe200078e0011 */
[-C--:B------:R-:W-:Y:S01]  /*1570*/  @P2 SEL R15, R15, R18.reuse, !P4 ;  /* 0x000000120f0f2207 */ /* 0x080fe20006000000 */
[----:B------:R-:W-:Y:S01]  /*1580*/  @P1 IMAD.MOV.U32 R17, RZ, RZ, 0x3f800000 ;  /* 0x3f800000ff111424 */ /* 0x000fe200078e00ff */
[----:B------:R-:W-:Y:S01]  /*1590*/  @!P2 SEL R15, R13, R18, !P5 ;  /* 0x000000120d0fa207 */ /* 0x000fe20006800000 */
[----:B------:R-:W-:-:S02]  /*15a0*/  @P3 IMAD.MOV.U32 R19, RZ, RZ, R21 ;  /* 0x000000ffff133224 */ /* 0x000fc400078e0015 */
[----:B------:R-:W-:Y:S02]  /*15b0*/  @P3 IMAD.MOV.U32 R21, RZ, RZ, R17 ;  /* 0x000000ffff153224 */ /* 0x000fe400078e0011 */
        /* <DEDUP_REMOVED lines=62> */
[----:B------:R-:W-:Y:S02]  /*19a0*/  @P3 SEL R16, R23, R14, !P4 ;  /* 0x0000000e17103207 */ /* 0x000fe40006000000 */
[----:B------:R-:W-:Y:S02]  /*19b0*/  LEA R14, R12, UR6, 0x1 ;  /* 0x000000060c0e7c11 */ /* 0x000fe4000f8e08ff */
        /* <DEDUP_REMOVED lines=10> */
[----:B------:R-:W-:-:S04]  /*1a60*/  IADD3 R12, P2, PT, R9, UR16, RZ ;  /* 0x00000010090c7c10 */ /* 0x000fc8000ff5e0ff */
[----:B------:R-:W-:-:S05]  /*1a70*/  IADD3.X R13, PT, PT, R10, UR17, RZ, P2, !PT ;  /* 0x000000110a0d7c10 */ /* 0x000fca00097fe4ff */
        /* <DEDUP_REMOVED lines=8> */
.L_x_712:
        /* <DEDUP_REMOVED lines=16> */
.L_x_1996:


//--------------------- .text._Z18kQuantizeBlockwiseI13__nv_bfloat16Li512ELi2ELi0ELi0EEvPfPT_S1_PhS1_ii --------------------------
	.section	.text._Z18kQuantizeBlockwiseI13__nv_bfloat16Li512ELi2ELi0ELi0EEvPfPT_S1_PhS1_ii,"ax",@progbits
	.align	128
        .global         _Z18kQuantizeBlockwiseI13__nv_bfloat16Li512ELi2ELi0ELi0EEvPfPT_S1_PhS1_ii
        .type           _Z18kQuantizeBlockwiseI13__nv_bfloat16Li512ELi2ELi0ELi0EEvPfPT_S1_PhS1_ii,@function
        .size           _Z18kQuantizeBlockwiseI13__nv_bfloat16Li512ELi2ELi0ELi0EEvPfPT_S1_PhS1_ii,(.L_x_1997 - _Z18kQuantizeBlockwiseI13__nv_bfloat16Li512ELi2ELi0ELi0EEvPfPT_S1_PhS1_ii)
        .other          _Z18kQuantizeBlockwiseI13__nv_bfloat16Li512ELi2ELi0ELi0EEvPfPT_S1_PhS1_ii,@"STO_CUDA_ENTRY STV_DEFAULT"
_Z18kQuantizeBlockwiseI13__nv_bfloat16Li512ELi2ELi0ELi0EEvPfPT_S1_PhS1_ii:
.text._Z18kQuantizeBlockwiseI13__nv_bfloat16Li512ELi2ELi0ELi0EEvPfPT_S1_PhS1_ii:
        /* <DEDUP_REMOVED lines=52> */
.L_x_717:
[----:B------:R0:W2:Y:S01]  /*0340*/  LDG.E R9, desc[UR12][R6.64] ;  /* 0x0000000c06097981 */ /* 0x0000a2000c1e1900 */
[----:B------:R-:W-:-:S05]  /*0350*/  VIADD R5, R5, 0x1 ;  /* 0x0000000105057836 */ /* 0x000fca0000000000 */
[----:B------:R-:W-:Y:S01]  /*0360*/  ISETP.NE.AND P0, PT, R5, RZ, PT ;  /* 0x000000ff0500720c */ /* 0x000fe20003f05270 */
[C---:B0-----:R-:W-:Y:S01]  /*0370*/  IMAD.WIDE.U32 R6, R3.reuse, 0x4, R6 ;  /* 0x0000000403067825 */ /* 0x041fe200078e0006 */
[----:B--2---:R0:W-:Y:S03]  /*0380*/  STS [R8], R9 ;  /* 0x0000000908007388 */ /* 0x0041e60000000800 */
[----:B0-----:R-:W-:-:S08]  /*0390*/  IMAD R8, R3, 0x4, R8 ;  /* 0x0000000403087824 */ /* 0x001fd000078e0208 */
[----:B------:R-:W-:Y:S05]  /*03a0*/  @P0 BRA `(.L_x_717) ;  /* 0xfffffffc00e40947 */ /* 0x000fea000383ffff */
.L_x_716:
[----:B------:R-:W-:Y:S05]  /*03b0*/  BSYNC.RECONVERGENT B1 ;  /* 0x0000000000017941 */ /* 0x000fea0003800200 */
.L_x_715:
        /* <DEDUP_REMOVED lines=10> */
.L_x_718:
        /* <DEDUP_REMOVED lines=23> */
.L_x_714:
[----:B------:R-:W-:Y:S05]  /*05d0*/  BSYNC.RECONVERGENT B0 ;  /* 0x0000000000007941 */ /* 0x000fea0003800200 */
.L_x_713:
        /* <DEDUP_REMOVED lines=8> */
[----:B--2---:R-:W-:Y:S01]  /*0660*/  LOP3.LUT R21, R4, 0x3e0, RZ, 0xc0, !PT ;  /* 0x000003e004157812 */ /* 0x004fe200078ec0ff */
[----:B------:R-:W-:Y:S01]  /*0670*/  UIADD3 UR5, UPT, UPT, UR5, 0x610, URZ ;  /* 0x0000061005057890 */ /* 0x000fe2000fffe0ff */
[----:B------:R-:W-:Y:S01]  /*0680*/  LOP3.LUT R3, R2, 0x7c0, RZ, 0xc0, !PT ;  /* 0x000007c002037812 */ /* 0x000fe200078ec0ff */
[----:B------:R-:W1:Y:S01]  /*0690*/  LDCU UR11, c[0x0][0x3ac] ;  /* 0x00007580ff0b77ac */ /* 0x000e620008000800 */
[----:B------:R-:W-:Y:S02]  /*06a0*/  SHF.R.S32.HI R2, RZ, 0x1f, R0 ;  /* 0x0000001fff027819 */ /* 0x000fe40000011400 */
[----:B------:R-:W-:Y:S01]  /*06b0*/  LOP3.LUT R3, R3, 0x1f, R4, 0xf8, !PT ;  /* 0x0000001f03037812 */ /* 0x000fe200078ef804 */
[----:B------:R-:W2:Y:S01]  /*06c0*/  LDCU.64 UR14, c[0x0][0x388] ;  /* 0x00007100ff0e77ac */ /* 0x000ea20008000a00 */
[----:B------:R-:W-:-:S02]  /*06d0*/  LOP3.LUT R5, R5, 0x7c, RZ, 0xc0, !PT ;  /* 0x0000007c05057812 */ /* 0x000fc400078ec0ff */
[----:B------:R-:W-:Y:S01]  /*06e0*/  LOP3.LUT R6, R3, 0x20, RZ, 0xfc, !PT ;  /* 0x0000002003067812 */ /* 0x000fe200078efcff */
[----:B------:R-:W3:Y:S01]  /*06f0*/  LDCU.64 UR16, c[0x0][0x398] ;  /* 0x00007300ff1077ac */ /* 0x000ee20008000a00 */
[----:B0-----:R-:W-:-:S12]  /*0700*/  ULEA UR5, UR6, UR5, 0x18 ;  /* 0x0000000506057291 */ /* 0x001fd8000f8ec0ff */
.L_x_723:
[----:B-1----:R-:W-:Y:S02]  /*0710*/  IADD3 R20, PT, PT, -R0, UR11, RZ ;  /* 0x0000000b00147c10 */ /* 0x002fe4000fffe1ff */
[C---:B------:R-:W-:Y:S02]  /*0720*/  IADD3 R12, P2, PT, R3.reuse, R0, RZ ;  /* 0x00000000030c7210 */ /* 0x040fe40007f5e0ff */
        /* <DEDUP_REMOVED lines=8> */
[----:B--2---:R-:W-:-:S04]  /*07b0*/  LEA R8, P2, R12, UR14, 0x1 ;  /* 0x0000000e0c087c11 */ /* 0x004fc8000f8408ff */
[----:B------:R-:W-:-:S05]  /*07c0*/  LEA.HI.X R9, R12, UR15, R13, 0x1, P2 ;  /* 0x0000000f0c097c11 */ /* 0x000fca00090f0c0d */
[----:B------:R-:W2:Y:S04]  /*07d0*/  @!P0 LDG.E.U16.CONSTANT R11, desc[UR12][R8.64] ;  /* 0x0000000c080b8981 */ /* 0x000ea8000c1e9500 */
[----:B------:R-:W4:Y:S01]  /*07e0*/  @!P1 LDG.E.U16.CONSTANT R10, desc[UR12][R8.64+0x40] ;  /* 0x0000400c080a9981 */ /* 0x000f22000c1e9500 */
        /* <DEDUP_REMOVED lines=47> */
[----:B------:R-:W0:Y:S04]  /*0ae0*/  LDS R23, [UR10+0x61c] ;  /* 0x00061c0aff177984 */ /* 0x000e280008000800 */
[----:B-1----:R-:W1:Y:S04]  /*0af0*/  LDS.128 R8, [UR10+0x620] ;  /* 0x0006200aff087984 */ /* 0x002e680008000c00 */
[----:B------:R-:W2:Y:S01]  /*0b00*/  LDS.64 R16, [UR10+0x630] ;  /* 0x0006300aff107984 */ /* 0x000ea20008000a00 */
[----:B0-----:R-:W-:-:S04]  /*0b10*/  FSETP.GEU.FTZ.AND P0, PT, R20, R23, PT ;  /* 0x000000171400720b */ /* 0x001fc80003f1e000 */
        /* <DEDUP_REMOVED lines=14> */
.L_x_720:
        /* <DEDUP_REMOVED lines=37> */
[C---:B------:R-:W-:Y:S02]  /*0e50*/  ISETP.GT.AND P0, PT, R20.reuse, 0x20, PT ;  /* 0x000000201400780c */ /* 0x040fe40003f04270 */
[----:B------:R-:W-:Y:S01]  /*0e60*/  ISETP.GT.AND P1, PT, R20, 0x40, PT ;  /* 0x000000401400780c */ /* 0x000fe20003f24270 */
[----:B------:R-:W2:Y:S04]  /*0e70*/  LDS.128 R8, [UR10+0x620] ;  /* 0x0006200aff087984 */ /* 0x000ea80008000c00 */
[----:B------:R-:W4:Y:S01]  /*0e80*/  LDS.64 R16, [UR10+0x630] ;  /* 0x0006300aff107984 */ /* 0x000f220008000a00 */
[----:B-1----:R-:W-:-:S05]  /*0e90*/  FSETP.GEU.FTZ.AND P2, PT, R22, R23, PT ;  /* 0x000000171600720b */ /* 0x002fca0003f5e000 */
[----:B0-----:R-:W-:Y:S02]  /*0ea0*/  @P0 FSEL R22, R23, R22, !P2 ;  /* 0x0000001617160208 */ /* 0x001fe40005000000 */
        /* <DEDUP_REMOVED lines=18> */
.L_x_722:
        /* <DEDUP_REMOVED lines=8> */
.L_x_721:
[----:B---3--:R-:W-:Y:S05]  /*1050*/  BSYNC.RECONVERGENT B0 ;  /* 0x0000000000007941 */ /* 0x008fea0003800200 */
.L_x_719:
[----:B------:R-:W-:Y:S01]  /*1060*/  BAR.SYNC.DEFER_BLOCKING 0x0 ;  /* 0x0000000000007b1d */ /* 0x000fe20000010000 */
[----:B------:R-:W-:Y:S01]  /*1070*/  UIADD3 UR8, UPT, UPT, UR6, 0x63c, URZ ;  /* 0x0000063c06087890 */ /* 0x000fe2000fffe0ff */
[----:B------:R-:W-:Y:S01]  /*1080*/  IMAD.MOV.U32 R16, RZ, RZ, 0xbf ;  /* 0x000000bfff107424 */ /* 0x000fe200078e00ff */
[----:B------:R-:W-:Y:S01]  /*1090*/  UIADD3 UR6, UPT, UPT, UR6, 0x400, URZ ;  /* 0x0000040006067890 */ /* 0x000fe2000fffe0ff */
[----:B0-----:R-:W-:Y:S01]  /*10a0*/  IMAD.MOV.U32 R22, RZ, RZ, 0x3f800000 ;  /* 0x3f800000ff167424 */ /* 0x001fe200078e00ff */
[----:B------:R-:W-:Y:S01]  /*10b0*/  ULEA UR8, UR7, UR8, 0x18 ;  /* 0x0000000807087291 */ /* 0x000fe2000f8ec0ff */
[----:B------:R-:W-:Y:S01]  /*10c0*/  IMAD.IADD R14, R21, 0x1, R14 ;  /* 0x00000001150e7824 */ /* 0x000fe200078e020e */
[----:B------:R-:W-:-:S06]  /*10d0*/  ULEA UR6, UR7, UR6, 0x18 ;  /* 0x0000000607067291 */ /* 0x000fcc000f8ec0ff */
[----:B------:R-:W-:Y:S01]  /*10e0*/  LEA R14, R14, UR6, 0x1 ;  /* 0x000000060e0e7c11 */ /* 0x000fe2000f8e08ff */
[----:B-12---:R-:W0:Y:S04]  /*10f0*/  LDS.64 R8, [UR10+0xa38] ;  /* 0x000a380aff087984 */ /* 0x006e280008000a00 */
        /* <DEDUP_REMOVED lines=10> */
[----:B------:R-:W-:-:S05]  /*11a0*/  @!P1 IMAD.MOV.U32 R9, RZ, RZ, RZ ;  /* 0x000000ffff099224 */ /* 0x000fca00078e00ff */
        /* <DEDUP_REMOVED lines=8> */
[----:B------:R-:W-:-:S02]  /*1230*/  @!P1 IMAD.MOV.U32 R22, RZ, RZ, 0x7f ;  /* 0x0000007fff169424 */ /* 0x000fc400078e00ff */
        /* <DEDUP_REMOVED lines=20> */
[----:B------:R-:W-:-:S02]  /*1380*/  FSETP.GT.FTZ.AND P4, PT, R19, R10, PT ;  /* 0x0000000a1300720b */ /* 0x000fc40003f94000 */
        /* <DEDUP_REMOVED lines=8> */
[----:B------:R-:W-:-:S02]  /*1410*/  @P1 IMAD.MOV.U32 R27, RZ, RZ, R25 ;  /* 0x000000ffff1b1224 */ /* 0x000fc400078e0019 */
[----:B------:R-:W-:Y:S01]  /*1420*/  IMAD.MOV.U32 R25, RZ, RZ, 0x3f ;  /* 0x0000003fff197424 */ /* 0x000fe200078e00ff */
[----:B------:R-:W0:Y:S01]  /*1430*/  LDS R17, [R17] ;  /* 0x0000000011117984 */ /* 0x000e220000000800 */
        /* <DEDUP_REMOVED lines=12> */
[----:B0-----:R-:W-:Y:S02]  /*1500*/  FSETP.GT.FTZ.AND P6, PT, R18, R23, PT ;  /* 0x000000171200720b */ /* 0x001fe40003fd4000 */
[----:B-1----:R-:W-:-:S11]  /*1510*/  FSETP.GT.FTZ.AND P5, PT, R19, R24, PT ;  /* 0x000000181300720b */ /* 0x002fd60003fb4000 */
[C---:B------:R-:W-:Y:S02]  /*1520*/  @!P6 VIADD R20, R16.reuse, 0xffffffff ;  /* 0xffffffff1014e836 */ /* 0x040fe40000000000 */
[----:B------:R-:W-:Y:S02]  /*1530*/  @P6 VIADD R20, R16, 0x1 ;  /* 0x0000000110146836 */ /* 0x000fe40000000000 */
[----:B------:R-:W-:Y:S02]  /*1540*/  @P6 IMAD.MOV.U32 R9, RZ, RZ, R16 ;  /* 0x000000ffff096224 */ /* 0x000fe400078e0010 */
[----:B------:R-:W-:Y:S01]  /*1550*/  @P6 IMAD.MOV.U32 R16, RZ, RZ, R22 ;  /* 0x000000ffff106224 */ /* 0x000fe200078e0016 */
[----:B------:R-:W-:Y:S01]  /*1560*/  LEA R27, R20, UR8, 0x2 ;  /* 0x00000008141b7c11 */ /* 0x000fe2000f8e10ff */
[----:B------:R-:W-:Y:S01]  /*1570*/  LDS R22, [UR10+0x63c] ;  /* 0x00063c0aff167984 */ /* 0x000fe20008000800 */
[----:B------:R-:W-:Y:S02]  /*1580*/  @P6 IMAD.MOV.U32 R11, RZ, RZ, R23 ;  /* 0x000000ffff0b6224 */ /* 0x000fe400078e0017 */
[----:B------:R-:W-:-:S02]  /*1590*/  @P6 IMAD.MOV.U32 R23, RZ, RZ, R17 ;  /* 0x000000ffff176224 */ /* 0x000fc400078e0011 */
[----:B------:R-:W0:Y:S01]  /*15a0*/  LDS R27, [R27] ;  /* 0x000000001b1b7984 */ /* 0x000e220000000800 */
[C---:B------:R-:W-:Y:S02]  /*15b0*/  @!P5 VIADD R17, R25.reuse, 0xffffffe0 ;  /* 0xffffffe01911d836 */ /* 0x040fe40000000000 */
[----:B------:R-:W-:Y:S01]  /*15c0*/  @P5 VIADD R17, R25, 0x20 ;  /* 0x0000002019115836 */ /* 0x000fe20000000000 */
[----:B0-----:R-:W-:-:S13]  /*15d0*/  FSETP.GT.FTZ.AND P3, PT, R18, R27, PT ;  /* 0x0000001b1200720b */ /* 0x001fda0003f74000 */
[----:B------:R-:W-:Y:S02]  /*15e0*/  @P3 ISETP.NE.AND P1, PT, R16, 0xff, PT ;  /* 0x000000ff1000380c */ /* 0x000fe40003f25270 */
[----:B------:R-:W-:Y:S02]  /*15f0*/  @!P3 ISETP.NE.AND P2, PT, R9, RZ, PT ;  /* 0x000000ff0900b20c */ /* 0x000fe40003f45270 */
[----:B------:R-:W-:Y:S02]  /*1600*/  @P3 FSEL R26, R8, R23, !P1 ;  /* 0x00000017081a3208 */ /* 0x000fe40004800000 */
[----:B------:R-:W-:-:S03]  /*1610*/  @!P3 FSEL R28, R22, R11, !P2 ;  /* 0x0000000b161cb208 */ /* 0x000fc60005000000 */
[----:B------:R-:W-:Y:S01]  /*1620*/  @P3 FADD.FTZ R11, R27, R26 ;  /* 0x0000001a1b0b3221 */ /* 0x000fe20000010000 */
        /* <DEDUP_REMOVED lines=15> */
[----:B------:R-:W-:Y:S01]  /*1720*/  IMAD.MOV.U32 R23, RZ, RZ, 0x7f ;  /* 0x0000007fff177424 */ /* 0x000fe200078e00ff */
[----:B------:R-:W-:Y:S01]  /*1730*/  IADD3.X R13, PT, PT, R13, UR17, RZ, P2, !PT ;  /* 0x000000110d0d7c10 */ /* 0x000fe200097fe4ff */
[----:B------:R-:W-:Y:S02]  /*1740*/  IMAD.MOV.U32 R18, RZ, RZ, RZ ;  /* 0x000000ffff127224 */ /* 0x000fe400078e00ff */
[----:B------:R-:W-:Y:S02]  /*1750*/  @P4 IMAD.MOV.U32 R23, RZ, RZ, 0xff ;  /* 0x000000ffff174424 */ /* 0x000fe400078e00ff */
        /* <DEDUP_REMOVED lines=48> */
[----:B------:R-:W-:Y:S01]  /*1a60*/  ISETP.NE.AND P4, PT, R17, 0xff, PT ;  /* 0x000000ff1100780c */ /* 0x000fe20003f85270 */
[----:B------:R-:W0:Y:S01]  /*1a70*/  LDS R28, [R23] ;  /* 0x00000000171c7984 */ /* 0x000e220000000800 */
[----:B------:R-:W-:-:S02]  /*1a80*/  FSEL R25, R22, R11, !P6 ;  /* 0x0000000b16197208 */ /* 0x000fc40007000000 */
        /* <DEDUP_REMOVED lines=20> */
[----:B------:R-:W-:-:S11]  /*1bd0*/  ISETP.GE.AND P1, PT, R6, R8, PT ;  /* 0x000000080600720c */ /* 0x000fd60003f26270 */
        /* <DEDUP_REMOVED lines=8> */
.L_x_724:
        /* <DEDUP_REMOVED lines=10> */
.L_x_1997:


//--------------------- .text._Z18kQuantizeBlockwiseI13__nv_bfloat16Li1024ELi4ELi0ELi0EEvPfPT_S1_PhS1_ii --------------------------
	.section	.text._Z18kQuantizeBlockwiseI13__nv_bfloat16Li1024ELi4ELi0ELi0EEvPfPT_S1_PhS1_ii,"ax",@progbits
	.align	128
        .global         _Z18kQuantizeBlockwiseI13__nv_bfloat16Li1024ELi4ELi0ELi0EEvPfPT_S1_PhS1_ii
        .type           _Z18kQuantizeBlockwiseI13__nv_bfloat16Li1024ELi4ELi0ELi0EEvPfPT_S1_PhS1_ii,@function
        .size           _Z18kQuantizeBlockwiseI13__nv_bfloat16Li1024ELi4ELi0ELi0EEvPfPT_S1_PhS1_ii,(.L_x_1998 - _Z18kQuantizeBlockwiseI13__nv_bfloat16Li1024ELi4ELi0ELi0EEvPfPT_S1_PhS1_ii)
        .other          _Z18kQuantizeBlockwiseI13__nv_bfloat16Li1024ELi4ELi0ELi0EEvPfPT_S1_PhS1_ii,@"STO_CUDA_ENTRY STV_DEFAULT"
_Z18kQuantizeBlockwiseI13__nv_bfloat16Li1024ELi4ELi0ELi0EEvPfPT_S1_PhS1_ii:
.text._Z18kQuantizeBlockwiseI13__nv_bfloat16Li1024ELi4ELi0ELi0EEvPfPT_S1_PhS1_ii:
        /* <DEDUP_REMOVED lines=52> */
.L_x_729:
[----:B------:R0:W2:Y:S01]  /*0340*/  LDG.E R9, desc[UR10][R4.64] ;  /* 0x0000000a04097981 */ /* 0x0000a2000c1e1900 */
[----:B------:R-:W-:-:S05]  /*0350*/  VIADD R7, R7, 0x1 ;  /* 0x0000000107077836 */ /* 0x000fca0000000000 */
[----:B------:R-:W-:Y:S01]  /*0360*/  ISETP.NE.AND P0, PT, R7, RZ, PT ;  /* 0x000000ff0700720c */ /* 0x000fe20003f05270 */
[C---:B0-----:R-:W-:Y:S01]  /*0370*/  IMAD.WIDE.U32 R4, R3.reuse, 0x4, R4 ;  /* 0x0000000403047825 */ /* 0x041fe200078e0004 */
[----:B--2---:R0:W-:Y:S03]  /*0380*/  STS [R6], R9 ;  /* 0x0000000906007388 */ /* 0x0041e60000000800 */
[----:B0-----:R-:W-:-:S08]  /*0390*/  IMAD R6, R3, 0x4, R6 ;  /* 0x0000000403067824 */ /* 0x001fd000078e0206 */
[----:B------:R-:W-:Y:S05]  /*03a0*/  @P0 BRA `(.L_x_729) ;  /* 0xfffffffc00e40947 */ /* 0x000fea000383ffff */
.L_x_728:
[----:B------:R-:W-:Y:S05]  /*03b0*/  BSYNC.RECONVERGENT B1 ;  /* 0x0000000000017941 */ /* 0x000fea0003800200 */
.L_x_727:
        /* <DEDUP_REMOVED lines=10> */
.L_x_730:
        /* <DEDUP_REMOVED lines=23> */
.L_x_726:
[----:B------:R-:W-:Y:S05]  /*05d0*/  BSYNC.RECONVERGENT B0 ;  /* 0x0000000000007941 */ /* 0x000fea0003800200 */
.L_x_725:
        /* <DEDUP_REMOVED lines=13> */
[----:B--2---:R-:W-:Y:S01]  /*06b0*/  LOP3.LUT R8, R3, 0x1f, R0, 0xf8, !PT ;  /* 0x0000001f03087812 */ /* 0x004fe200078ef800 */
[----:B------:R-:W2:Y:S01]  /*06c0*/  LDCU.64 UR12, c[0x0][0x388] ;  /* 0x00007100ff0c77ac */ /* 0x000ea20008000a00 */
[----:B------:R-:W3:Y:S01]  /*06d0*/  LDCU.64 UR14, c[0x0][0x398] ;  /* 0x00007300ff0e77ac */ /* 0x000ee20008000a00 */
[----:B0-----:R-:W-:-:S12]  /*06e0*/  ULEA UR5, UR6, UR5, 0x18 ;  /* 0x0000000506057291 */ /* 0x001fd8000f8ec0ff */
.L_x_735:
[----:B-1----:R-:W-:Y:S02]  /*06f0*/  IADD3 R19, PT, PT, -R11, UR9, RZ ;  /* 0x000000090b137c10 */ /* 0x002fe4000fffe1ff */
[C---:B------:R-:W-:Y:S02]  /*0700*/  LOP3.LUT R4, R8.reuse, 0x20, RZ, 0xfc, !PT ;  /* 0x0000002008047812 */ /* 0x040fe400078efcff */
[C---:B------:R-:W-:Y:S02]  /*0710*/  IADD3 R3, P3, PT, R8.reuse, R11, RZ ;  /* 0x0000000b08037210 */ /* 0x040fe40007f7e0ff */
[C---:B------:R-:W-:Y:S02]  /*0720*/  LOP3.LUT R2, R8.reuse, 0x40, RZ, 0xfc, !PT ;  /* 0x0000004008027812 */ /* 0x040fe400078efcff */
[----:B------:R-:W-:Y:S02]  /*0730*/  LOP3.LUT R6, R8, 0x60, RZ, 0xfc, !PT ;  /* 0x0000006008067812 */ /* 0x000fe400078efcff */
[----:B------:R-:W-:-:S02]  /*0740*/  PRMT R7, RZ, 0x7610, R7 ;  /* 0x00007610ff077816 */ /* 0x000fc40000000007 */
[----:B------:R-:W-:Y:S02]  /*0750*/  PRMT R16, RZ, 0x7610, R16 ;  /* 0x00007610ff107816 */ /* 0x000fe40000000010 */
[----:B------:R-:W-:Y:S01]  /*0760*/  PRMT R5, RZ, 0x7610, R5 ;  /* 0x00007610ff057816 */ /* 0x000fe20000000005 */
[----:B------:R-:W0:Y:S01]  /*0770*/  S2UR UR8, SR_CgaCtaId ;  /* 0x00000000000879c3 */ /* 0x000e220000008800 */
[----:B------:R-:W-:-:S07]  /*0780*/  VIMNMX R13, PT, PT, R19, 0x400, PT ;  /* 0x00000400130d7848 */ /* 0x000fce0003fe0100 */
[----:B------:R-:W-:Y:S01]  /*0790*/  BAR.SYNC.DEFER_BLOCKING 0x0 ;  /* 0x0000000000007b1d */ /* 0x000fe20000010000 */
[-C--:B------:R-:W-:Y:S01]  /*07a0*/  ISETP.GE.AND P1, PT, R4, R13.reuse, PT ;  /* 0x0000000d0400720c */ /* 0x080fe20003f26270 */
[----:B------:R-:W-:Y:S01]  /*07b0*/  IMAD.X R4, RZ, RZ, R10, P3 ;  /* 0x000000ffff047224 */ /* 0x000fe200018e060a */
[-C--:B------:R-:W-:Y:S02]  /*07c0*/  ISETP.GE.AND P2, PT, R2, R13.reuse, PT ;  /* 0x0000000d0200720c */ /* 0x080fe40003f46270 */
[-C--:B------:R-:W-:Y:S02]  /*07d0*/  ISETP.GE.AND P0, PT, R8, R13.reuse, PT ;  /* 0x0000000d0800720c */ /* 0x080fe40003f06270 */
[----:B------:R-:W-:Y:S02]  /*07e0*/  ISETP.GE.AND P3, PT, R6, R13, PT ;  /* 0x0000000d0600720c */ /* 0x000fe40003f66270 */
[----:B--2---:R-:W-:Y:S02]  /*07f0*/  LEA R2, P4, R3, UR12, 0x1 ;  /* 0x0000000c03027c11 */ /* 0x004fe4000f8808ff */
[----:B------:R-:W-:-:S02]  /*0800*/  PRMT R6, RZ, 0x7610, R6 ;  /* 0x00007610ff067816 */ /* 0x000fc40000000006 */
[----:B------:R-:W-:-:S05]  /*0810*/  LEA.HI.X R3, R3, UR13, R4, 0x1, P4 ;  /* 0x0000000d03037c11 */ /* 0x000fca000a0f0c04 */
[----:B------:R-:W2:Y:S04]  /*0820*/  @!P0 LDG.E.U16.CONSTANT R6, desc[UR10][R2.64] ;  /* 0x0000000a02068981 */ /* 0x000ea8000c1e9500 */
[----:B------:R-:W4:Y:S04]  /*0830*/  @!P1 LDG.E.U16.CONSTANT R7, desc[UR10][R2.64+0x40] ;  /* 0x0000400a02079981 */ /* 0x000f28000c1e9500 */
[----:B------:R-:W5:Y:S04]  /*0840*/  @!P2 LDG.E.U16.CONSTANT R16, desc[UR10][R2.64+0x80] ;  /* 0x0000800a0210a981 */ /* 0x000f68000c1e9500 */
[----:B------:R1:W3:Y:S01]  /*0850*/  @!P3 LDG.E.U16.CONSTANT R5, desc[UR10][R2.64+0xc0] ;  /* 0x0000c00a0205b981 */ /* 0x0002e2000c1e9500 */
[C---:B------:R-:W-:Y:S01]  /*0860*/  IMAD.SHL.U32 R12, R0.reuse, 0x4, RZ ;  /* 0x00000004000c7824 */ /* 0x040fe200078e00ff */
[----:B------:R-:W-:Y:S01]  /*0870*/  LOP3.LUT R21, R0, 0x3e0, RZ, 0xc0, !PT ;  /* 0x000003e000157812 */ /* 0x000fe200078ec0ff */
[----:B------:R-:W-:Y:S01]  /*0880*/  UMOV UR6, 0x400 ;  /* 0x0000040000067882 */ /* 0x000fe20000000000 */
[----:B------:R-:W1:Y:S01]  /*0890*/  S2R R4, SR_LANEID ;  /* 0x0000000000047919 */ /* 0x000e620000000000 */
[----:B0-----:R-:W-:Y:S01]  /*08a0*/  ULEA UR6, UR8, UR6, 0x18 ;  /* 0x0000000608067291 */ /* 0x001fe2000f8ec0ff */
[----:B------:R-:W-:Y:S01]  /*08b0*/  LOP3.LUT R15, R12, 0xf80, RZ, 0xc0, !PT ;  /* 0x00000f800c0f7812 */ /* 0x000fe200078ec0ff */
[----:B------:R-:W-:Y:S01]  /*08c0*/  BSSY.RECONVERGENT B0, `(.L_x_731) ;  /* 0x0000088000007945 */ /* 0x000fe20003800200 */
[----:B------:R-:W-:-:S03]  /*08d0*/  ISETP.GE.AND P0, PT, R19, 0x100, PT ;  /* 0x000001001300780c */ /* 0x000fc60003f06270 */
[--C-:B-1----:R-:W-:Y:S02]  /*08e0*/  IMAD.IADD R12, R15, 0x1, R4.reuse ;  /* 0x000000010f0c7824 */ /* 0x102fe400078e0204 */
[----:B------:R-:W-:-:S03]  /*08f0*/  IMAD.IADD R14, R21, 0x1, R4 ;  /* 0x00000001150e7824 */ /* 0x000fc600078e0204 */
[----:B------:R-:W-:Y:S02]  /*0900*/  LEA R20, R12, UR6, 0x1 ;  /* 0x000000060c147c11 */ /* 0x000fe4000f8e08ff */
[----:B------:R-:W-:-:S03]  /*0910*/  LEA R3, R14, UR6, 0x3 ;  /* 0x000000060e037c11 */ /* 0x000fc6000f8e18ff */
[----:B--2---:R-:W-:Y:S04]  /*0920*/  STS.U16 [R20], R6 ;  /* 0x0000000614007388 */ /* 0x004fe80000000400 */
[----:B----4-:R-:W-:Y:S04]  /*0930*/  STS.U16 [R20+0x40], R7 ;  /* 0x0000400714007388 */ /* 0x010fe80000000400 */
[----:B-----5:R-:W-:Y:S04]  /*0940*/  STS.U16 [R20+0x80], R16 ;  /* 0x0000801014007388 */ /* 0x020fe80000000400 */
[----:B---3--:R-:W-:Y:S01]  /*0950*/  STS.U16 [R20+0xc0], R5 ;  /* 0x0000c00514007388 */ /* 0x008fe20000000400 */
        /* <DEDUP_REMOVED lines=40> */
[----:B------:R-:W2:Y:S04]  /*0be0*/  LDS.128 R4, [UR6+0xc20] ;  /* 0x000c2006ff047984 */ /* 0x000ea80008000c00 */
[----:B-1----:R-:W1:Y:S01]  /*0bf0*/  LDS.64 R2, [UR6+0xc30] ;  /* 0x000c3006ff027984 */ /* 0x002e620008000a00 */
[----:B0-----:R-:W-:-:S04]  /*0c00*/  FSETP.GEU.FTZ.AND P0, PT, R19, R20, PT ;  /* 0x000000141300720b */ /* 0x001fc80003f1e000 */
        /* <DEDUP_REMOVED lines=12> */
[----:B------:R-:W-:Y:S01]  /*0cd0*/  FSEL R5, R3, R2, !P0 ;  /* 0x0000000203057208 */ /* 0x000fe20004000000 */
[----:B------:R-:W-:Y:S08]  /*0ce0*/  BRA `(.L_x_734) ;  /* 0x0000000000f47947 */ /* 0x000ff00003800000 */
.L_x_732:
        /* <DEDUP_REMOVED lines=40> */
[----:B------:R-:W3:Y:S01]  /*0f70*/  LDS.64 R2, [UR6+0xc30] ;  /* 0x000c3006ff027984 */ /* 0x000ee20008000a00 */
        /* <DEDUP_REMOVED lines=18> */
[----:B------:R-:W-:-:S04]  /*10a0*/  @P0 FSEL R20, R3, R20, !P1 ;  /* 0x0000001403140208 */ /* 0x000fc80004800000 */
[----:B------:R-:W-:-:S07]  /*10b0*/  MOV R5, R20 ;  /* 0x0000001400057202 */ /* 0x000fce0000000f00 */
.L_x_734:
        /* <DEDUP_REMOVED lines=8> */
.L_x_733:
[----:B------:R-:W-:Y:S05]  /*1140*/  BSYNC.RECONVERGENT B0 ;  /* 0x0000000000007941 */ /* 0x000fea0003800200 */
.L_x_731:
[----:B------:R-:W-:Y:S01]  /*1150*/  BAR.SYNC.DEFER_BLOCKING 0x0 ;  /* 0x0000000000007b1d */ /* 0x000fe20000010000 */
[----:B------:R-:W-:Y:S01]  /*1160*/  IMAD.MOV.U32 R21, RZ, RZ, 0xbf ;  /* 0x000000bfff157424 */ /* 0x000fe200078e00ff */
[----:B------:R-:W-:Y:S01]  /*1170*/  UISETP.LT.U32.AND UP0, UPT, UR4, 0x7fffffff, UPT ;  /* 0x7fffffff0400788c */ /* 0x000fe2000bf01070 */
[----:B------:R-:W-:Y:S02]  /*1180*/  IMAD.MOV.U32 R6, RZ, RZ, 0x3f800000 ;  /* 0x3f800000ff067424 */ /* 0x000fe400078e00ff */
[----:B0-----:R-:W-:Y:S01]  /*1190*/  IMAD.MOV.U32 R20, RZ, RZ, 0xff ;  /* 0x000000ffff147424 */ /* 0x001fe200078e00ff */
[----:B------:R-:W-:Y:S02]  /*11a0*/  UMOV UR7, 0x400 ;  /* 0x0000040000077882 */ /* 0x000fe40000000000 */
[----:B------:R-:W-:-:S04]  /*11b0*/  UIADD3 UR7, UPT, UPT, UR7, 0xc3c, URZ ;  /* 0x00000c3c07077890 */ /* 0x000fc8000fffe0ff */
[----:B------:R-:W-:Y:S01]  /*11c0*/  ULEA UR7, UR8, UR7, 0x18 ;  /* 0x0000000708077291 */ /* 0x000fe2000f8ec0ff */
[----:B-12---:R-:W0:Y:S04]  /*11d0*/  LDS.64 R2, [UR6+0x1038] ;  /* 0x00103806ff027984 */ /* 0x006e280008000a00 */
[----:B------:R-:W1:Y:S01]  /*11e0*/  LDS R19, [UR6+0xe38] ;  /* 0x000e3806ff137984 */ /* 0x000e620008000800 */
[-C--:B0-----:R-:W-:Y:S01]  /*11f0*/  FMUL.FTZ R17, R17, R3.reuse ;  /* 0x0000000311117220 */ /* 0x081fe20000410000 */
[----:B------:R-:W-:Y:S01]  /*1200*/  FMUL.FTZ R15, R15, R3 ;  /* 0x000000030f0f7220 */ /* 0x000fe20000410000 */
[----:B-1----:R-:W-:-:S03]  /*1210*/  IMAD.MOV.U32 R4, RZ, RZ, R19 ;  /* 0x000000ffff047224 */ /* 0x002fc600078e0013 */
        /* <DEDUP_REMOVED lines=14> */
[----:B------:R-:W-:Y:S01]  /*1300*/  @!P1 IMAD.MOV.U32 R6, RZ, RZ, RZ ;  /* 0x000000ffff069224 */ /* 0x000fe200078e00ff */
[----:B------:R-:W-:Y:S01]  /*1310*/  @P4 MOV R6, R21 ;  /* 0x0000001500064202 */ /* 0x000fe20000000f00 */
[----:B------:R-:W-:Y:S01]  /*1320*/  @P4 IMAD.MOV.U32 R21, RZ, RZ, R20 ;  /* 0x000000ffff154224 */ /* 0x000fe200078e0014 */
        /* <DEDUP_REMOVED lines=9> */
[-C--:B------:R-:W-:Y:S01]  /*13c0*/  FMUL.FTZ R21, R18, R3.reuse ;  /* 0x0000000312157220 */ /* 0x080fe20000410000 */
[----:B------:R-:W-:Y:S01]  /*13d0*/  FMUL.FTZ R3, R16, R3 ;  /* 0x0000000310037220 */ /* 0x000fe20000410000 */
[----:B------:R-:W0:Y:S01]  /*13e0*/  LDS R25, [R25] ;  /* 0x0000000019197984 */ /* 0x000e220000000800 */
[----:B------:R-:W-:Y:S02]  /*13f0*/  IMAD.MOV.U32 R16, RZ, RZ, 0x3f ;  /* 0x0000003fff107424 */ /* 0x000fe400078e00ff */
[----:B------:R-:W-:Y:S02]  /*1400*/  FSETP.GT.FTZ.AND P1, PT, R21, R4, PT ;  /* 0x000000041500720b */ /* 0x000fe40003f34000 */
        /* <DEDUP_REMOVED lines=10> */
[----:B------:R-:W-:-:S05]  /*14b0*/  @P1 IMAD.MOV.U32 R5, RZ, RZ, 0xbf ;  /* 0x000000bfff051424 */ /* 0x000fca00078e00ff */
[----:B------:R-:W-:-:S06]  /*14c0*/  LEA R18, R5, UR7, 0x2 ;  /* 0x0000000705127c11 */ /* 0x000fcc000f8e10ff */
[----:B------:R-:W1:Y:S01]  /*14d0*/  LDS R18, [R18] ;  /* 0x0000000012127984 */ /* 0x000e620000000800 */
[----:B0-----:R-:W-:Y:S02]  /*14e0*/  FSETP.GT.FTZ.AND P3, PT, R17, R28, PT ;  /* 0x0000001c1100720b */ /* 0x001fe40003f74000 */
[----:B-1----:R-:W-:-:S11]  /*14f0*/  FSETP.GT.FTZ.AND P2, PT, R21, R18, PT ;  /* 0x000000121500720b */ /* 0x002fd60003f54000 */
        /* <DEDUP_REMOVED lines=14> */
[C---:B------:R-:W-:Y:S02]  /*15e0*/  @!P2 VIADD R7, R5.reuse, 0xffffffe0 ;  /* 0xffffffe00507a836 */ /* 0x040fe40000000000 */
[----:B------:R-:W-:-:S02]  /*15f0*/  @P2 VIADD R7, R5, 0x20 ;  /* 0x0000002005072836 */ /* 0x000fc40000000000 */
[----:B------:R-:W-:Y:S01]  /*1600*/  @P4 IMAD.MOV.U32 R19, RZ, RZ, R26 ;  /* 0x000000ffff134224 */ /* 0x000fe200078e001a */
[----:B------:R-:W0:Y:S01]  /*1610*/  LDS R24, [R24] ;  /* 0x0000000018187984 */ /* 0x000e220000000800 */
[----:B------:R-:W-:Y:S01]  /*1620*/  @P4 IMAD.MOV.U32 R26, RZ, RZ, R28 ;  /* 0x000000ffff1a4224 */ /* 0x000fe200078e001c */
[----:B------:R-:W-:-:S06]  /*1630*/  LEA R28, R7, UR7, 0x2 ;  /* 0x00000007071c7c11 */ /* 0x000fcc000f8e10ff */
        /* <DEDUP_REMOVED lines=11> */
[----:B------:R-:W0:Y:S02]  /*16f0*/  LDS R25, [R25] ;  /* 0x0000000019197984 */ /* 0x000e240000000800 */
[----:B0-----:R-:W-:-:S13]  /*1700*/  FSETP.GT.FTZ.AND P5, PT, R17, R25, PT ;  /* 0x000000191100720b */ /* 0x001fda0003fb4000 */
[----:B------:R-:W-:Y:S02]  /*1710*/  @P5 ISETP.NE.AND P3, PT, R22, 0xff, PT ;  /* 0x000000ff1600580c */ /* 0x000fe40003f65270 */
[----:B------:R-:W-:Y:S02]  /*1720*/  @!P5 ISETP.NE.AND P6, PT, R6, RZ, PT ;  /* 0x000000ff0600d20c */ /* 0x000fe40003fc5270 */
[----:B------:R-:W-:Y:S02]  /*1730*/  @P5 FSEL R24, R2, R24, !P3 ;  /* 0x0000001802185208 */ /* 0x000fe40005800000 */
[----:B------:R-:W-:-:S03]  /*1740*/  @!P5 FSEL R26, R20, R19, !P6 ;  /* 0x00000013141ad208 */ /* 0x000fc60007000000 */
[C---:B------:R-:W-:Y:S02]  /*1750*/  @P5 FADD.FTZ R24, R25.reuse, R24 ;  /* 0x0000001819185221 */ /* 0x040fe40000010000 */
[----:B------:R-:W-:Y:S01]  /*1760*/  @!P5 FADD.FTZ R26, R25, R26 ;  /* 0x0000001a191ad221 */ /* 0x000fe20000010000 */
[C---:B------:R-:W-:Y:S02]  /*1770*/  @!P4 VIADD R25, R7.reuse, 0xfffffff0 ;  /* 0xfffffff00719c836 */ /* 0x040fe40000000000 */
[----:B------:R-:W-:Y:S01]  /*1780*/  @P5 FMUL.FTZ R24, R24, 0.5 ;  /* 0x3f00000018185820 */ /* 0x000fe20000410000 */
[----:B------:R-:W-:Y:S02]  /*1790*/  @P4 VIADD R25, R7, 0x10 ;  /* 0x0000001007194836 */ /* 0x000fe40000000000 */
[----:B------:R-:W-:Y:S02]  /*17a0*/  @!P5 FMUL.FTZ R26, R26, 0.5 ;  /* 0x3f0000001a1ad820 */ /* 0x000fe40000410000 */
[----:B------:R-:W-:-:S02]  /*17b0*/  @P5 FSETP.GEU.FTZ.AND P3, PT, R24, R17, PT ;  /* 0x000000111800520b */ /* 0x000fc40003f7e000 */
[----:B------:R-:W-:Y:S02]  /*17c0*/  LEA R24, R25, UR7, 0x2 ;  /* 0x0000000719187c11 */ /* 0x000fe4000f8e10ff */
[-C--:B------:R-:W-:Y:S01]  /*17d0*/  @P5 SEL R19, R22, R23.reuse, !P3 ;  /* 0x0000001716135207 */ /* 0x080fe20005800000 */
[----:B------:R-:W-:Y:S01]  /*17e0*/  IMAD.MOV.U32 R22, RZ, RZ, 0x7f ;  /* 0x0000007fff167424 */ /* 0x000fe200078e00ff */
[----:B------:R-:W-:Y:S01]  /*17f0*/  @!P5 FSETP.GEU.FTZ.AND P6, PT, R17, R26, PT ;  /* 0x0000001a1100d20b */ /* 0x000fe20003fde000 */
[----:B------:R-:W-:Y:S01]  /*1800*/  IMAD.MOV.U32 R17, RZ, RZ, -0x40800000 ;  /* 0xbf800000ff117424 */ /* 0x000fe200078e00ff */
[----:B------:R-:W0:Y:S01]  /*1810*/  LDS R24, [R24] ;  /* 0x0000000018187984 */ /* 0x000e220000000800 */
[--C-:B------:R-:W-:Y:S01]  /*1820*/  @P1 IMAD.MOV.U32 R17, RZ, RZ, R4.reuse ;  /* 0x000000ffff111224 */ /* 0x100fe200078e0004 */
[----:B------:R-:W-:Y:S01]  /*1830*/  @!P5 SEL R19, R6, R23, !P6 ;  /* 0x000000170613d207 */ /* 0x000fe20007000000 */
[----:B------:R-:W-:Y:S01]  /*1840*/  IMAD.MOV.U32 R6, RZ, RZ, R4 ;  /* 0x000000ffff067224 */ /* 0x000fe200078e0004 */
[----:B------:R-:W-:Y:S01]  /*1850*/  @P2 MOV R17, R18 ;  /* 0x0000001200112202 */ /* 0x000fe20000000f00 */
[----:B------:R-:W-:-:S02]  /*1860*/  @P1 IMAD.MOV.U32 R6, RZ, RZ, 0x3f800000 ;  /* 0x3f800000ff061424 */ /* 0x000fc400078e00ff */
[----:B------:R-:W-:Y:S02]  /*1870*/  @P1 IMAD.MOV.U32 R22, RZ, RZ, 0xff ;  /* 0x000000ffff161424 */ /* 0x000fe400078e00ff */
[----:B------:R-:W-:Y:S02]  /*1880*/  @P2 IMAD.MOV.U32 R18, RZ, RZ, R6 ;  /* 0x000000ffff122224 */ /* 0x000fe400078e0006 */
[----:B------:R-:W-:Y:S02]  /*1890*/  IMAD.MOV.U32 R6, RZ, RZ, RZ ;  /* 0x000000ffff067224 */ /* 0x000fe400078e00ff */
[----:B------:R-:W-:Y:S02]  /*18a0*/  @P1 IMAD.MOV.U32 R6, RZ, RZ, 0x7f ;  /* 0x0000007fff061424 */ /* 0x000fe400078e00ff */
[----:B------:R-:W-:Y:S02]  /*18b0*/  @P4 IMAD.MOV.U32 R17, RZ, RZ, R28 ;  /* 0x000000ffff114224 */ /* 0x000fe400078e001c */
[----:B------:R-:W-:-:S02]  /*18c0*/  @P4 IMAD.MOV.U32 R28, RZ, RZ, R18 ;  /* 0x000000ffff1c4224 */ /* 0x000fc400078e0012 */
[----:B------:R-:W-:Y:S02]  /*18d0*/  @P2 IMAD.MOV.U32 R6, RZ, RZ, R5 ;  /* 0x000000ffff062224 */ /* 0x000fe400078e0005 */
[----:B------:R-:W-:Y:S02]  /*18e0*/  @P2 IMAD.MOV.U32 R5, RZ, RZ, R22 ;  /* 0x000000ffff052224 */ /* 0x000fe400078e0016 */
        /* <DEDUP_REMOVED lines=19> */
[----:B------:R-:W-:-:S02]  /*1a20*/  @P3 IMAD.MOV.U32 R24, RZ, RZ, 0xbf ;  /* 0x000000bfff183424 */ /* 0x000fc400078e00ff */
[----:B------:R-:W-:Y:S01]  /*1a30*/  @P1 IMAD.MOV.U32 R6, RZ, RZ, R23 ;  /* 0x000000ffff061224 */ /* 0x000fe200078e0017 */
[----:B------:R-:W0:Y:S01]  /*1a40*/  LDS R22, [R22] ;  /* 0x0000000016167984 */ /* 0x000e220000000800 */
[----:B------:R-:W-:Y:S01]  /*1a50*/  @P1 IMAD.MOV.U32 R23, RZ, RZ, R25 ;  /* 0x000000ffff171224 */ /* 0x000fe200078e0019 */
[----:B------:R-:W-:-:S06]  /*1a60*/  LEA R28, R24, UR7, 0x2 ;  /* 0x00000007181c7c11 */ /* 0x000fcc000f8e10ff */
[----:B------:R-:W1:Y:S01]  /*1a70*/  LDS R28, [R28] ;  /* 0x000000001c1c7984 */ /* 0x000e620000000800 */
[----:B0-----:R-:W-:Y:S02]  /*1a80*/  FSETP.GT.FTZ.AND P2, PT, R21, R22, PT ;  /* 0x000000161500720b */ /* 0x001fe40003f54000 */
[----:B-1----:R-:W-:-:S11]  /*1a90*/  FSETP.GT.FTZ.AND P4, PT, R15, R28, PT ;  /* 0x0000001c0f00720b */ /* 0x002fd60003f94000 */
[C---:B------:R-:W-:Y:S01]  /*1aa0*/  @!P2 VIADD R5, R18.reuse, 0xfffffffe ;  /* 0xfffffffe1205a836 */ /* 0x040fe20000000000 */
[----:B------:R-:W-:Y:S01]  /*1ab0*/  @P2 IADD3 R5, PT, PT, R18, 0x2, RZ ;  /* 0x0000000212052810 */ /* 0x000fe20007ffe0ff */
[----:B------:R-:W-:Y:S02]  /*1ac0*/  @P2 IMAD.MOV.U32 R17, RZ, RZ, R22 ;  /* 0x000000ffff112224 */ /* 0x000fe400078e0016 */
[----:B------:R-:W-:Y:S01]  /*1ad0*/  @P2 IMAD.MOV.U32 R22, RZ, RZ, R26 ;  /* 0x000000ffff162224 */ /* 0x000fe200078e001a */
[----:B------:R-:W-:Y:S01]  /*1ae0*/  LEA R7, R5, UR7, 0x2 ;  /* 0x0000000705077c11 */ /* 0x000fe2000f8e10ff */
[----:B------:R-:W-:Y:S02]  /*1af0*/  @P2 IMAD.MOV.U32 R6, RZ, RZ, R18 ;  /* 0x000000ffff062224 */ /* 0x000fe400078e0012 */
[----:B------:R-:W-:Y:S02]  /*1b00*/  @P2 IMAD.MOV.U32 R18, RZ, RZ, R23 ;  /* 0x000000ffff122224 */ /* 0x000fe400078e0017 */
[----:B------:R-:W-:Y:S01]  /*1b10*/  IMAD.MOV.U32 R23, RZ, RZ, 0x7f ;  /* 0x0000007fff177424 */ /* 0x000fe200078e00ff */
[----:B------:R-:W0:Y:S01]  /*1b20*/  LDS R7, [R7] ;  /* 0x0000000007077984 */ /* 0x000e220000000800 */
[----:B------:R-:W-:Y:S01]  /*1b30*/  @P3 IMAD.MOV.U32 R23, RZ, RZ, 0xff ;  /* 0x000000ffff173424 */ /* 0x000fe200078e00ff */
[----:B0-----:R-:W-:-:S13]  /*1b40*/  FSETP.GT.FTZ.AND P1, PT, R21, R7, PT ;  /* 0x000000071500720b */ /* 0x001fda0003f34000 */
        /* <DEDUP_REMOVED lines=11> */
[----:B------:R-:W1:Y:S01]  /*1c00*/  LDS R18, [R18] ;  /* 0x0000000012127984 */ /* 0x000e620000000800 */
[----:B0-----:R-:W-:-:S13]  /*1c10*/  FSETP.GT.FTZ.AND P1, PT, R21, R26, PT ;  /* 0x0000001a1500720b */ /* 0x001fda0003f34000 */
[----:B------:R-:W-:Y:S02]  /*1c20*/  @!P1 ISETP.NE.AND P2, PT, R6, RZ, PT ;  /* 0x000000ff0600920c */ /* 0x000fe40003f45270 */
[----:B------:R-:W-:Y:S02]  /*1c30*/  @P1 ISETP.NE.AND P5, PT, R5, 0xff, PT ;  /* 0x000000ff0500180c */ /* 0x000fe40003fa5270 */
[----:B------:R-:W-:Y:S02]  /*1c40*/  @!P1 FSEL R17, R20, R17, !P2 ;  /* 0x0000001114119208 */ /* 0x000fe40005000000 */
[----:B------:R-:W-:Y:S02]  /*1c50*/  @P1 FSEL R7, R2, R7, !P5 ;  /* 0x0000000702071208 */ /* 0x000fe40006800000 */
[----:B-1----:R-:W-:Y:S01]  /*1c60*/  FSETP.GT.FTZ.AND P5, PT, R15, R18, PT ;  /* 0x000000120f00720b */ /* 0x002fe20003fb4000 */
[C---:B------:R-:W-:Y:S02]  /*1c70*/  @!P1 FADD.FTZ R17, R26.reuse, R17 ;  /* 0x000000111a119221 */ /* 0x040fe40000010000 */
[----:B------:R-:W-:-:S02]  /*1c80*/  @P1 FADD.FTZ R7, R26, R7 ;  /* 0x000000071a071221 */ /* 0x000fc40000010000 */
[----:B------:R-:W-:Y:S01]  /*1c90*/  @!P1 FMUL.FTZ R26, R17, 0.5 ;  /* 0x3f000000111a9820 */ /* 0x000fe20000410000 */
[----:B------:R-:W-:Y:S02]  /*1ca0*/  IMAD.MOV.U32 R17, RZ, RZ, R4 ;  /* 0x000000ffff117224 */ /* 0x000fe400078e0004 */
[----:B------:R-:W-:Y:S01]  /*1cb0*/  @P1 FMUL.FTZ R7, R7, 0.5 ;  /* 0x3f00000007071820 */ /* 0x000fe20000410000 */
[----:B------:R-:W-:Y:S01]  /*1cc0*/  @P3 IMAD.MOV.U32 R17, RZ, RZ, 0x3f800000 ;  /* 0x3f800000ff113424 */ /* 0x000fe200078e00ff */
[----:B------:R-:W-:-:S03]  /*1cd0*/  @!P1 FSETP.GEU.FTZ.AND P6, PT, R21, R26, PT ;  /* 0x0000001a1500920b */ /* 0x000fc60003fde000 */
[----:B------:R-:W-:Y:S01]  /*1ce0*/  @P1 FSETP.GEU.FTZ.AND P2, PT, R7, R21, PT ;  /* 0x000000150700120b */ /* 0x000fe20003f5e000 */
[C---:B------:R-:W-:Y:S02]  /*1cf0*/  @!P5 VIADD R21, R22.reuse, 0xfffffff0 ;  /* 0xfffffff01615d836 */ /* 0x040fe40000000000 */
[----:B------:R-:W-:Y:S02]  /*1d00*/  @P5 VIADD R21, R22, 0x10 ;  /* 0x0000001016155836 */ /* 0x000fe40000000000 */
[----:B------:R-:W-:Y:S02]  /*1d10*/  IMAD.MOV.U32 R7, RZ, RZ, -0x40800000 ;  /* 0xbf800000ff077424 */ /* 0x000fe400078e00ff */
[----:B------:R-:W-:Y:S01]  /*1d20*/  @P3 IMAD.MOV.U32 R7, RZ, RZ, R4 ;  /* 0x000000ffff073224 */ /* 0x000fe200078e0004 */
[----:B------:R-:W-:Y:S01]  /*1d30*/  LEA R26, R21, UR7, 0x2 ;  /* 0x00000007151a7c11 */ /* 0x000fe2000f8e10ff */
[----:B------:R-:W-:Y:S02]  /*1d40*/  @P4 IMAD.MOV.U32 R7, RZ, RZ, R28 ;  /* 0x000000ffff074224 */ /* 0x000fe400078e001c */
[----:B------:R-:W-:-:S02]  /*1d50*/  @P4 IMAD.MOV.U32 R28, RZ, RZ, R17 ;  /* 0x000000ffff1c4224 */ /* 0x000fc400078e0011 */
[----:B------:R-:W-:Y:S01]  /*1d60*/  IMAD.MOV.U32 R17, RZ, RZ, RZ ;  /* 0x000000ffff117224 */ /* 0x000fe200078e00ff */
[----:B------:R-:W0:Y:S01]  /*1d70*/  LDS R26, [R26] ;  /* 0x000000001a1a7984 */ /* 0x000e220000000800 */
[----:B------:R-:W-:Y:S02]  /*1d80*/  @P3 IMAD.MOV.U32 R17, RZ, RZ, 0x7f ;  /* 0x0000007fff113424 */ /* 0x000fe400078e00ff */
[----:B------:R-:W-:Y:S02]  /*1d90*/  @P4 IMAD.MOV.U32 R17, RZ, RZ, R24 ;  /* 0x000000ffff114224 */ /* 0x000fe400078e0018 */
[----:B------:R-:W-:Y:S02]  /*1da0*/  @P4 IMAD.MOV.U32 R24, RZ, RZ, R23 ;  /* 0x000000ffff184224 */ /* 0x000fe400078e0017 */
[----:B------:R-:W-:Y:S02]  /*1db0*/  @P5 IMAD.MOV.U32 R17, RZ, RZ, R22 ;  /* 0x000000ffff115224 */ /* 0x000fe400078e0016 */
[----:B------:R-:W-:-:S02]  /*1dc0*/  @P5 IMAD.MOV.U32 R22, RZ, RZ, R24 ;  /* 0x000000ffff165224 */ /* 0x000fc400078e0018 */
[----:B------:R-:W-:Y:S02]  /*1dd0*/  @P5 IMAD.MOV.U32 R7, RZ, RZ, R18 ;  /* 0x000000ffff075224 */ /* 0x000fe400078e0012 */
[----:B------:R-:W-:Y:S01]  /*1de0*/  @P5 IMAD.MOV.U32 R18, RZ, RZ, R28 ;  /* 0x000000ffff125224 */ /* 0x000fe200078e001c */
[----:B0-----:R-:W-:-:S13]  /*1df0*/  FSETP.GT.FTZ.AND P3, PT, R15, R26, PT ;  /* 0x0000001a0f00720b */ /* 0x001fda0003f74000 */
[C---:B------:R-:W-:Y:S01]  /*1e00*/  @!P3 VIADD R23, R21.reuse, 0xfffffff8 ;  /* 0xfffffff81517b836 */ /* 0x040fe20000000000 */
[----:B------:R-:W-:Y:S01]  /*1e10*/  @P3 IADD3 R23, PT, PT, R21, 0x8, RZ ;  /* 0x0000000815173810 */ /* 0x000fe20007ffe0ff */
        /* <DEDUP_REMOVED lines=16> */
[C---:B------:R-:W-:Y:S01]  /*1f20*/  @!P3 VIADD R26, R18.reuse, 0xfffffffe ;  /* 0xfffffffe121ab836 */ /* 0x040fe20000000000 */
[----:B------:R-:W-:Y:S01]  /*1f30*/  @P3 MOV R17, R18 ;  /* 0x0000001200113202 */ /* 0x000fe20000000f00 */
[----:B------:R-:W-:Y:S02]  /*1f40*/  @P3 VIADD R26, R18, 0x2 ;  /* 0x00000002121a3836 */ /* 0x000fe40000000000 */
[----:B------:R-:W-:Y:S02]  /*1f50*/  @P3 IMAD.MOV.U32 R7, RZ, RZ, R22 ;  /* 0x000000ffff073224 */ /* 0x000fe400078e0016 */
[----:B------:R-:W-:Y:S01]  /*1f60*/  @P3 IMAD.MOV.U32 R22, RZ, RZ, R24 ;  /* 0x000000ffff163224 */ /* 0x000fe200078e0018 */
[----:B------:R-:W-:Y:S01]  /*1f70*/  LEA R21, R26, UR7, 0x2 ;  /* 0x000000071a157c11 */ /* 0x000fe2000f8e10ff */
[----:B------:R-:W-:Y:S01]  /*1f80*/  @P3 IMAD.MOV.U32 R18, RZ, RZ, R23 ;  /* 0x000000ffff123224 */ /* 0x000fe200078e0017 */
[----:B------:R-:W-:Y:S01]  /*1f90*/  FSETP.GT.FTZ.AND P3, PT, R3, R4, PT ;  /* 0x000000040300720b */ /* 0x000fe20003f74000 */
[----:B------:R-:W-:-:S03]  /*1fa0*/  IMAD.MOV.U32 R23, RZ, RZ, 0x7f ;  /* 0x0000007fff177424 */ /* 0x000fc600078e00ff */
[----:B------:R-:W0:Y:S09]  /*1fb0*/  LDS R21, [R21] ;  /* 0x0000000015157984 */ /* 0x000e320000000800 */
[----:B------:R-:W-:Y:S02]  /*1fc0*/  @P3 IMAD.MOV.U32 R16, RZ, RZ, 0xbf ;  /* 0x000000bfff103424 */ /* 0x000fe400078e00ff */
[----:B------:R-:W-:Y:S01]  /*1fd0*/  @P3 IMAD.MOV.U32 R23, RZ, RZ, 0xff ;  /* 0x000000ffff173424 */ /* 0x000fe200078e00ff */
[----:B0-----:R-:W-:-:S13]  /*1fe0*/  FSETP.GT.FTZ.AND P5, PT, R15, R21, PT ;  /* 0x000000150f00720b */ /* 0x001fda0003fb4000 */
[C---:B------:R-:W-:Y:S02]  /*1ff0*/  @!P5 VIADD R24, R26.reuse, 0xffffffff ;  /* 0xffffffff1a18d836 */ /* 0x040fe40000000000 */
[----:B------:R-:W-:Y:S02]  /*2000*/  @P5 VIADD R24, R26, 0x1 ;  /* 0x000000011a185836 */ /* 0x000fe40000000000 */
[----:B------:R-:W-:Y:S02]  /*2010*/  @P5 IMAD.MOV.U32 R17, RZ, RZ, R26 ;  /* 0x000000ffff115224 */ /* 0x000fe400078e001a */
[----:B------:R-:W-:Y:S01]  /*2020*/  @P5 IMAD.MOV.U32 R26, RZ, RZ, R18 ;  /* 0x000000ffff1a5224 */ /* 0x000fe200078e0012 */
[----:B------:R-:W-:Y:S01]  /*2030*/  LEA R28, R24, UR7, 0x2 ;  /* 0x00000007181c7c11 */ /* 0x000fe2000f8e10ff */
[----:B------:R-:W-:Y:S01]  /*2040*/  @P5 IMAD.MOV.U32 R7, RZ, RZ, R21 ;  /* 0x000000ffff075224 */ /* 0x000fe200078e0015 */
[----:B------:R-:W-:Y:S01]  /*2050*/  LEA R18, R16, UR7, 0x2 ;  /* 0x0000000710127c11 */ /* 0x000fe2000f8e10ff */
[----:B------:R-:W-:Y:S01]  /*2060*/  @P5 IMAD.MOV.U32 R21, RZ, RZ, R22 ;  /* 0x000000ffff155224 */ /* 0x000fe200078e0016 */
[-C--:B------:R-:W-:Y:S01]  /*2070*/  @!P1 SEL R22, R6, R25.reuse, !P6 ;  /* 0x0000001906169207 */ /* 0x080fe20007000000 */
[----:B------:R-:W-:Y:S01]  /*2080*/  IMAD.MOV.U32 R6, RZ, RZ, RZ ;  /* 0x000000ffff067224 */ /* 0x000fe200078e00ff */
[----:B------:R-:W0:Y:S01]  /*2090*/  LDS R28, [R28] ;  /* 0x000000001c1c7984 */ /* 0x000e220000000800 */
[----:B------:R-:W-:Y:S01]  /*20a0*/  @P3 IMAD.MOV.U32 R6, RZ, RZ, 0x7f ;  /* 0x0000007fff063424 */ /* 0x000fe200078e00ff */
[----:B------:R-:W-:-:S02]  /*20b0*/  @P1 SEL R22, R5, R25, !P2 ;  /* 0x0000001905161207 */ /* 0x000fc40005000000 */
[----:B------:R-:W1:Y:S02]  /*20c0*/  LDS R18, [R18] ;  /* 0x0000000012127984 */ /* 0x000e640000000800 */
[----:B------:R-:W-:Y:S02]  /*20d0*/  PRMT R19, R19, 0x3340, R22 ;  /* 0x0000334013137816 */ /* 0x000fe40000000016 */
[----:B0-----:R-:W-:-:S13]  /*20e0*/  FSETP.GT.FTZ.AND P4, PT, R15, R28, PT ;  /* 0x0000001c0f00720b */ /* 0x001fda0003f94000 */
[----:B------:R-:W-:-:S04]  /*20f0*/  @!P4 ISETP.NE.AND P5, PT, R17, RZ, PT ;  /* 0x000000ff1100c20c */ /* 0x000fc80003fa5270 */
[----:B------:R-:W-:Y:S02]  /*2100*/  @!P4 FSEL R7, R20, R7, !P5 ;  /* 0x000000071407c208 */ /* 0x000fe40006800000 */
[----:B------:R-:W-:-:S03]  /*2110*/  @P4 ISETP.NE.AND P5, PT, R26, 0xff, PT ;  /* 0x000000ff1a00480c */ /* 0x000fc60003fa5270 */
[----:B------:R-:W-:Y:S01]  /*2120*/  @!P4 FADD.FTZ R7, R28, R7 ;  /* 0x000000071c07c221 */ /* 0x000fe20000010000 */
[----:B------:R-:W-:Y:S02]  /*2130*/  @P4 FSEL R21, R2, R21, !P5 ;  /* 0x0000001502154208 */ /* 0x000fe40006800000 */
[----:B-1----:R-:W-:Y:S01]  /*2140*/  FSETP.GT.FTZ.AND P5, PT, R3, R18, PT ;  /* 0x000000120300720b */ /* 0x002fe20003fb4000 */
[----:B------:R-:W-:Y:S02]  /*2150*/  @!P4 FMUL.FTZ R7, R7, 0.5 ;  /* 0x3f0000000707c820 */ /* 0x000fe40000410000 */
[----:B------:R-:W-:-:S03]  /*2160*/  @P4 FADD.FTZ R21, R28, R21 ;  /* 0x000000151c154221 */ /* 0x000fc60000010000 */
[----:B------:R-:W-:Y:S01]  /*2170*/  @!P4 FSETP.GEU.FTZ.AND P6, PT, R15, R7, PT ;  /* 0x000000070f00c20b */ /* 0x000fe20003fde000 */
[----:B------:R-:W-:Y:S01]  /*2180*/  @P4 FMUL.FTZ R28, R21, 0.5 ;  /* 0x3f000000151c4820 */ /* 0x000fe20000410000 */
[----:B------:R-:W-:Y:S02]  /*2190*/  IMAD.MOV.U32 R7, RZ, RZ, -0x40800000 ;  /* 0xbf800000ff077424 */ /* 0x000fe400078e00ff */
[----:B------:R-:W-:Y:S01]  /*21a0*/  @P3 IMAD.MOV.U32 R7, RZ, RZ, R4 ;  /* 0x000000ffff073224 */ /* 0x000fe200078e0004 */
[-C--:B------:R-:W-:Y:S01]  /*21b0*/  @!P4 SEL R17, R17, R24.reuse, !P6 ;  /* 0x000000181111c207 */ /* 0x080fe20007000000 */
[----:B------:R-:W-:Y:S01]  /*21c0*/  @P3 IMAD.MOV.U32 R4, RZ, RZ, 0x3f800000 ;  /* 0x3f800000ff043424 */ /* 0x000fe200078e00ff */
[----:B------:R-:W-:Y:S01]  /*21d0*/  @P4 FSETP.GEU.FTZ.AND P3, PT, R28, R15, PT ;  /* 0x0000000f1c00420b */ /* 0x000fe20003f7e000 */
[C---:B------:R-:W-:Y:S02]  /*21e0*/  @!P5 VIADD R21, R16.reuse, 0xffffffe0 ;  /* 0xffffffe01015d836 */ /* 0x040fe40000000000 */
[----:B------:R-:W-:Y:S01]  /*21f0*/  @P5 VIADD R21, R16, 0x20 ;  /* 0x0000002010155836 */ /* 0x000fe20000000000 */
[----:B------:R-:W-:Y:S01]  /*2200*/  @P4 SEL R17, R26, R24, !P3 ;  /* 0x000000181a114207 */ /* 0x000fe20005800000 */
        /* <DEDUP_REMOVED lines=49> */
[----:B------:R-:W-:Y:S01]  /*2520*/  UMOV UR7, 0x400 ;  /* 0x0000040000077882 */ /* 0x000fe20000000000 */
[----:B------:R-:W-:Y:S01]  /*2530*/  @P5 IMAD.MOV.U32 R23, RZ, RZ, R28 ;  /* 0x000000ffff175224 */ /* 0x000fe200078e001c */
[----:B------:R-:W-:Y:S01]  /*2540*/  ISETP.NE.AND P5, PT, R4, 0xff, PT ;  /* 0x000000ff0400780c */ /* 0x000fe20003fa5270 */
[----:B------:R-:W-:Y:S01]  /*2550*/  UIADD3 UR7, UPT, UPT, UR7, 0x800, URZ ;  /* 0x0000080007077890 */ /* 0x000fe2000fffe0ff */
[----:B------:R-:W0:Y:S02]  /*2560*/  LDS R16, [R16] ;  /* 0x0000000010107984 */ /* 0x000e240000000800 */
[----:B------:R-:W-:Y:S01]  /*2570*/  FSEL R23, R2, R23, !P5 ;  /* 0x0000001702177208 */ /* 0x000fe20006800000 */
[----:B------:R-:W-:Y:S01]  /*2580*/  ULEA UR7, UR8, UR7, 0x18 ;  /* 0x0000000708077291 */ /* 0x000fe2000f8ec0ff */
[----:B------:R-:W-:Y:S01]  /*2590*/  BAR.SYNC.DEFER_BLOCKING 0x0 ;  /* 0x0000000000007b1d */ /* 0x000fe20000010000 */
[----:B------:R-:W-:-:S04]  /*25a0*/  ISETP.NE.AND P5, PT, R6, RZ, PT ;  /* 0x000000ff0600720c */ /* 0x000fc80003fa5270 */
[----:B------:R-:W-:Y:S02]  /*25b0*/  FSEL R7, R20, R7, !P5 ;  /* 0x0000000714077208 */ /* 0x000fe40006800000 */
[----:B------:R-:W-:Y:S02]  /*25c0*/  LEA R14, R14, UR7, 0x2 ;  /* 0x000000070e0e7c11 */ /* 0x000fe4000f8e10ff */
[----:B0-----:R-:W-:-:S13]  /*25d0*/  FSETP.GT.FTZ.AND P5, PT, R3, R16, PT ;  /* 0x000000100300720b */ /* 0x001fda0003fb4000 */
[C---:B------:R-:W-:Y:S01]  /*25e0*/  @!P5 FADD.FTZ R2, R16.reuse, R7 ;  /* 0x000000071002d221 */ /* 0x040fe20000010000 */
[----:B------:R-:W-:-:S03]  /*25f0*/  @P5 FADD.FTZ R16, R16, R23 ;  /* 0x0000001710105221 */ /* 0x000fc60000010000 */
[----:B------:R-:W-:Y:S01]  /*2600*/  @!P5 FMUL.FTZ R2, R2, 0.5 ;  /* 0x3f0000000202d820 */ /* 0x000fe20000410000 */
[----:B------:R-:W-:-:S04]  /*2610*/  @P5 FMUL.FTZ R16, R16, 0.5 ;  /* 0x3f00000010105820 */ /* 0x000fc80000410000 */
[----:B------:R-:W-:Y:S02]  /*2620*/  @!P5 FSETP.GEU.FTZ.AND P6, PT, R3, R2, PT ;  /* 0x000000020300d20b */ /* 0x000fe40003fde000 */
[----:B------:R-:W-:Y:S02]  /*2630*/  LOP3.LUT R2, R8, 0x40, RZ, 0xfc, !PT ;  /* 0x0000004008027812 */ /* 0x000fe400078efcff */
[----:B------:R-:W-:Y:S02]  /*2640*/  @!P5 SEL R6, R6, R15, !P6 ;  /* 0x0000000f0606d207 */ /* 0x000fe40007000000 */
[----:B------:R-:W-:-:S04]  /*2650*/  @P5 FSETP.GEU.FTZ.AND P6, PT, R16, R3, PT ;  /* 0x000000031000520b */ /* 0x000fc80003fde000 */
[----:B------:R-:W-:Y:S02]  /*2660*/  @P5 SEL R6, R4, R15, !P6 ;  /* 0x0000000f04065207 */ /* 0x000fe40007000000 */
[----:B------:R-:W-:Y:S02]  /*2670*/  IADD3 R4, P3, PT, R8, R11, RZ ;  /* 0x0000000b08047210 */ /* 0x000fe40007f7e0ff */
[----:B------:R-:W-:-:S04]  /*2680*/  PRMT R6, R17, 0x3340, R6 ;  /* 0x0000334011067816 */ /* 0x000fc80000000006 */
[----:B------:R-:W-:Y:S02]  /*2690*/  PRMT R19, R19, 0x5410, R6 ;  /* 0x0000541013137816 */ /* 0x000fe40000000006 */
[----:B------:R-:W-:-:S03]  /*26a0*/  LOP3.LUT R6, R8, 0x20, RZ, 0xfc, !PT ;  /* 0x0000002008067812 */ /* 0x000fc600078efcff */
[----:B------:R-:W-:Y:S01]  /*26b0*/  STS [R14], R19 ;  /* 0x000000130e007388 */ /* 0x000fe20000000800 */
[----:B------:R-:W-:-:S03]  /*26c0*/  NOP ;  /* 0x0000000000007918 */ /* 0x000fc60000000000 */
[----:B------:R-:W-:Y:S04]  /*26d0*/  LDS.U8 R5, [R12+UR7] ;  /* 0x000000070c057984 */ /* 0x000fe80008000000 */
[----:B------:R-:W-:Y:S04]  /*26e0*/  LDS.U8 R7, [R12+UR7+0x20] ;  /* 0x000020070c077984 */ /* 0x000fe80008000000 */
[----:B------:R-:W-:Y:S04]  /*26f0*/  LDS.U8 R15, [R12+UR7+0x40] ;  /* 0x000040070c0f7984 */ /* 0x000fe80008000000 */
[----:B------:R-:W-:Y:S04]  /*2700*/  LDS.U8 R17, [R12+UR7+0x60] ;  /* 0x000060070c117984 */ /* 0x000fe80008000000 */
[----:B------:R-:W-:Y:S01]  /*2710*/  @P0 STS [UR6+0xc00], R13 ;  /* 0x000c000dff000988 */ /* 0x000fe20008000806 */
[----:B------:R-:W-:Y:S06]  /*2720*/  BAR.SYNC.DEFER_BLOCKING 0x0 ;  /* 0x0000000000007b1d */ /* 0x000fec0000010000 */
[----:B------:R-:W0:Y:S01]  /*2730*/  LDS R3, [UR6+0xc00] ;  /* 0x000c0006ff037984 */ /* 0x000e220008000800 */
[----:B------:R-:W-:Y:S01]  /*2740*/  USEL UR6, UR4, 0x7fffffff, UP0 ;  /* 0x7fffffff04067887 */ /* 0x000fe20008000000 */
[----:B0-----:R-:W-:-:S02]  /*2750*/  ISETP.GE.AND P0, PT, R8, R3, PT ;  /* 0x000000030800720c */ /* 0x001fc40003f06270 */
[-C--:B------:R-:W-:Y:S02]  /*2760*/  ISETP.GE.AND P1, PT, R6, R3.reuse, PT ;  /* 0x000000030600720c */ /* 0x080fe40003f26270 */
[-C--:B------:R-:W-:Y:S02]  /*2770*/  ISETP.GE.AND P2, PT, R2, R3.reuse, PT ;  /* 0x000000030200720c */ /* 0x080fe40003f46270 */
[----:B------:R-:W-:Y:S02]  /*2780*/  LOP3.LUT R6, R8, 0x60, RZ, 0xfc, !PT ;  /* 0x0000006008067812 */ /* 0x000fe400078efcff */
[----:B------:R-:W-:Y:S01]  /*2790*/  IADD3 R2, P4, PT, R4, UR14, RZ ;  /* 0x0000000e04027c10 */ /* 0x000fe2000ff9e0ff */
[----:B------:R-:W-:Y:S01]  /*27a0*/  IMAD.X R4, RZ, RZ, R10, P3 ;  /* 0x000000ffff047224 */ /* 0x000fe200018e060a */
[----:B------:R-:W-:-:S04]  /*27b0*/  ISETP.GE.AND P3, PT, R6, R3, PT ;  /* 0x000000030600720c */ /* 0x000fc80003f66270 */
[----:B------:R-:W-:-:S05]  /*27c0*/  IADD3.X R3, PT, PT, R4, UR15, RZ, P4, !PT ;  /* 0x0000000f04037c10 */ /* 0x000fca000a7fe4ff */
[----:B------:R0:W-:Y:S01]  /*27d0*/  @!P0 STG.E.U8 desc[UR10][R2.64], R5 ;  /* 0x0000000502008986 */ /* 0x0001e2000c10110a */
[----:B------:R-:W-:-:S03]  /*27e0*/  IADD3 R11, P0, PT, R11, UR4, RZ ;  /* 0x000000040b0b7c10 */ /* 0x000fc6000ff1e0ff */
[----:B------:R0:W-:Y:S02]  /*27f0*/  @!P1 STG.E.U8 desc[UR10][R2.64+0x20], R7 ;  /* 0x0000200702009986 */ /* 0x0001e4000c10110a */
[----:B------:R-:W-:Y:S01]  /*2800*/  IMAD.X R10, RZ, RZ, R10, P0 ;  /* 0x000000ffff0a7224 */ /* 0x000fe200000e060a */
[----:B------:R-:W-:Y:S01]  /*2810*/  ISETP.GE.U32.AND P0, PT, R11, UR6, PT ;  /* 0x000000060b007c0c */ /* 0x000fe2000bf06070 */
[----:B------:R0:W-:Y:S03]  /*2820*/  @!P2 STG.E.U8 desc[UR10][R2.64+0x40], R15 ;  /* 0x0000400f0200a986 */ /* 0x0001e6000c10110a */
[----:B------:R-:W-:Y:S01]  /*2830*/  ISETP.GE.AND.EX P0, PT, R10, RZ, PT, P0 ;  /* 0x000000ff0a00720c */ /* 0x000fe20003f06300 */
[----:B------:R0:W-:-:S12]  /*2840*/  @!P3 STG.E.U8 desc[UR10][R2.64+0x60], R17 ;  /* 0x000060110200b986 */ /* 0x0001d8000c10110a */
[----:B0-----:R-:W-:Y:S05]  /*2850*/  @!P0 BRA `(.L_x_735) ;  /* 0xffffffdc00a48947 */ /* 0x001fea000383ffff */
[----:B------:R-:W-:Y:S05]  /*2860*/  EXIT ;  /* 0x000000000000794d */ /* 0x000fea0003800000 */
.L_x_736:
        /* <DEDUP_REMOVED lines=9> */
.L_x_1998:


//--------------------- .text._Z18kQuantizeBlockwiseI13__nv_bfloat16Li2048ELi4ELi0ELi0EEvPfPT_S1_PhS1_ii --------------------------
	.section	.text._Z18kQuantizeBlockwiseI13__nv_bfloat16Li2048ELi4ELi0ELi0EEvPfPT_S1_PhS1_ii,"ax",@progbits
	.align	128
        .global         _Z18kQuantizeBlockwiseI13__nv_bfloat16Li2048ELi4ELi0ELi0EEvPfPT_S1_PhS1_ii
        .type           _Z18kQuantizeBlockwiseI13__nv_bfloat16Li2048ELi4ELi0ELi0EEvPfPT_S1_PhS1_ii,@function
        .size           _Z18kQuantizeBlockwiseI13__nv_bfloat16Li2048ELi4ELi0ELi0EEvPfPT_S1_PhS1_ii,(.L_x_1999 - _Z18kQuantizeBlockwiseI13__nv_bfloat16Li2048ELi4ELi0ELi0EEvPfPT_S1_PhS1_ii)
        .other          _Z18kQuantizeBlockwiseI13__nv_bfloat16Li2048ELi4ELi0ELi0EEvPfPT_S1_PhS1_ii,@"STO_CUDA_ENTRY STV_DEFAULT"
_Z18kQuantizeBlockwiseI13__nv_bfloat16Li2048ELi4ELi0ELi0EEvPfPT_S1_PhS1_ii:
.text._Z18kQuantizeBlockwiseI13__nv_bfloat16Li2048ELi4ELi0ELi0EEvPfPT_S1_PhS1_ii:
        /* <DEDUP_REMOVED lines=52> */
.L_x_741:
[----:B------:R0:W2:Y:S01]  /*0340*/  LDG.E R9, desc[UR10][R6.64] ;  /* 0x0000000a06097981 */ /* 0x0000a2000c1e1900 */
[----:B------:R-:W-:-:S05]  /*0350*/  VIADD R4, R4, 0x1 ;  /* 0x0000000104047836 */ /* 0x000fca0000000000 */
[----:B------:R-:W-:Y:S01]  /*0360*/  ISETP.NE.AND P0, PT, R4, RZ, PT ;  /* 0x000000ff0400720c */ /* 0x000fe20003f05270 */
[C---:B0-----:R-:W-:Y:S01]  /*0370*/  IMAD.WIDE.U32 R6, R5.reuse, 0x4, R6 ;  /* 0x0000000405067825 */ /* 0x041fe200078e0006 */
[----:B--2---:R0:W-:Y:S03]  /*0380*/  STS [R2], R9 ;  /* 0x0000000902007388 */ /* 0x0041e60000000800 */
[----:B0-----:R-:W-:-:S08]  /*0390*/  IMAD R2, R5, 0x4, R2 ;  /* 0x0000000405027824 */ /* 0x001fd000078e0202 */
[----:B------:R-:W-:Y:S05]  /*03a0*/  @P0 BRA `(.L_x_741) ;  /* 0xfffffffc00e40947 */ /* 0x000fea000383ffff */
.L_x_740:
[----:B------:R-:W-:Y:S05]  /*03b0*/  BSYNC.RECONVERGENT B1 ;  /* 0x0000000000017941 */ /* 0x000fea0003800200 */
.L_x_739:
        /* <DEDUP_REMOVED lines=10> */
.L_x_742:
        /* <DEDUP_REMOVED lines=23> */
.L_x_738:
[----:B------:R-:W-:Y:S05]  /*05d0*/  BSYNC.RECONVERGENT B0 ;  /* 0x0000000000007941 */ /* 0x000fea0003800200 */
.L_x_737:
[----:B------:R-:W-:-:S04]  /*05e0*/  UISETP.LT.U32.AND UP0, UPT, UR4, 0x7fffffff, UPT ;  /* 0x7fffffff0400788c */ /* 0x000fc8000bf01070 */
[----:B------:R-:W-:-:S06]  /*05f0*/  USEL UR5, UR4, 0x7fffffff, UP0 ;  /* 0x7fffffff04057887 */ /* 0x000fcc0008000000 */
[----:B------:R-:W-:-:S13]  /*0600*/  ISETP.GE.AND P0, PT, R3, UR5, PT ;  /* 0x0000000503007c0c */ /* 0x000fda000bf06270 */
[----:B------:R-:W-:Y:S05]  /*0610*/  @P0 EXIT ;  /* 0x000000000000094d */ /* 0x000fea0003800000 */
[----:B------:R-:W0:Y:S01]  /*0620*/  S2UR UR6, SR_CgaCtaId ;  /* 0x00000000000679c3 */ /* 0x000e220000008800 */
[----:B------:R-:W-:Y:S01]  /*0630*/  IMAD.SHL.U32 R0, R16, 0x4, RZ ;  /* 0x0000000410007824 */ /* 0x000fe200078e00ff */
[----:B--2---:R-:W-:Y:S01]  /*0640*/  SHF.R.U32.HI R23, RZ, 0x3, R16 ;  /* 0x00000003ff177819 */ /* 0x004fe20000011610 */
[----:B------:R-:W-:Y:S01]  /*0650*/  UMOV UR5, 0x400 ;  /* 0x0000040000057882 */ /* 0x000fe20000000000 */
[----:B------:R-:W1:Y:S02]  /*0660*/  LDCU UR9, c[0x0][0x3ac] ;  /* 0x00007580ff0977ac */ /* 0x000e640008000800 */
[----:B------:R-:W-:Y:S01]  /*0670*/  LOP3.LUT R5, R0, 0xf80, RZ, 0xc0, !PT ;  /* 0x00000f8000057812 */ /* 0x000fe200078ec0ff */
[----:B------:R-:W-:Y:S01]  /*0680*/  UIADD3 UR5, UPT, UPT, UR5, 0x1810, URZ ;  /* 0x0000181005057890 */ /* 0x000fe2000fffe0ff */
[----:B------:R-:W-:Y:S01]  /*0690*/  SHF.R.S32.HI R0, RZ, 0x1f, R3 ;  /* 0x0000001fff007819 */ /* 0x000fe20000011403 */
[----:B------:R-:W2:Y:S01]  /*06a0*/  LDCU.64 UR12, c[0x0][0x388] ;  /* 0x00007100ff0c77ac */ /* 0x000ea20008000a00 */
[----:B------:R-:W-:-:S02]  /*06b0*/  LOP3.LUT R23, R23, 0x7c, RZ, 0xc0, !PT ;  /* 0x0000007c17177812 */ /* 0x000fc400078ec0ff */
[----:B------:R-:W-:Y:S01]  /*06c0*/  LOP3.LUT R24, R5, 0x1f, R16, 0xf8, !PT ;  /* 0x0000001f05187812 */ /* 0x000fe200078ef810 */
[----:B------:R-:W3:Y:S01]  /*06d0*/  LDCU.64 UR14, c[0x0][0x398] ;  /* 0x00007300ff0e77ac */ /* 0x000ee20008000a00 */
[----:B01----:R-:W-:-:S12]  /*06e0*/  ULEA UR5, UR6, UR5, 0x18 ;  /* 0x0000000506057291 */ /* 0x003fd8000f8ec0ff */
.L_x_747:
[----:B------:R-:W-:Y:S02]  /*06f0*/  IADD3 R25, PT, PT, -R3, UR9, RZ ;  /* 0x0000000903197c10 */ /* 0x000fe4000fffe1ff */
[C---:B------:R-:W-:Y:S02]  /*0700*/  LOP3.LUT R7, R24.reuse, 0x20, RZ, 0xfc, !PT ;  /* 0x0000002018077812 */ /* 0x040fe400078efcff */
[C---:B------:R-:W-:Y:S02]  /*0710*/  IADD3 R5, P3, PT, R24.reuse, R3, RZ ;  /* 0x0000000318057210 */ /* 0x040fe40007f7e0ff */
[----:B------:R-:W-:Y:S02]  /*0720*/  LOP3.LUT R9, R24, 0x40, RZ, 0xfc, !PT ;  /* 0x0000004018097812 */ /* 0x000fe400078efcff */
[----:B------:R-:W-:Y:S01]  /*0730*/  PRMT R8, RZ, 0x7610, R8 ;  /* 0x00007610ff087816 */ /* 0x000fe20000000008 */
[----:B------:R-:W-:Y:S01]  /*0740*/  IMAD.X R6, RZ, RZ, R0, P3 ;  /* 0x000000ffff067224 */ /* 0x000fe200018e0600 */
[----:B------:R-:W-:-:S02]  /*0750*/  VIMNMX R2, PT, PT, R25, 0x800, PT ;  /* 0x0000080019027848 */ /* 0x000fc40003fe0100 */
[----:B------:R-:W-:Y:S01]  /*0760*/  PRMT R10, RZ, 0x7610, R10 ;  /* 0x00007610ff0a7816 */ /* 0x000fe2000000000a */
[----:B------:R-:W0:Y:S01]  /*0770*/  S2UR UR8, SR_CgaCtaId ;  /* 0x00000000000879c3 */ /* 0x000e220000008800 */
[----:B------:R-:W-:-:S07]  /*0780*/  ISETP.GE.AND P1, PT, R7, R2, PT ;  /* 0x000000020700720c */ /* 0x000fce0003f26270 */
[----:B------:R-:W-:Y:S01]  /*0790*/  BAR.SYNC.DEFER_BLOCKING 0x0 ;  /* 0x0000000000007b1d */ /* 0x000fe20000010000 */
[C---:B------:R-:W-:Y:S02]  /*07a0*/  LOP3.LUT R7, R24.reuse, 0x60, RZ, 0xfc, !PT ;  /* 0x0000006018077812 */ /* 0x040fe400078efcff */
[-C--:B------:R-:W-:Y:S02]  /*07b0*/  ISETP.GE.AND P0, PT, R24, R2.reuse, PT ;  /* 0x000000021800720c */ /* 0x080fe40003f06270 */
[-C--:B------:R-:W-:Y:S02]  /*07c0*/  ISETP.GE.AND P2, PT, R9, R2.reuse, PT ;  /* 0x000000020900720c */ /* 0x080fe40003f46270 */
[----:B------:R-:W-:Y:S02]  /*07d0*/  ISETP.GE.AND P3, PT, R7, R2, PT ;  /* 0x000000020700720c */ /* 0x000fe40003f66270 */
[----:B--2---:R-:W-:Y:S02]  /*07e0*/  LEA R4, P4, R5, UR12, 0x1 ;  /* 0x0000000c05047c11 */ /* 0x004fe4000f8808ff */
[----:B------:R-:W-:-:S02]  /*07f0*/  PRMT R9, RZ, 0x7610, R9 ;  /* 0x00007610ff097816 */ /* 0x000fc40000000009 */
[----:B------:R-:W-:Y:S02]  /*0800*/  PRMT R7, RZ, 0x7610, R7 ;  /* 0x00007610ff077816 */ /* 0x000fe40000000007 */
        /* <DEDUP_REMOVED lines=60> */
[----:B------:R-:W0:Y:S04]  /*0bd0*/  LDS.128 R12, [UR6+0x1820] ;  /* 0x00182006ff0c7984 */ /* 0x000e280008000c00 */
[----:B-1----:R-:W1:Y:S01]  /*0be0*/  LDS.128 R4, [UR6+0x1830] ;  /* 0x00183006ff047984 */ /* 0x002e620008000c00 */
        /* <DEDUP_REMOVED lines=33> */
.L_x_744:
        /* <DEDUP_REMOVED lines=36> */
[----:B------:R-:W1:Y:S01]  /*1040*/  LDS.128 R12, [UR6+0x1820] ;  /* 0x00182006ff0c7984 */ /* 0x000e620008000c00 */
[C---:B------:R-:W-:Y:S02]  /*1050*/  ISETP.GT.AND P0, PT, R25.reuse, 0x20, PT ;  /* 0x000000201900780c */ /* 0x040fe40003f04270 */
[----:B------:R-:W-:Y:S01]  /*1060*/  ISETP.GT.AND P1, PT, R25, 0x40, PT ;  /* 0x000000401900780c */ /* 0x000fe20003f24270 */
[----:B------:R-:W2:Y:S04]  /*1070*/  LDS.128 R4, [UR6+0x1830] ;  /* 0x00183006ff047984 */ /* 0x000ea80008000c00 */
[----:B------:R-:W3:Y:S01]  /*1080*/  LDS.128 R8, [UR6+0x1840] ;  /* 0x00184006ff087984 */ /* 0x000ee20008000c00 */
[----:B-1----:R-:W-:-:S05]  /*1090*/  FSETP.GEU.FTZ.AND P2, PT, R26, R13, PT ;  /* 0x0000000d1a00720b */ /* 0x002fca0003f5e000 */
[----:B0-----:R-:W-:Y:S02]  /*10a0*/  @P0 FSEL R26, R13, R26, !P2 ;  /* 0x0000001a0d1a0208 */ /* 0x001fe40005000000 */
        /* <DEDUP_REMOVED lines=42> */
.L_x_746:
        /* <DEDUP_REMOVED lines=8> */
.L_x_745:
[----:B------:R-:W-:Y:S05]  /*13d0*/  BSYNC.RECONVERGENT B0 ;  /* 0x0000000000007941 */ /* 0x000fea0003800200 */
.L_x_743:
[----:B------:R-:W-:Y:S01]  /*13e0*/  BAR.SYNC.DEFER_BLOCKING 0x0 ;  /* 0x0000000000007b1d */ /* 0x000fe20000010000 */
[----:B------:R-:W-:Y:S01]  /*13f0*/  IMAD.MOV.U32 R14, RZ, RZ, 0xbf ;  /* 0x000000bfff0e7424 */ /* 0x000fe200078e00ff */
[----:B------:R-:W-:Y:S01]  /*1400*/  UISETP.LT.U32.AND UP0, UPT, UR4, 0x7fffffff, UPT ;  /* 0x7fffffff0400788c */ /* 0x000fe2000bf01070 */
[----:B------:R-:W-:Y:S02]  /*1410*/  IMAD.MOV.U32 R8, RZ, RZ, 0x3f800000 ;  /* 0x3f800000ff087424 */ /* 0x000fe400078e00ff */
[----:B------:R-:W-:Y:S01]  /*1420*/  IMAD.MOV.U32 R13, RZ, RZ, 0xff ;  /* 0x000000ffff0d7424 */ /* 0x000fe200078e00ff */
[----:B------:R-:W-:Y:S02]  /*1430*/  UMOV UR7, 0x400 ;  /* 0x0000040000077882 */ /* 0x000fe40000000000 */
[----:B------:R-:W-:-:S04]  /*1440*/  UIADD3 UR7, UPT, UPT, UR7, 0x1864, URZ ;  /* 0x0000186407077890 */ /* 0x000fc8000fffe0ff */
[----:B------:R-:W-:Y:S01]  /*1450*/  ULEA UR7, UR8, UR7, 0x18 ;  /* 0x0000000708077291 */ /* 0x000fe2000f8ec0ff */
[----:B-12---:R-:W1:Y:S04]  /*1460*/  LDS.64 R4, [UR6+0x1c60] ;  /* 0x001c6006ff047984 */ /* 0x006e680008000a00 */
[----:B------:R-:W2:Y:S01]  /*1470*/  LDS R12, [UR6+0x1a60] ;  /* 0x001a6006ff0c7984 */ /* 0x000ea20008000800 */
[-C--:B-1----:R-:W-:Y:S01]  /*1480*/  FMUL.FTZ R10, R19, R5.reuse ;  /* 0x00000005130a7220 */ /* 0x082fe20000410000 */
[-C--:B------:R-:W-:Y:S01]  /*1490*/  FMUL.FTZ R20, R20, R5.reuse ;  /* 0x0000000514147220 */ /* 0x080fe20000410000 */
[-C--:B------:R-:W-:Y:S01]  /*14a0*/  FMUL.FTZ R17, R17, R5.reuse ;  /* 0x0000000511117220 */ /* 0x080fe20000410000 */
[----:B------:R-:W-:Y:S01]  /*14b0*/  FMUL.FTZ R5, R18, R5 ;  /* 0x0000000512057220 */ /* 0x000fe20000410000 */
[----:B--2---:R-:W-:Y:S01]  /*14c0*/  IMAD.MOV.U32 R6, RZ, RZ, R12 ;  /* 0x000000ffff067224 */ /* 0x004fe200078e000c */
[----:B------:R-:W-:-:S13]  /*14d0*/  FSETP.GT.FTZ.AND P1, PT, R10, R12, PT ;  /* 0x0000000c0a00720b */ /* 0x000fda0003f34000 */
[----:B------:R-:W-:Y:S02]  /*14e0*/  @!P1 IMAD.MOV.U32 R14, RZ, RZ, 0x3f ;  /* 0x0000003fff0e9424 */ /* 0x000fe400078e00ff */
[----:B------:R-:W-:Y:S02]  /*14f0*/  @!P1 IMAD.MOV.U32 R8, RZ, RZ, R6 ;  /* 0x000000ffff089224 */ /* 0x000fe400078e0006 */
[----:B------:R-:W-:Y:S01]  /*1500*/  @!P1 IMAD.MOV.U32 R12, RZ, RZ, -0x40800000 ;  /* 0xbf800000ff0c9424 */ /* 0x000fe200078e00ff */
[----:B------:R-:W-:Y:S01]  /*1510*/  LEA R7, R14, UR7, 0x2 ;  /* 0x000000070e077c11 */ /* 0x000fe2000f8e10ff */
[----:B------:R-:W-:-:S05]  /*1520*/  @!P1 IMAD.MOV.U32 R13, RZ, RZ, 0x7f ;  /* 0x0000007fff0d9424 */ /* 0x000fca00078e00ff */
[----:B------:R-:W1:Y:S02]  /*1530*/  LDS R7, [R7] ;  /* 0x0000000007077984 */ /* 0x000e640000000800 */
[----:B-1----:R-:W-:-:S13]  /*1540*/  FSETP.GT.FTZ.AND P4, PT, R10, R7, PT ;  /* 0x000000070a00720b */ /* 0x002fda0003f94000 */
[C---:B------:R-:W-:Y:S02]  /*1550*/  @!P4 VIADD R15, R14.reuse, 0xffffffe0 ;  /* 0xffffffe00e0fc836 */ /* 0x040fe40000000000 */
[----:B------:R-:W-:Y:S02]  /*1560*/  @P4 VIADD R15, R14, 0x20 ;  /* 0x000000200e0f4836 */ /* 0x000fe40000000000 */
[----:B------:R-:W-:Y:S02]  /*1570*/  @P4 IMAD.MOV.U32 R12, RZ, RZ, R7 ;  /* 0x000000ffff0c4224 */ /* 0x000fe400078e0007 */
[----:B------:R-:W-:Y:S01]  /*1580*/  @P4 IMAD.MOV.U32 R7, RZ, RZ, R8 ;  /* 0x000000ffff074224 */ /* 0x000fe200078e0008 */
[----:B------:R-:W-:Y:S01]  /*1590*/  LEA R19, R15, UR7, 0x2 ;  /* 0x000000070f137c11 */ /* 0x000fe2000f8e10ff */
[----:B------:R-:W-:Y:S02]  /*15a0*/  IMAD.MOV.U32 R8, RZ, RZ, 0x7f ;  /* 0x0000007fff087424 */ /* 0x000fe400078e00ff */
[----:B------:R-:W-:Y:S01]  /*15b0*/  @!P1 IMAD.MOV.U32 R8, RZ, RZ, RZ ;  /* 0x000000ffff089224 */ /* 0x000fe200078e00ff */
[----:B------:R-:W-:Y:S01]  /*15c0*/  FSETP.GT.FTZ.AND P1, PT, R20, R6, PT ;  /* 0x000000061400720b */ /* 0x000fe20003f34000 */
[----:B------:R-:W-:Y:S01]  /*15d0*/  @P4 IMAD.MOV.U32 R8, RZ, RZ, R14 ;  /* 0x000000ffff084224 */ /* 0x000fe200078e000e */
[----:B------:R-:W1:Y:S01]  /*15e0*/  LDS R19, [R19] ;  /* 0x0000000013137984 */ /* 0x000e620000000800 */
[----:B------:R-:W-:Y:S01]  /*15f0*/  @P4 IMAD.MOV.U32 R14, RZ, RZ, R13 ;  /* 0x000000ffff0e4224 */ /* 0x000fe200078e000d */
[----:B-1----:R-:W-:-:S13]  /*1600*/  FSETP.GT.FTZ.AND P5, PT, R10, R19, PT ;  /* 0x000000130a00720b */ /* 0x002fda0003fb4000 */
[C---:B------:R-:W-:Y:S02]  /*1610*/  @!P5 VIADD R25, R15.reuse, 0xfffffff0 ;  /* 0xfffffff00f19d836 */ /* 0x040fe40000000000 */
[----:B------:R-:W-:Y:S02]  /*1620*/  @P5 VIADD R25, R15, 0x10 ;  /* 0x000000100f195836 */ /* 0x000fe40000000000 */
[----:B------:R-:W-:Y:S02]  /*1630*/  @P5 IMAD.MOV.U32 R12, RZ, RZ, R19 ;  /* 0x000000ffff0c5224 */ /* 0x000fe400078e0013 */
[----:B------:R-:W-:Y:S01]  /*1640*/  @P5 IMAD.MOV.U32 R19, RZ, RZ, R7 ;  /* 0x000000ffff135224 */ /* 0x000fe200078e0007 */
[----:B------:R-:W-:Y:S01]  /*1650*/  LEA R11, R25, UR7, 0x2 ;  /* 0x00000007190b7c11 */ /* 0x000fe2000f8e10ff */
[----:B------:R-:W-:Y:S02]  /*1660*/  @P5 IMAD.MOV.U32 R8, RZ, RZ, R15 ;  /* 0x000000ffff085224 */ /* 0x000fe400078e000f */
[----:B------:R-:W-:-:S03]  /*1670*/  @P5 IMAD.MOV.U32 R15, RZ, RZ, R14 ;  /* 0x000000ffff0f5224 */ /* 0x000fc600078e000e */
[----:B------:R-:W1:Y:S02]  /*1680*/  LDS R11, [R11] ;  /* 0x000000000b0b7984 */ /* 0x000e640000000800 */
[----:B-1----:R-:W-:-:S13]  /*1690*/  FSETP.GT.FTZ.AND P2, PT, R10, R11, PT ;  /* 0x0000000b0a00720b */ /* 0x002fda0003f54000 */
        /* <DEDUP_REMOVED lines=8> */
[----:B------:R-:W1:Y:S01]  /*1720*/  LDS R27, [R27] ;  /* 0x000000001b1b7984 */ /* 0x000e620000000800 */
[----:B------:R-:W-:Y:S01]  /*1730*/  @P1 IMAD.MOV.U32 R15, RZ, RZ, 0xbf ;  /* 0x000000bfff0f1424 */ /* 0x000fe200078e00ff */
        /* <DEDUP_REMOVED lines=9> */
[----:B------:R-:W1:Y:S04]  /*17d0*/  LDS R7, [R7] ;  /* 0x0000000007077984 */ /* 0x000e680000000800 */
[----:B------:R-:W2:Y:S01]  /*17e0*/  LDS R11, [R11] ;  /* 0x000000000b0b7984 */ /* 0x000ea20000000800 */
[----:B-1----:R-:W-:Y:S02]  /*17f0*/  FSETP.GT.FTZ.AND P4, PT, R10, R7, PT ;  /* 0x000000070a00720b */ /* 0x002fe40003f94000 */
[----:B--2---:R-:W-:-:S11]  /*1800*/  FSETP.GT.FTZ.AND P2, PT, R20, R11, PT ;  /* 0x0000000b1400720b */ /* 0x004fd60003f54000 */
[C---:B------:R-:W-:Y:S02]  /*1810*/  @!P4 VIADD R14, R13.reuse, 0xfffffffe ;  /* 0xfffffffe0d0ec836 */ /* 0x040fe40000000000 */
[----:B------:R-:W-:Y:S02]  /*1820*/  @P4 VIADD R14, R13, 0x2 ;  /* 0x000000020d0e4836 */ /* 0x000fe40000000000 */
[----:B------:R-:W-:Y:S02]  /*1830*/  @P4 IMAD.MOV.U32 R12, RZ, RZ, R7 ;  /* 0x000000ffff0c4224 */ /* 0x000fe400078e0007 */
[----:B------:R-:W-:Y:S01]  /*1840*/  @P4 IMAD.MOV.U32 R7, RZ, RZ, R27 ;  /* 0x000000ffff074224 */ /* 0x000fe200078e001b */
[----:B------:R-:W-:Y:S01]  /*1850*/  LEA R19, R14, UR7, 0x2 ;  /* 0x000000070e137c11 */ /* 0x000fe2000f8e10ff */
[----:B------:R-:W-:Y:S02]  /*1860*/  @P4 IMAD.MOV.U32 R8, RZ, RZ, R13 ;  /* 0x000000ffff084224 */ /* 0x000fe400078e000d */
[----:B------:R-:W-:-:S02]  /*1870*/  @P4 IMAD.MOV.U32 R13, RZ, RZ, R9 ;  /* 0x000000ffff0d4224 */ /* 0x000fc400078e0009 */
[C---:B------:R-:W-:Y:S01]  /*1880*/  @!P2 VIADD R9, R15.reuse, 0xffffffe0 ;  /* 0xffffffe00f09a836 */ /* 0x040fe20000000000 */
[----:B------:R-:W1:Y:S01]  /*1890*/  LDS R19, [R19] ;  /* 0x0000000013137984 */ /* 0x000e620000000800 */
[----:B------:R-:W-:Y:S01]  /*18a0*/  @P2 VIADD R9, R15, 0x20 ;  /* 0x000000200f092836 */ /* 0x000fe20000000000 */
        /* <DEDUP_REMOVED lines=8> */
[----:B------:R-:W-:-:S02]  /*1930*/  @P5 IMAD.MOV.U32 R14, RZ, RZ, R13 ;  /* 0x000000ffff0e5224 */ /* 0x000fc400078e000d */
[----:B------:R-:W-:Y:S04]  /*1940*/  LDS R13, [UR6+0x1864] ;  /* 0x00186406ff0d7984 */ /* 0x000fe80008000800 */
[----:B------:R-:W1:Y:S04]  /*1950*/  LDS R27, [R27] ;  /* 0x000000001b1b7984 */ /* 0x000e680000000800 */
[----:B------:R-:W2:Y:S01]  /*1960*/  LDS R7, [R7] ;  /* 0x0000000007077984 */ /* 0x000ea20000000800 */
[----:B-1----:R-:W-:Y:S02]  /*1970*/  FSETP.GT.FTZ.AND P5, PT, R10, R27, PT ;  /* 0x0000001b0a00720b */ /* 0x002fe40003fb4000 */
[----:B--2---:R-:W-:-:S11]  /*1980*/  FSETP.GT.FTZ.AND P4, PT, R20, R7, PT ;  /* 0x000000071400720b */ /* 0x004fd60003f94000 */
[----:B------:R-:W-:Y:S02]  /*1990*/  @P5 ISETP.NE.AND P3, PT, R14, 0xff, PT ;  /* 0x000000ff0e00580c */ /* 0x000fe40003f65270 */
[----:B------:R-:W-:Y:S02]  /*19a0*/  @!P5 ISETP.NE.AND P6, PT, R8, RZ, PT ;  /* 0x000000ff0800d20c */ /* 0x000fe40003fc5270 */
[----:B0-----:R-:W-:Y:S02]  /*19b0*/  @P5 FSEL R26, R4, R19, !P3 ;  /* 0x00000013041a5208 */ /* 0x001fe40005800000 */
[----:B------:R-:W-:-:S03]  /*19c0*/  @!P5 FSEL R28, R13, R12, !P6 ;  /* 0x0000000c0d1cd208 */ /* 0x000fc60007000000 */
[----:B------:R-:W-:Y:S01]  /*19d0*/  @P5 FADD.FTZ R12, R27, R26 ;  /* 0x0000001a1b0c5221 */ /* 0x000fe20000010000 */
[----:B------:R-:W-:Y:S02]  /*19e0*/  @!P4 VIADD R26, R9, 0xfffffff0 ;  /* 0xfffffff0091ac836 */ /* 0x000fe40000000000 */
[----:B------:R-:W-:Y:S01]  /*19f0*/  @!P5 FADD.FTZ R28, R27, R28 ;  /* 0x0000001c1b1cd221 */ /* 0x000fe20000010000 */
[----:B------:R-:W-:Y:S02]  /*1a00*/  @P4 VIADD R26, R9, 0x10 ;  /* 0x00000010091a4836 */ /* 0x000fe40000000000 */
[----:B------:R-:W-:Y:S01]  /*1a10*/  @P5 FMUL.FTZ R19, R12, 0.5 ;  /* 0x3f0000000c135820 */ /* 0x000fe20000410000 */
[----:B------:R-:W-:-:S04]  /*1a20*/  @!P5 FMUL.FTZ R27, R28, 0.5 ;  /* 0x3f0000001c1bd820 */ /* 0x000fc80000410000 */
[----:B------:R-:W-:Y:S02]  /*1a30*/  @P5 FSETP.GEU.FTZ.AND P3, PT, R19, R10, PT ;  /* 0x0000000a1300520b */ /* 0x000fe40003f7e000 */
[----:B------:R-:W-:Y:S02]  /*1a40*/  LEA R19, R26, UR7, 0x2 ;  /* 0x000000071a137c11 */ /* 0x000fe4000f8e10ff */
[----:B------:R-:W-:Y:S02]  /*1a50*/  @P5 SEL R12, R14, R25, !P3 ;  /* 0x000000190e0c5207 */ /* 0x000fe40005800000 */
[----:B------:R-:W-:Y:S01]  /*1a60*/  @!P5 FSETP.GEU.FTZ.AND P6, PT, R10, R27, PT ;  /* 0x0000001b0a00d20b */ /* 0x000fe20003fde000 */
[----:B------:R-:W-:Y:S01]  /*1a70*/  IMAD.MOV.U32 R10, RZ, RZ, -0x40800000 ;  /* 0xbf800000ff0a7424 */ /* 0x000fe200078e00ff */
[----:B------:R-:W0:Y:S01]  /*1a80*/  LDS R19, [R19] ;  /* 0x0000000013137984 */ /* 0x000e220000000800 */
[--C-:B------:R-:W-:Y:S01]  /*1a90*/  @P1 IMAD.MOV.U32 R10, RZ, RZ, R6.reuse ;  /* 0x000000ffff0a1224 */ /* 0x100fe200078e0006 */
[----:B------:R-:W-:Y:S01]  /*1aa0*/  @!P5 SEL R12, R8, R25, !P6 ;  /* 0x00000019080cd207 */ /* 0x000fe20007000000 */
[----:B------:R-:W-:-:S02]  /*1ab0*/  IMAD.MOV.U32 R8, RZ, RZ, R6 ;  /* 0x000000ffff087224 */ /* 0x000fc400078e0006 */
[----:B------:R-:W-:Y:S02]  /*1ac0*/  @P1 IMAD.MOV.U32 R8, RZ, RZ, 0x3f800000 ;  /* 0x3f800000ff081424 */ /* 0x000fe400078e00ff */
[----:B------:R-:W-:Y:S02]  /*1ad0*/  @P2 IMAD.MOV.U32 R10, RZ, RZ, R11 ;  /* 0x000000ffff0a2224 */ /* 0x000fe400078e000b */
[----:B------:R-:W-:Y:S02]  /*1ae0*/  IMAD.MOV.U32 R25, RZ, RZ, 0x7f ;  /* 0x0000007fff197424 */ /* 0x000fe400078e00ff */
[----:B------:R-:W-:Y:S02]  /*1af0*/  @P2 IMAD.MOV.U32 R11, RZ, RZ, R8 ;  /* 0x000000ffff0b2224 */ /* 0x000fe400078e0008 */
[----:B------:R-:W-:Y:S02]  /*1b00*/  @P1 IMAD.MOV.U32 R25, RZ, RZ, 0xff ;  /* 0x000000ffff191424 */ /* 0x000fe400078e00ff */
[----:B------:R-:W-:-:S02]  /*1b10*/  IMAD.MOV.U32 R8, RZ, RZ, RZ ;  /* 0x000000ffff087224 */ /* 0x000fc400078e00ff */
[----:B------:R-:W-:Y:S02]  /*1b20*/  @P1 IMAD.MOV.U32 R8, RZ, RZ, 0x7f ;  /* 0x0000007fff081424 */ /* 0x000fe400078e00ff */
[----:B------:R-:W-:Y:S02]  /*1b30*/  @P2 IMAD.MOV.U32 R8, RZ, RZ, R15 ;  /* 0x000000ffff082224 */ /* 0x000fe400078e000f */
[----:B------:R-:W-:Y:S02]  /*1b40*/  @P2 IMAD.MOV.U32 R15, RZ, RZ, R25 ;  /* 0x000000ffff0f2224 */ /* 0x000fe400078e0019 */
[----:B------:R-:W-:Y:S02]  /*1b50*/  @P4 IMAD.MOV.U32 R10, RZ, RZ, R7 ;  /* 0x000000ffff0a4224 */ /* 0x000fe400078e0007 */
[----:B------:R-:W-:Y:S02]  /*1b60*/  @P4 IMAD.MOV.U32 R7, RZ, RZ, R11 ;  /* 0x000000ffff074224 */ /* 0x000fe400078e000b */
[----:B------:R-:W-:-:S02]  /*1b70*/  @P4 IMAD.MOV.U32 R8, RZ, RZ, R9 ;  /* 0x000000ffff084224 */ /* 0x000fc400078e0009 */
        /* <DEDUP_REMOVED lines=34> */
[----:B------:R-:W0:Y:S01]  /*1da0*/  LDS R9, [R9] ;  /* 0x0000000009097984 */ /* 0x000e220000000800 */
[----:B------:R-:W-:-:S05]  /*1db0*/  @P4 VIADD R14, R19, 0x20 ;  /* 0x00000020130e4836 */ /* 0x000fca0000000000 */
        /* <DEDUP_REMOVED lines=14> */
[----:B------:R-:W-:Y:S02]  /*1ea0*/  @P1 ISETP.NE.AND P5, PT, R7, 0xff, PT ;  /* 0x000000ff0700180c */ /* 0x000fe40003fa5270 */
[----:B------:R-:W-:Y:S02]  /*1eb0*/  @!P1 ISETP.NE.AND P2, PT, R8, RZ, PT ;  /* 0x000000ff0800920c */ /* 0x000fe40003f45270 */
[----:B------:R-:W-:Y:S02]  /*1ec0*/  @P1 FSEL R9, R4, R9, !P5 ;  /* 0x0000000904091208 */ /* 0x000fe40006800000 */
[----:B------:R-:W-:Y:S02]  /*1ed0*/  FSETP.GT.FTZ.AND P5, PT, R17, R28, PT ;  /* 0x0000001c1100720b */ /* 0x000fe40003fb4000 */
[----:B------:R-:W-:-:S05]  /*1ee0*/  @!P1 FSEL R10, R13, R10, !P2 ;  /* 0x0000000a0d0a9208 */ /* 0x000fca0005000000 */
[C---:B------:R-:W-:Y:S01]  /*1ef0*/  @!P1 FADD.FTZ R10, R27.reuse, R10 ;  /* 0x0000000a1b0a9221 */ /* 0x040fe20000010000 */
[----:B------:R-:W-:-:S03]  /*1f00*/  @P1 FADD.FTZ R27, R27, R9 ;  /* 0x000000091b1b1221 */ /* 0x000fc60000010000 */
[----:B------:R-:W-:Y:S01]  /*1f10*/  @!P1 FMUL.FTZ R9, R10, 0.5 ;  /* 0x3f0000000a099820 */ /* 0x000fe20000410000 */
[----:B------:R-:W-:Y:S01]  /*1f20*/  @P1 FMUL.FTZ R27, R27, 0.5 ;  /* 0x3f0000001b1b1820 */ /* 0x000fe20000410000 */
[C---:B------:R-:W-:Y:S02]  /*1f30*/  @!P5 VIADD R11, R14.reuse, 0xfffffff0 ;  /* 0xfffffff00e0bd836 */ /* 0x040fe40000000000 */
[----:B------:R-:W-:Y:S01]  /*1f40*/  @P5 VIADD R11, R14, 0x10 ;  /* 0x000000100e0b5836 */ /* 0x000fe20000000000 */
[----:B------:R-:W-:Y:S01]  /*1f50*/  @!P1 FSETP.GEU.FTZ.AND P6, PT, R20, R9, PT ;  /* 0x000000091400920b */ /* 0x000fe20003fde000 */
[----:B------:R-:W-:Y:S01]  /*1f60*/  IMAD.MOV.U32 R9, RZ, RZ, R6 ;  /* 0x000000ffff097224 */ /* 0x000fe200078e0006 */
[----:B------:R-:W-:Y:S01]  /*1f70*/  @P1 FSETP.GEU.FTZ.AND P2, PT, R27, R20, PT ;  /* 0x000000141b00120b */ /* 0x000fe20003f5e000 */
[----:B------:R-:W-:Y:S01]  /*1f80*/  @P3 IMAD.MOV.U32 R9, RZ, RZ, 0x3f800000 ;  /* 0x3f800000ff093424 */ /* 0x000fe200078e00ff */
[----:B------:R-:W-:Y:S01]  /*1f90*/  LEA R20, R11, UR7, 0x2 ;  /* 0x000000070b147c11 */ /* 0x000fe2000f8e10ff */
[----:B------:R-:W-:-:S02]  /*1fa0*/  IMAD.MOV.U32 R10, RZ, RZ, -0x40800000 ;  /* 0xbf800000ff0a7424 */ /* 0x000fc400078e00ff */
[----:B------:R-:W-:Y:S02]  /*1fb0*/  @P3 IMAD.MOV.U32 R10, RZ, RZ, R6 ;  /* 0x000000ffff0a3224 */ /* 0x000fe400078e0006 */
[----:B------:R-:W-:Y:S01]  /*1fc0*/  @P4 IMAD.MOV.U32 R10, RZ, RZ, R26 ;  /* 0x000000ffff0a4224 */ /* 0x000fe200078e001a */
[----:B------:R-:W0:Y:S01]  /*1fd0*/  LDS R20, [R20] ;  /* 0x0000000014147984 */ /* 0x000e220000000800 */
[----:B------:R-:W-:Y:S02]  /*1fe0*/  @P4 IMAD.MOV.U32 R26, RZ, RZ, R9 ;  /* 0x000000ffff1a4224 */ /* 0x000fe400078e0009 */
[----:B------:R-:W-:Y:S02]  /*1ff0*/  IMAD.MOV.U32 R9, RZ, RZ, RZ ;  /* 0x000000ffff097224 */ /* 0x000fe400078e00ff */
[----:B------:R-:W-:Y:S02]  /*2000*/  @P3 IMAD.MOV.U32 R9, RZ, RZ, 0x7f ;  /* 0x0000007fff093424 */ /* 0x000fe400078e00ff */
[----:B------:R-:W-:-:S02]  /*2010*/  @P4 IMAD.MOV.U32 R9, RZ, RZ, R19 ;  /* 0x000000ffff094224 */ /* 0x000fc400078e0013 */
[----:B------:R-:W-:Y:S02]  /*2020*/  @P4 IMAD.MOV.U32 R19, RZ, RZ, R15 ;  /* 0x000000ffff134224 */ /* 0x000fe400078e000f */
        /* <DEDUP_REMOVED lines=33> */
[----:B------:R-:W-:-:S05]  /*2240*/  @P3 IMAD.MOV.U32 R15, RZ, RZ, 0xbf ;  /* 0x000000bfff0f3424 */ /* 0x000fca00078e00ff */
        /* <DEDUP_REMOVED lines=14> */
[----:B------:R-:W-:-:S04]  /*2330*/  @!P4 ISETP.NE.AND P5, PT, R9, RZ, PT ;  /* 0x000000ff0900c20c */ /* 0x000fc80003fa5270 */
[----:B------:R-:W-:Y:S02]  /*2340*/  @!P4 FSEL R19, R13, R10, !P5 ;  /* 0x0000000a0d13c208 */ /* 0x000fe40006800000 */
[----:B------:R-:W-:-:S03]  /*2350*/  @P4 ISETP.NE.AND P5, PT, R20, 0xff, PT ;  /* 0x000000ff1400480c */ /* 0x000fc60003fa5270 */
[----:B------:R-:W-:Y:S01]  /*2360*/  @!P4 FADD.FTZ R19, R28, R19 ;  /* 0x000000131c13c221 */ /* 0x000fe20000010000 */
[----:B------:R-:W-:Y:S02]  /*2370*/  @P4 FSEL R11, R4, R11, !P5 ;  /* 0x0000000b040b4208 */ /* 0x000fe40006800000 */
[----:B------:R-:W-:Y:S01]  /*2380*/  FSETP.GT.FTZ.AND P5, PT, R5, R18, PT ;  /* 0x000000120500720b */ /* 0x000fe20003fb4000 */
[----:B------:R-:W-:Y:S02]  /*2390*/  @!P4 FMUL.FTZ R10, R19, 0.5 ;  /* 0x3f000000130ac820 */ /* 0x000fe40000410000 */
[----:B------:R-:W-:Y:S01]  /*23a0*/  @P4 FADD.FTZ R28, R28, R11 ;  /* 0x0000000b1c1c4221 */ /* 0x000fe20000010000 */
[-C--:B------:R-:W-:Y:S01]  /*23b0*/  @!P1 SEL R11, R8, R25.reuse, !P6 ;  /* 0x00000019080b9207 */ /* 0x080fe20007000000 */
[----:B------:R-:W-:Y:S01]  /*23c0*/  IMAD.MOV.U32 R8, RZ, RZ, -0x40800000 ;  /* 0xbf800000ff087424 */ /* 0x000fe200078e00ff */
[----:B------:R-:W-:Y:S01]  /*23d0*/  @!P4 FSETP.GEU.FTZ.AND P6, PT, R17, R10, PT ;  /* 0x0000000a1100c20b */ /* 0x000fe20003fde000 */
[----:B------:R-:W-:Y:S01]  /*23e0*/  @P4 FMUL.FTZ R28, R28, 0.5 ;  /* 0x3f0000001c1c4820 */ /* 0x000fe20000410000 */
[----:B------:R-:W-:Y:S01]  /*23f0*/  IMAD.MOV.U32 R10, RZ, RZ, RZ ;  /* 0x000000ffff0a7224 */ /* 0x000fe200078e00ff */
[----:B------:R-:W-:Y:S01]  /*2400*/  @P1 SEL R11, R7, R25, !P2 ;  /* 0x00000019070b1207 */ /* 0x000fe20005000000 */
[----:B------:R-:W-:Y:S01]  /*2410*/  @P3 IMAD.MOV.U32 R8, RZ, RZ, R6 ;  /* 0x000000ffff083224 */ /* 0x000fe200078e0006 */
[----:B------:R-:W-:Y:S01]  /*2420*/  @!P4 SEL R9, R9, R26, !P6 ;  /* 0x0000001a0909c207 */ /* 0x000fe20007000000 */
[----:B------:R-:W-:Y:S01]  /*2430*/  @P3 IMAD.MOV.U32 R10, RZ, RZ, 0x7f ;  /* 0x0000007fff0a3424 */ /* 0x000fe200078e00ff */
[----:B------:R-:W-:Y:S01]  /*2440*/  PRMT R12, R12, 0x3340, R11 ;  /* 0x000033400c0c7816 */ /* 0x000fe2000000000b */
[----:B------:R-:W-:Y:S01]  /*2450*/  @P3 IMAD.MOV.U32 R6, RZ, RZ, 0x3f800000 ;  /* 0x3f800000ff063424 */ /* 0x000fe200078e00ff */
[----:B------:R-:W-:Y:S01]  /*2460*/  @P4 FSETP.GEU.FTZ.AND P3, PT, R28, R17, PT ;  /* 0x000000111c00420b */ /* 0x000fe20003f7e000 */
[----:B------:R-:W-:-:S02]  /*2470*/  @!P5 VIADD R17, R15, 0xffffffe0 ;  /* 0xffffffe00f11d836 */ /* 0x000fc40000000000 */
[----:B------:R-:W-:Y:S01]  /*2480*/  @P5 VIADD R17, R15, 0x20 ;  /* 0x000000200f115836 */ /* 0x000fe20000000000 */
[----:B------:R-:W-:Y:S01]  /*2490*/  @P4 SEL R9, R20, R26, !P3 ;  /* 0x0000001a14094207 */ /* 0x000fe20005800000 */
        /* <DEDUP_REMOVED lines=60> */
[----:B------:R-:W-:Y:S02]  /*2860*/  LOP3.LUT R8, R24, 0x20, RZ, 0xfc, !PT ;  /* 0x0000002018087812 */ /* 0x000fe400078efcff */
[----:B0-----:R-:W-:-:S13]  /*2870*/  FSETP.GT.FTZ.AND P5, PT, R5, R14, PT ;  /* 0x0000000e0500720b */ /* 0x001fda0003fb4000 */
[C---:B------:R-:W-:Y:S01]  /*2880*/  @!P5 FADD.FTZ R4, R14.reuse, R13 ;  /* 0x0000000d0e04d221 */ /* 0x040fe20000010000 */
[----:B------:R-:W-:-:S03]  /*2890*/  @P5 FADD.FTZ R14, R14, R19 ;  /* 0x000000130e0e5221 */ /* 0x000fc60000010000 */
[----:B------:R-:W-:Y:S01]  /*28a0*/  @!P5 FMUL.FTZ R4, R4, 0.5 ;  /* 0x3f0000000404d820 */ /* 0x000fe20000410000 */
[----:B------:R-:W-:-:S04]  /*28b0*/  @P5 FMUL.FTZ R14, R14, 0.5 ;  /* 0x3f0000000e0e5820 */ /* 0x000fc80000410000 */
[----:B------:R-:W-:Y:S02]  /*28c0*/  @!P5 FSETP.GEU.FTZ.AND P6, PT, R5, R4, PT ;  /* 0x000000040500d20b */ /* 0x000fe40003fde000 */
[----:B------:R-:W-:Y:S02]  /*28d0*/  IADD3 R4, P3, PT, R24, R3, RZ ;  /* 0x0000000318047210 */ /* 0x000fe40007f7e0ff */
[----:B------:R-:W-:Y:S02]  /*28e0*/  @!P5 SEL R10, R10, R15, !P6 ;  /* 0x0000000f0a0ad207 */ /* 0x000fe40007000000 */
[----:B------:R-:W-:Y:S02]  /*28f0*/  @P5 FSETP.GEU.FTZ.AND P6, PT, R14, R5, PT ;  /* 0x000000050e00520b */ /* 0x000fe40003fde000 */
[----:B------:R-:W-:Y:S02]  /*2900*/  IADD3 R4, P4, PT, R4, UR14, RZ ;  /* 0x0000000e04047c10 */ /* 0x000fe4000ff9e0ff */
[----:B------:R-:W-:-:S02]  /*2910*/  @P5 SEL R10, R6, R15, !P6 ;  /* 0x0000000f060a5207 */ /* 0x000fc40007000000 */
[----:B------:R-:W-:Y:S02]  /*2920*/  LOP3.LUT R6, R24, 0x40, RZ, 0xfc, !PT ;  /* 0x0000004018067812 */ /* 0x000fe400078efcff */
[----:B------:R-:W-:-:S04]  /*2930*/  PRMT R9, R9, 0x3340, R10 ;  /* 0x0000334009097816 */ /* 0x000fc8000000000a */
[----:B------:R-:W-:-:S05]  /*2940*/  PRMT R12, R12, 0x5410, R9 ;  /* 0x000054100c0c7816 */ /* 0x000fca0000000009 */
[----:B------:R-:W-:Y:S01]  /*2950*/  STS [R21], R12 ;  /* 0x0000000c15007388 */ /* 0x000fe20000000800 */
[----:B------:R-:W-:-:S03]  /*2960*/  NOP ;  /* 0x0000000000007918 */ /* 0x000fc60000000000 */
[----:B------:R-:W-:Y:S04]  /*2970*/  LDS.U8 R7, [R22+UR7] ;  /* 0x0000000716077984 */ /* 0x000fe80008000000 */
[----:B------:R-:W-:Y:S04]  /*2980*/  LDS.U8 R9, [R22+UR7+0x20] ;  /* 0x0000200716097984 */ /* 0x000fe80008000000 */
[----:B------:R-:W-:Y:S04]  /*2990*/  LDS.U8 R11, [R22+UR7+0x40] ;  /* 0x00004007160b7984 */ /* 0x000fe80008000000 */
[----:B------:R-:W-:Y:S04]  /*29a0*/  LDS.U8 R13, [R22+UR7+0x60] ;  /* 0x00006007160d7984 */ /* 0x000fe80008000000 */
[----:B------:R0:W-:Y:S01]  /*29b0*/  @P0 STS [UR6+0x1800], R2 ;  /* 0x00180002ff000988 */ /* 0x0001e20008000806 */
[----:B------:R-:W-:Y:S01]  /*29c0*/  BAR.SYNC.DEFER_BLOCKING 0x0 ;  /* 0x0000000000007b1d */ /* 0x000fe20000010000 */
[----:B0-----:R-:W-:-:S05]  /*29d0*/  IMAD.X R2, RZ, RZ, R0, P3 ;  /* 0x000000ffff027224 */ /* 0x001fca00018e0600 */
[----:B------:R-:W0:Y:S01]  /*29e0*/  LDS R5, [UR6+0x1800] ;  /* 0x00180006ff057984 */ /* 0x000e220008000800 */
[----:B------:R-:W-:Y:S01]  /*29f0*/  USEL UR6, UR4, 0x7fffffff, UP0 ;  /* 0x7fffffff04067887 */ /* 0x000fe20008000000 */
[-C--:B0-----:R-:W-:Y:S02]  /*2a00*/  ISETP.GE.AND P0, PT, R24, R5.reuse, PT ;  /* 0x000000051800720c */ /* 0x081fe40003f06270 */
[-C--:B------:R-:W-:Y:S02]  /*2a10*/  ISETP.GE.AND P1, PT, R8, R5.reuse, PT ;  /* 0x000000050800720c */ /* 0x080fe40003f26270 */
[----:B------:R-:W-:Y:S02]  /*2a20*/  LOP3.LUT R8, R24, 0x60, RZ, 0xfc, !PT ;  /* 0x0000006018087812 */ /* 0x000fe400078efcff */
[-C--:B------:R-:W-:Y:S02]  /*2a30*/  ISETP.GE.AND P2, PT, R6, R5.reuse, PT ;  /* 0x000000050600720c */ /* 0x080fe40003f46270 */
[----:B------:R-:W-:-:S02]  /*2a40*/  ISETP.GE.AND P3, PT, R8, R5, PT ;  /* 0x000000050800720c */ /* 0x000fc40003f66270 */
        /* <DEDUP_REMOVED lines=11> */
.L_x_748:
        /* <DEDUP_REMOVED lines=16> */
.L_x_1999:


//--------------------- .text._Z18kQuantizeBlockwiseI13__nv_bfloat16Li4096ELi4ELi1ELi0EEvPfPT_S1_PhS1_ii --------------------------
	.section	.text._Z18kQuantizeBlockwiseI13__nv_bfloat16Li4096ELi4ELi1ELi0EEvPfPT_S1_PhS1_ii,"ax",@progbits
	.align	128
        .global         _Z18kQuantizeBlockwiseI13__nv_bfloat16Li4096ELi4ELi1ELi0EEvPfPT_S1_PhS1_ii
        .type           _Z18kQuantizeBlockwiseI13__nv_bfloat16Li4096ELi4ELi1ELi0EEvPfPT_S1_PhS1_ii,@function
        .size           _Z18kQuantizeBlockwiseI13__nv_bfloat16Li4096ELi4ELi1ELi0EEvPfPT_S1_PhS1_ii,(.L_x_2000 - _Z18kQuantizeBlockwiseI13__nv_bfloat16Li4096ELi4ELi1ELi0EEvPfPT_S1_PhS1_ii)
        .other          _Z18kQuantizeBlockwiseI13__nv_bfloat16Li4096ELi4ELi1ELi0EEvPfPT_S1_PhS1_ii,@"STO_CUDA_ENTRY STV_DEFAULT"
_Z18kQuantizeBlockwiseI13__nv_bfloat16Li4096ELi4ELi1ELi0EEvPfPT_S1_PhS1_ii:
.text._Z18kQuantizeBlockwiseI13__nv_bfloat16Li4096ELi4ELi1ELi0EEvPfPT_S1_PhS1_ii:
        /* <DEDUP_REMOVED lines=12> */
[----:B------:R-:W-:Y:S01]  /*00c0*/  IMAD.MOV.U32 R11, RZ, RZ, R17 ;  /* 0x000000ffff0b7224 */ /* 0x000fe200078e0011 */
        /* <DEDUP_REMOVED lines=13> */
[----:B------:R-:W-:-:S06]  /*01a0*/  IMAD.HI.U32 R8, R5, R9, R4 ;  /* 0x0000000905087227 */ /* 0x000fcc00078e0004 */
        /* <DEDUP_REMOVED lines=25> */
.L_x_753:
[----:B------:R0:W2:Y:S01]  /*0340*/  LDG.E R2, desc[UR10][R4.64] ;  /* 0x0000000a04027981 */ /* 0x0000a2000c1e1900 */
[----:B------:R-:W-:-:S05]  /*0350*/  VIADD R6, R6, 0x1 ;  /* 0x0000000106067836 */ /* 0x000fca0000000000 */
[----:B------:R-:W-:Y:S01]  /*0360*/  ISETP.NE.AND P0, PT, R6, RZ, PT ;  /* 0x000000ff0600720c */ /* 0x000fe20003f05270 */
[C---:B0-----:R-:W-:Y:S01]  /*0370*/  IMAD.WIDE.U32 R4, R0.reuse, 0x4, R4 ;  /* 0x0000000400047825 */ /* 0x041fe200078e0004 */
[----:B--2---:R0:W-:Y:S03]  /*0380*/  STS [R7], R2 ;  /* 0x0000000207007388 */ /* 0x0041e60000000800 */
[----:B0-----:R-:W-:-:S08]  /*0390*/  IMAD R7, R0, 0x4, R7 ;  /* 0x0000000400077824 */ /* 0x001fd000078e0207 */
[----:B------:R-:W-:Y:S05]  /*03a0*/  @P0 BRA `(.L_x_753) ;  /* 0xfffffffc00e40947 */ /* 0x000fea000383ffff */
.L_x_752:
[----:B------:R-:W-:Y:S05]  /*03b0*/  BSYNC.RECONVERGENT B1 ;  /* 0x0000000000017941 */ /* 0x000fea0003800200 */
.L_x_751:
        /* <DEDUP_REMOVED lines=10> */
.L_x_754:
        /* <DEDUP_REMOVED lines=23> */
.L_x_750:
[----:B------:R-:W-:Y:S05]  /*05d0*/  BSYNC.RECONVERGENT B0 ;  /* 0x0000000000007941 */ /* 0x000fea0003800200 */
.L_x_749:
[----:B------:R-:W-:-:S04]  /*05e0*/  UISETP.LT.U32.AND UP0, UPT, UR4, 0x7fffffff, UPT ;  /* 0x7fffffff0400788c */ /* 0x000fc8000bf01070 */
[----:B------:R-:W-:-:S06]  /*05f0*/  USEL UR5, UR4, 0x7fffffff, UP0 ;  /* 0x7fffffff04057887 */ /* 0x000fcc0008000000 */
[----:B------:R-:W-:-:S13]  /*0600*/  ISETP.GE.AND P0, PT, R3, UR5, PT ;  /* 0x0000000503007c0c */ /* 0x000fda000bf06270 */
[----:B------:R-:W-:Y:S05]  /*0610*/  @P0 EXIT ;  /* 0x000000000000094d */ /* 0x000fea0003800000 */
[----:B------:R-:W0:Y:S01]  /*0620*/  LDCU UR5, c[0x0][0x3a8] ;  /* 0x00007500ff0577ac */ /* 0x000e220008000800 */
[----:B------:R-:W-:Y:S01]  /*0630*/  IMAD.SHL.U32 R0, R17, 0x4, RZ ;  /* 0x0000000411007824 */ /* 0x000fe200078e00ff */
[----:B--2---:R-:W1:Y:S01]  /*0640*/  LDC.64 R26, c[0x0][0x3a0] ;  /* 0x0000e800ff1a7b82 */ /* 0x004e620000000a00 */
[--C-:B------:R-:W-:Y:S01]  /*0650*/  SHF.R.U32.HI R22, RZ, 0x3, R17.reuse ;  /* 0x00000003ff167819 */ /* 0x100fe20000011611 */
[----:B------:R-:W2:Y:S02]  /*0660*/  LDCU UR12, c[0x0][0x3ac] ;  /* 0x00007580ff0c77ac */ /* 0x000ea40008000800 */
[----:B------:R-:W-:Y:S02]  /*0670*/  LOP3.LUT R24, R0, 0xf80, RZ, 0xc0, !PT ;  /* 0x00000f8000187812 */ /* 0x000fe400078ec0ff */
[----:B------:R-:W-:Y:S01]  /*0680*/  LOP3.LUT R22, R22, 0x7c, RZ, 0xc0, !PT ;  /* 0x0000007c16167812 */ /* 0x000fe200078ec0ff */
[----:B------:R-:W3:Y:S01]  /*0690*/  LDCU.64 UR14, c[0x0][0x388] ;  /* 0x00007100ff0e77ac */ /* 0x000ee20008000a00 */
[----:B------:R-:W4:Y:S01]  /*06a0*/  S2UR UR6, SR_CgaCtaId ;  /* 0x00000000000679c3 */ /* 0x000f220000008800 */
[----:B------:R-:W-:Y:S01]  /*06b0*/  LOP3.LUT R24, R24, 0x1f, R17, 0xf8, !PT ;  /* 0x0000001f18187812 */ /* 0x000fe200078ef811 */
[----:B------:R-:W1:Y:S01]  /*06c0*/  LDCU.64 UR16, c[0x0][0x398] ;  /* 0x00007300ff1077ac */ /* 0x000e620008000a00 */
[----:B0-----:R-:W-:Y:S01]  /*06d0*/  IADD3 R2, PT, PT, R3, UR5, R0 ;  /* 0x0000000503027c10 */ /* 0x001fe2000fffe000 */
[----:B------:R-:W-:Y:S01]  /*06e0*/  UMOV UR5, 0x400 ;  /* 0x0000040000057882 */ /* 0x000fe20000000000 */
[----:B------:R-:W-:Y:S01]  /*06f0*/  SHF.R.S32.HI R0, RZ, 0x1f, R3 ;  /* 0x0000001fff007819 */ /* 0x000fe20000011403 */
[----:B------:R-:W-:-:S02]  /*0700*/  UIADD3 UR5, UPT, UPT, UR5, 0x7010, URZ ;  /* 0x0000701005057890 */ /* 0x000fc4000fffe0ff */
[----:B------:R-:W-:-:S05]  /*0710*/  IMAD.HI.U32 R4, R2, -0x7f7f7f7f, RZ ;  /* 0x8080808102047827 */ /* 0x000fca00078e00ff */
[----:B------:R-:W-:-:S05]  /*0720*/  SHF.R.U32.HI R5, RZ, 0x9, R4 ;  /* 0x00000009ff057819 */ /* 0x000fca0000011604 */
[----:B------:R-:W-:Y:S01]  /*0730*/  IMAD R5, R5, -0x3fc, R2 ;  /* 0xfffffc0405057824 */ /* 0x000fe200078e0202 */
[----:B----4-:R-:W-:-:S03]  /*0740*/  ULEA UR5, UR6, UR5, 0x18 ;  /* 0x0000000506057291 */ /* 0x010fc6000f8ec0ff */
[----:B------:R-:W-:-:S04]  /*0750*/  IMAD.IADD R5, R24, 0x1, R5 ;  /* 0x0000000118057824 */ /* 0x000fc800078e0205 */
[----:B-123--:R-:W-:-:S07]  /*0760*/  IMAD.WIDE.U32 R26, R5, 0x4, R26 ;  /* 0x00000004051a7825 */ /* 0x00efce00078e001a */
.L_x_759:
[----:B------:R-:W-:Y:S02]  /*0770*/  IADD3 R25, PT, PT, -R3, UR12, RZ ;  /* 0x0000000c03197c10 */ /* 0x000fe4000fffe1ff */
[C---:B------:R-:W-:Y:S02]  /*0780*/  LOP3.LUT R5, R24.reuse, 0x40, RZ, 0xfc, !PT ;  /* 0x0000004018057812 */ /* 0x040fe400078efcff */
[C---:B------:R-:W-:Y:S02]  /*0790*/  LOP3.LUT R7, R24.reuse, 0x20, RZ, 0xfc, !PT ;  /* 0x0000002018077812 */ /* 0x040fe400078efcff */
[----:B------:R-:W-:Y:S02]  /*07a0*/  LOP3.LUT R9, R24, 0x60, RZ, 0xfc, !PT ;  /* 0x0000006018097812 */ /* 0x000fe400078efcff */
[----:B------:R-:W-:Y:S01]  /*07b0*/  PRMT R8, RZ, 0x7610, R8 ;  /* 0x00007610ff087816 */ /* 0x000fe20000000008 */
[----:B------:R-:W0:Y:S01]  /*07c0*/  S2R R16, SR_LANEID ;  /* 0x0000000000107919 */ /* 0x000e220000000000 */
[----:B------:R-:W-:Y:S01]  /*07d0*/  VIMNMX R2, PT, PT, R25, 0x1000, PT ;  /* 0x0000100019027848 */ /* 0x000fe20003fe0100 */
[----:B------:R-:W1:Y:S01]  /*07e0*/  S2UR UR8, SR_CgaCtaId ;  /* 0x00000000000879c3 */ /* 0x000e620000008800 */
[----:B------:R-:W-:-:S07]  /*07f0*/  IMAD.SHL.U32 R10, R17, 0x4, RZ ;  /* 0x00000004110a7824 */ /* 0x000fce00078e00ff */
[----:B------:R-:W-:Y:S01]  /*0800*/  BAR.SYNC.DEFER_BLOCKING 0x0 ;  /* 0x0000000000007b1d */ /* 0x000fe20000010000 */
[-C--:B------:R-:W-:Y:S02]  /*0810*/  ISETP.GE.AND P2, PT, R5, R2.reuse, PT ;  /* 0x000000020500720c */ /* 0x080fe40003f46270 */
[C---:B------:R-:W-:Y:S02]  /*0820*/  IADD3 R5, P4, PT, R24.reuse, R3, RZ ;  /* 0x0000000318057210 */ /* 0x040fe40007f9e0ff */
[-C--:B------:R-:W-:Y:S02]  /*0830*/  ISETP.GE.AND P1, PT, R7, R2.reuse, PT ;  /* 0x000000020700720c */ /* 0x080fe40003f26270 */
[-C--:B------:R-:W-:Y:S01]  /*0840*/  ISETP.GE.AND P0, PT, R24, R2.reuse, PT ;  /* 0x000000021800720c */ /* 0x080fe20003f06270 */
[----:B------:R-:W-:Y:S01]  /*0850*/  IMAD.X R6, RZ, RZ, R0, P4 ;  /* 0x000000ffff067224 */ /* 0x000fe200020e0600 */
[----:B------:R-:W-:Y:S02]  /*0860*/  ISETP.GE.AND P3, PT, R9, R2, PT ;  /* 0x000000020900720c */ /* 0x000fe40003f66270 */
[----:B------:R-:W-:-:S02]  /*0870*/  LEA R4, P4, R5, UR14, 0x1 ;  /* 0x0000000e05047c11 */ /* 0x000fc4000f8808ff */
[----:B------:R-:W-:Y:S02]  /*0880*/  PRMT R7, RZ, 0x7610, R7 ;  /* 0x00007610ff077816 */ /* 0x000fe40000000007 */
[--C-:B------:R-:W-:Y:S02]  /*0890*/  LEA.HI.X R5, R5, UR15, R6.reuse, 0x1, P4 ;  /* 0x0000000f05057c11 */ /* 0x100fe4000a0f0c06 */
[----:B------:R-:W-:Y:S02]  /*08a0*/  PRMT R9, RZ, 0x7610, R9 ;  /* 0x00007610ff097816 */ /* 0x000fe40000000009 */
[----:B------:R-:W-:Y:S01]  /*08b0*/  PRMT R6, RZ, 0x7610, R6 ;  /* 0x00007610ff067816 */ /* 0x000fe20000000006 */
[----:B------:R-:W2:Y:S04]  /*08c0*/  @!P0 LDG.E.U16.CONSTANT R7, desc[UR10][R4.64] ;  /* 0x0000000a04078981 */ /* 0x000ea8000c1e9500 */
[----:B------:R-:W3:Y:S04]  /*08d0*/  @!P1 LDG.E.U16.CONSTANT R8, desc[UR10][R4.64+0x40] ;  /* 0x0000400a04089981 */ /* 0x000ee8000c1e9500 */
[----:B------:R-:W4:Y:S04]  /*08e0*/  @!P2 LDG.E.U16.CONSTANT R9, desc[UR10][R4.64+0x80] ;  /* 0x0000800a0409a981 */ /* 0x000f28000c1e9500 */
[----:B------:R5:W4:Y:S01]  /*08f0*/  @!P3 LDG.E.U16.CONSTANT R6, desc[UR10][R4.64+0xc0] ;  /* 0x0000c00a0406b981 */ /* 0x000b22000c1e9500 */
[----:B------:R-:W-:Y:S01]  /*0900*/  LOP3.LUT R21, R10, 0xf80, RZ, 0xc0, !PT ;  /* 0x00000f800a157812 */ /* 0x000fe200078ec0ff */
[----:B------:R-:W-:Y:S01]  /*0910*/  UMOV UR6, 0x400 ;  /* 0x0000040000067882 */ /* 0x000fe20000000000 */
[----:B------:R-:W-:Y:S01]  /*0920*/  ISETP.GE.AND P0, PT, R25, 0x400, PT ;  /* 0x000004001900780c */ /* 0x000fe20003f06270 */
[----:B-1----:R-:W-:Y:S01]  /*0930*/  ULEA UR6, UR8, UR6, 0x18 ;  /* 0x0000000608067291 */ /* 0x002fe2000f8ec0ff */
[----:B------:R-:W-:Y:S01]  /*0940*/  BSSY.RECONVERGENT B0, `(.L_x_755) ;  /* 0x0000108000007945 */ /* 0x000fe20003800200 */
[----:B0-----:R-:W-:-:S05]  /*0950*/  IMAD.IADD R21, R21, 0x1, R16 ;  /* 0x0000000115157824 */ /* 0x001fca00078e0210 */
[----:B------:R-:W-:-:S05]  /*0960*/  LEA R11, R21, UR6, 0x1 ;  /* 0x00000006150b7c11 */ /* 0x000fca000f8e08ff */
[----:B-----5:R-:W-:Y:S01]  /*0970*/  IMAD R5, R16, 0x6, R11 ;  /* 0x0000000610057824 */ /* 0x020fe200078e020b */
[----:B--2---:R-:W-:Y:S04]  /*0980*/  STS.U16 [R11], R7 ;  /* 0x000000070b007388 */ /* 0x004fe80000000400 */
[----:B---3--:R-:W-:Y:S04]  /*0990*/  STS.U16 [R11+0x40], R8 ;  /* 0x000040080b007388 */ /* 0x008fe80000000400 */
[----:B----4-:R-:W-:Y:S04]  /*09a0*/  STS.U16 [R11+0x80], R9 ;  /* 0x000080090b007388 */ /* 0x010fe80000000400 */
[----:B------:R-:W-:Y:S01]  /*09b0*/  STS.U16 [R11+0xc0], R6 ;  /* 0x0000c0060b007388 */ /* 0x000fe20000000400 */
        /* <DEDUP_REMOVED lines=39> */
[----:B-1----:R-:W0:Y:S04]  /*0c30*/  LDS.128 R4, [UR6+0x7030] ;  /* 0x00703006ff047984 */ /* 0x002e280008000c00 */
        /* <DEDUP_REMOVED lines=70> */
.L_x_756:
[----:B------:R-:W-:Y:S01]  /*10a0*/  LOP3.LUT R5, R17, 0x3e0, RZ, 0xc0, !PT ;  /* 0x000003e011057812 */ /* 0x000fe200078ec0ff */
[C---:B------:R-:W-:Y:S01]  /*10b0*/  VIADD R6, R16.reuse, 0x2 ;  /* 0x0000000210067836 */ /* 0x040fe20000000000 */
[----:B------:R-:W-:-:S03]  /*10c0*/  ISETP.NE.AND P2, PT, R16, RZ, PT ;  /* 0x000000ff1000720c */ /* 0x000fc60003f45270 */
[----:B------:R-:W-:Y:S01]  /*10d0*/  VIADD R7, R5, 0x20 ;  /* 0x0000002005077836 */ /* 0x000fe20000000000 */
[----:B------:R-:W-:-:S04]  /*10e0*/  LOP3.LUT R5, RZ, R5, RZ, 0x33, !PT ;  /* 0x00000005ff057212 */ /* 0x000fc800078e33ff */
[----:B------:R-:W-:Y:S01]  /*10f0*/  ISETP.GT.AND P0, PT, R7, R2, PT ;  /* 0x000000020700720c */ /* 0x000fe20003f04270 */
[----:B------:R-:W-:-:S05]  /*1100*/  IMAD.IADD R5, R2, 0x1, R5 ;  /* 0x0000000102057824 */ /* 0x000fca00078e0205 */
        /* <DEDUP_REMOVED lines=131> */
.L_x_758:
        /* <DEDUP_REMOVED lines=8> */
.L_x_757:
[----:B------:R-:W-:Y:S05]  /*19c0*/  BSYNC.RECONVERGENT B0 ;  /* 0x0000000000007941 */ /* 0x000fea0003800200 */
.L_x_755:
[----:B--2---:R-:W2:Y:S04]  /*19d0*/  LDG.E.CONSTANT R6, desc[UR10][R26.64] ;  /* 0x0000000a1a067981 */ /* 0x004ea8000c1e9900 */
[----:B------:R-:W3:Y:S04]  /*19e0*/  LDG.E.CONSTANT R10, desc[UR10][R26.64+0x80] ;  /* 0x0000800a1a0a7981 */ /* 0x000ee8000c1e9900 */
[----:B------:R-:W4:Y:S04]  /*19f0*/  LDG.E.CONSTANT R12, desc[UR10][R26.64+0x100] ;  /* 0x0001000a1a0c7981 */ /* 0x000f28000c1e9900 */
[----:B------:R-:W5:Y:S01]  /*1a00*/  LDG.E.CONSTANT R14, desc[UR10][R26.64+0x180] ;  /* 0x0001800a1a0e7981 */ /* 0x000f62000c1e9900 */
[----:B------:R-:W-:Y:S01]  /*1a10*/  UMOV UR9, 0x400 ;  /* 0x0000040000097882 */ /* 0x000fe20000000000 */
[----:B------:R-:W-:Y:S01]  /*1a20*/  IMAD.MOV.U32 R9, RZ, RZ, 0xbf ;  /* 0x000000bfff097424 */ /* 0x000fe200078e00ff */
[----:B------:R-:W-:Y:S01]  /*1a30*/  UIADD3 UR7, UPT, UPT, UR9, 0x2000, URZ ;  /* 0x0000200009077890 */ /* 0x000fe2000fffe0ff */
[----:B------:R-:W-:Y:S01]  /*1a40*/  BAR.SYNC.DEFER_BLOCKING 0x0 ;  /* 0x0000000000007b1d */ /* 0x000fe20000010000 */
[----:B------:R-:W-:Y:S01]  /*1a50*/  IMAD.MOV.U32 R11, RZ, RZ, 0x3f800000 ;  /* 0x3f800000ff0b7424 */ /* 0x000fe200078e00ff */
[----:B------:R-:W-:-:S02]  /*1a60*/  UISETP.LT.U32.AND UP0, UPT, UR4, 0x7fffffff, UPT ;  /* 0x7fffffff0400788c */ /* 0x000fc4000bf01070 */
[----:B------:R-:W-:-:S06]  /*1a70*/  ULEA UR7, UR8, UR7, 0x18 ;  /* 0x0000000708077291 */ /* 0x000fcc000f8ec0ff */
[----:B------:R-:W-:Y:S01]  /*1a80*/  LEA R5, R21, UR7, 0x2 ;  /* 0x0000000715057c11 */ /* 0x000fe2000f8e10ff */
[----:B------:R-:W-:-:S04]  /*1a90*/  UIADD3 UR7, UPT, UPT, UR9, 0x70b4, URZ ;  /* 0x000070b409077890 */ /* 0x000fc8000fffe0ff */
[----:B------:R-:W-:Y:S01]  /*1aa0*/  ULEA UR7, UR8, UR7, 0x18 ;  /* 0x0000000708077291 */ /* 0x000fe2000f8ec0ff */
[----:B------:R-:W0:Y:S02]  /*1ab0*/  LDS R8, [UR6+0x74b4] ;  /* 0x0074b406ff087984 */ /* 0x000e240008000800 */
[-C--:B0-----:R-:W-:Y:S01]  /*1ac0*/  FMUL.FTZ R7, R23, R8.reuse ;  /* 0x0000000817077220 */ /* 0x081fe20000410000 */
[----:B------:R-:W-:Y:S02]  /*1ad0*/  IMAD.MOV.U32 R23, RZ, RZ, 0x7f ;  /* 0x0000007fff177424 */ /* 0x000fe400078e00ff */
[----:B------:R-:W-:Y:S01]  /*1ae0*/  FMUL.FTZ R19, R19, R8 ;  /* 0x0000000813137220 */ /* 0x000fe20000410000 */
[----:B--2---:R-:W-:Y:S04]  /*1af0*/  STS [R5], R6 ;  /* 0x0000000605007388 */ /* 0x004fe80000000800 */
[----:B---3--:R-:W-:Y:S04]  /*1b00*/  STS [R5+0x80], R10 ;  /* 0x0000800a05007388 */ /* 0x008fe80000000800 */
[----:B----4-:R-:W-:Y:S04]  /*1b10*/  STS [R5+0x100], R12 ;  /* 0x0001000c05007388 */ /* 0x010fe80000000800 */
[----:B-----5:R0:W-:Y:S01]  /*1b20*/  STS [R5+0x180], R14 ;  /* 0x0001800e05007388 */ /* 0x0201e20000000800 */
[----:B------:R-:W-:-:S03]  /*1b30*/  NOP ;  /* 0x0000000000007918 */ /* 0x000fc60000000000 */
[----:B-1----:R-:W1:Y:S01]  /*1b40*/  LDS R4, [UR6+0x72b0] ;  /* 0x0072b006ff047984 */ /* 0x002e620008000800 */
[C---:B0-----:R-:W-:Y:S02]  /*1b50*/  IMAD R5, R16.reuse, 0xc, R5 ;  /* 0x0000000c10057824 */ /* 0x041fe400078e0205 */
[----:B------:R-:W-:Y:S01]  /*1b60*/  IMAD R16, R16, 0x3, R21 ;  /* 0x0000000310107824 */ /* 0x000fe200078e0215 */
[----:B-1----:R-:W-:Y:S01]  /*1b70*/  FSETP.GT.FTZ.AND P2, PT, R7, R4, PT ;  /* 0x000000040700720b */ /* 0x002fe20003f54000 */
[----:B------:R-:W-:-:S12]  /*1b80*/  IMAD.MOV.U32 R12, RZ, RZ, R4 ;  /* 0x000000ffff0c7224 */ /* 0x000fd800078e0004 */
        /* <DEDUP_REMOVED lines=52> */
[----:B------:R-:W-:Y:S04]  /*1ed0*/  LDS R11, [UR6+0x74b0] ;  /* 0x0074b006ff0b7984 */ /* 0x000fe80008000800 */
[----:B------:R-:W0:Y:S02]  /*1ee0*/  LDS R13, [R13] ;  /* 0x000000000d0d7984 */ /* 0x000e240000000800 */
[----:B0-----:R-:W-:-:S13]  /*1ef0*/  FSETP.GT.FTZ.AND P1, PT, R7, R13, PT ;  /* 0x0000000d0700720b */ /* 0x001fda0003f34000 */
[C---:B------:R-:W-:Y:S02]  /*1f00*/  @!P1 VIADD R10, R14.reuse, 0xffffffff ;  /* 0xffffffff0e0a9836 */ /* 0x040fe40000000000 */
[----:B------:R-:W-:Y:S02]  /*1f10*/  @P1 VIADD R10, R14, 0x1 ;  /* 0x000000010e0a1836 */ /* 0x000fe40000000000 */
[----:B------:R-:W-:Y:S02]  /*1f20*/  @P1 IMAD.MOV.U32 R23, RZ, RZ, R14 ;  /* 0x000000ffff171224 */ /* 0x000fe400078e000e */
[----:B------:R-:W-:Y:S01]  /*1f30*/  @P1 IMAD.MOV.U32 R14, RZ, RZ, R9 ;  /* 0x000000ffff0e1224 */ /* 0x000fe200078e0009 */
[----:B------:R-:W-:Y:S01]  /*1f40*/  LEA R28, R10, UR7, 0x2 ;  /* 0x000000070a1c7c11 */ /* 0x000fe2000f8e10ff */
[----:B------:R-:W0:Y:S01]  /*1f50*/  LDS R9, [UR6+0x70b4] ;  /* 0x0070b406ff097984 */ /* 0x000e220008000800 */
[----:B------:R-:W-:Y:S01]  /*1f60*/  @P1 IMAD.MOV.U32 R4, RZ, RZ, R13 ;  /* 0x000000ffff041224 */ /* 0x000fe200078e000d */
[----:B------:R-:W-:Y:S01]  /*1f70*/  ISETP.NE.AND P2, PT, R23, RZ, PT ;  /* 0x000000ff1700720c */ /* 0x000fe20003f45270 */
[----:B------:R-:W-:Y:S01]  /*1f80*/  @P1 IMAD.MOV.U32 R13, RZ, RZ, R6 ;  /* 0x000000ffff0d1224 */ /* 0x000fe200078e0006 */
[----:B------:R-:W-:Y:S01]  /*1f90*/  ISETP.NE.AND P1, PT, R14, 0xff, PT ;  /* 0x000000ff0e00780c */ /* 0x000fe20003f25270 */
[----:B------:R-:W1:Y:S03]  /*1fa0*/  LDS R28, [R28] ;  /* 0x000000001c1c7984 */ /* 0x000e660000000800 */
[----:B------:R-:W-:-:S02]  /*1fb0*/  FSEL R13, R11, R13, !P1 ;  /* 0x0000000d0b0d7208 */ /* 0x000fc40004800000 */
[----:B0-----:R-:W-:Y:S02]  /*1fc0*/  FSEL R6, R9, R4, !P2 ;  /* 0x0000000409067208 */ /* 0x001fe40005000000 */
[----:B-1----:R-:W-:-:S04]  /*1fd0*/  FSETP.GT.FTZ.AND P1, PT, R7, R28, PT ;  /* 0x0000001c0700720b */ /* 0x002fc80003f34000 */
[C---:B------:R-:W-:Y:S02]  /*1fe0*/  FSEL R4, R13.reuse, R28, P1 ;  /* 0x0000001c0d047208 */ /* 0x040fe40000800000 */
[-C--:B------:R-:W-:Y:S02]  /*1ff0*/  FSEL R13, R13, R6.reuse, P1 ;  /* 0x000000060d0d7208 */ /* 0x080fe40000800000 */
[----:B------:R-:W-:-:S03]  /*2000*/  FSEL R15, R28, R6, P1 ;  /* 0x000000061c0f7208 */ /* 0x000fc60000800000 */
[----:B------:R-:W-:Y:S02]  /*2010*/  FADD.FTZ R13, -R7, R13 ;  /* 0x0000000d070d7221 */ /* 0x000fe40000010100 */
[----:B------:R-:W-:Y:S01]  /*2020*/  FADD.FTZ R25, R4, -R15 ;  /* 0x8000000f04197221 */ /* 0x000fe20000010000 */
[----:B------:R-:W-:Y:S01]  /*2030*/  FMUL.FTZ R15, R20, R8 ;  /* 0x00000008140f7220 */ /* 0x000fe20000410000 */
[----:B------:R-:W0:Y:S01]  /*2040*/  LDS.128 R4, [R5] ;  /* 0x0000000005047984 */ /* 0x000e220000000c00 */
[----:B------:R-:W-:Y:S01]  /*2050*/  IMAD.MOV.U32 R20, RZ, RZ, -0x40800000 ;  /* 0xbf800000ff147424 */ /* 0x000fe200078e00ff */
[----:B------:R-:W1:Y:S02]  /*2060*/  MUFU.RCP R28, R25 ;  /* 0x00000019001c7308 */ /* 0x000e640000001000 */
[----:B------:R-:W-:-:S13]  /*2070*/  FSETP.GT.FTZ.AND P4, PT, R15, R12, PT ;  /* 0x0000000c0f00720b */ /* 0x000fda0003f94000 */
[----:B------:R-:W-:Y:S02]  /*2080*/  @P4 IMAD.MOV.U32 R20, RZ, RZ, R12 ;  /* 0x000000ffff144224 */ /* 0x000fe400078e000c */
[----:B-1----:R-:W-:Y:S01]  /*2090*/  FMUL.FTZ R29, |R13|, R28 ;  /* 0x0000001c0d1d7220 */ /* 0x002fe20000410200 */
[----:B------:R-:W-:Y:S02]  /*20a0*/  IMAD.MOV.U32 R13, RZ, RZ, 0x3f ;  /* 0x0000003fff0d7424 */ /* 0x000fe400078e00ff */
[----:B------:R-:W-:Y:S02]  /*20b0*/  @P4 IMAD.MOV.U32 R13, RZ, RZ, 0xbf ;  /* 0x000000bfff0d4424 */ /* 0x000fe400078e00ff */
[----:B0-----:R-:W-:-:S03]  /*20c0*/  FSETP.GE.FTZ.AND P3, PT, R4, R29, PT ;  /* 0x0000001d0400720b */ /* 0x001fc60003f76000 */
[----:B------:R-:W-:-:S06]  /*20d0*/  LEA R4, R13, UR7, 0x2 ;  /* 0x000000070d047c11 */ /* 0x000fcc000f8e10ff */
[----:B------:R-:W0:Y:S04]  /*20e0*/  LDS R4, [R4] ;  /* 0x0000000004047984 */ /* 0x000e280000000800 */
[----:B------:R-:W-:Y:S01]  /*20f0*/  @P3 SEL R10, R14, R23, P1 ;  /* 0x000000170e0a3207 */ /* 0x000fe20000800000 */
[----:B------:R-:W-:Y:S02]  /*2100*/  IMAD.MOV.U32 R14, RZ, RZ, 0x7f ;  /* 0x0000007fff0e7424 */ /* 0x000fe400078e00ff */
[----:B------:R-:W-:Y:S02]  /*2110*/  @P4 IMAD.MOV.U32 R14, RZ, RZ, 0xff ;  /* 0x000000ffff0e4424 */ /* 0x000fe400078e00ff */
[----:B------:R-:W-:Y:S02]  /*2120*/  IMAD.MOV.U32 R23, RZ, RZ, RZ ;  /* 0x000000ffff177224 */ /* 0x000fe400078e00ff */
[----:B------:R-:W-:Y:S01]  /*2130*/  @P4 IMAD.MOV.U32 R23, RZ, RZ, 0x7f ;  /* 0x0000007fff174424 */ /* 0x000fe200078e00ff */
[----:B0-----:R-:W-:-:S13]  /*2140*/  FSETP.GT.FTZ.AND P2, PT, R15, R4, PT ;  /* 0x000000040f00720b */ /* 0x001fda0003f54000 */
[C---:B------:R-:W-:Y:S02]  /*2150*/  @!P2 VIADD R25, R13.reuse, 0xffffffe0 ;  /* 0xffffffe00d19a836 */ /* 0x040fe40000000000 */
[----:B------:R-:W-:Y:S02]  /*2160*/  @P2 VIADD R25, R13, 0x20 ;  /* 0x000000200d192836 */ /* 0x000fe40000000000 */
[----:B------:R-:W-:Y:S02]  /*2170*/  @P2 IMAD.MOV.U32 R23, RZ, RZ, R13 ;  /* 0x000000ffff172224 */ /* 0x000fe400078e000d */
[----:B------:R-:W-:Y:S01]  /*2180*/  @P2 IMAD.MOV.U32 R13, RZ, RZ, R14 ;  /* 0x000000ffff0d2224 */ /* 0x000fe200078e000e */
[----:B------:R-:W-:Y:S01]  /*2190*/  LEA R28, R25, UR7, 0x2 ;  /* 0x00000007191c7c11 */ /* 0x000fe2000f8e10ff */
[----:B------:R-:W-:Y:S02]  /*21a0*/  IMAD.MOV.U32 R14, RZ, RZ, R12 ;  /* 0x000000ffff0e7224 */ /* 0x000fe400078e000c */
[----:B------:R-:W-:Y:S01]  /*21b0*/  @P4 IMAD.MOV.U32 R14, RZ, RZ, 0x3f800000 ;  /* 0x3f800000ff0e4424 */ /* 0x000fe200078e00ff */
[----:B------:R-:W-:Y:S01]  /*21c0*/  FSETP.GT.FTZ.AND P4, PT, R19, R12, PT ;  /* 0x0000000c1300720b */ /* 0x000fe20003f94000 */
        /* <DEDUP_REMOVED lines=51> */
[----:B------:R-:W-:Y:S02]  /*2500*/  FSEL R13, R11, R4, !P1 ;  /* 0x000000040b0d7208 */ /* 0x000fe40004800000 */
[----:B0-----:R-:W-:-:S04]  /*2510*/  FSETP.GT.FTZ.AND P1, PT, R15, R28, PT ;  /* 0x0000001c0f00720b */ /* 0x001fc80003f34000 */
[C---:B------:R-:W-:Y:S02]  /*2520*/  FSEL R4, R13.reuse, R28, P1 ;  /* 0x0000001c0d047208 */ /* 0x040fe40000800000 */
[-C--:B------:R-:W-:Y:S02]  /*2530*/  FSEL R29, R28, R20.reuse, P1 ;  /* 0x000000141c1d7208 */ /* 0x080fe40000800000 */
[----:B------:R-:W-:-:S03]  /*2540*/  FSEL R20, R13, R20, P1 ;  /* 0x000000140d147208 */ /* 0x000fc60000800000 */
[----:B------:R-:W-:Y:S01]  /*2550*/  FADD.FTZ R29, R4, -R29 ;  /* 0x8000001d041d7221 */ /* 0x000fe20000010000 */
[----:B------:R-:W-:Y:S02]  /*2560*/  IMAD.MOV.U32 R4, RZ, RZ, 0x3f ;  /* 0x0000003fff047424 */ /* 0x000fe400078e00ff */
[----:B------:R-:W-:Y:S01]  /*2570*/  FADD.FTZ R20, -R15, R20 ;  /* 0x000000140f147221 */ /* 0x000fe20000010100 */
[----:B------:R-:W-:Y:S02]  /*2580*/  @P4 IMAD.MOV.U32 R4, RZ, RZ, 0xbf ;  /* 0x000000bfff044424 */ /* 0x000fe400078e00ff */
[----:B------:R-:W0:Y:S03]  /*2590*/  MUFU.RCP R29, R29 ;  /* 0x0000001d001d7308 */ /* 0x000e260000001000 */
[----:B------:R-:W-:-:S05]  /*25a0*/  LEA R13, R4, UR7, 0x2 ;  /* 0x00000007040d7c11 */ /* 0x000fca000f8e10ff */
[----:B------:R1:W2:Y:S02]  /*25b0*/  LDS R28, [R13] ;  /* 0x000000000d1c7984 */ /* 0x0002a40000000800 */
[----:B-1----:R-:W-:Y:S02]  /*25c0*/  IMAD.MOV.U32 R13, RZ, RZ, 0x7f ;  /* 0x0000007fff0d7424 */ /* 0x002fe400078e00ff */
[----:B0-----:R-:W-:Y:S01]  /*25d0*/  FMUL.FTZ R20, |R20|, R29 ;  /* 0x0000001d14147220 */ /* 0x001fe20000410200 */
[----:B------:R-:W-:-:S04]  /*25e0*/  @P4 IMAD.MOV.U32 R13, RZ, RZ, 0xff ;  /* 0x000000ffff0d4424 */ /* 0x000fc800078e00ff */
[----:B------:R-:W-:Y:S01]  /*25f0*/  FSETP.GE.FTZ.AND P3, PT, R5, R20, PT ;  /* 0x000000140500720b */ /* 0x000fe20003f76000 */
[--C-:B------:R-:W-:Y:S02]  /*2600*/  IMAD.MOV.U32 R5, RZ, RZ, R12.reuse ;  /* 0x000000ffff057224 */ /* 0x100fe400078e000c */
[----:B------:R-:W-:Y:S02]  /*2610*/  @P4 IMAD.MOV.U32 R5, RZ, RZ, 0x3f800000 ;  /* 0x3f800000ff054424 */ /* 0x000fe400078e00ff */
[----:B------:R-:W-:Y:S02]  /*2620*/  IMAD.MOV.U32 R20, RZ, RZ, -0x40800000 ;  /* 0xbf800000ff147424 */ /* 0x000fe400078e00ff */
[----:B------:R-:W-:-:S06]  /*2630*/  @P4 IMAD.MOV.U32 R20, RZ, RZ, R12 ;  /* 0x000000ffff144224 */ /* 0x000fcc00078e000c */
[----:B------:R-:W-:Y:S01]  /*2640*/  @P3 SEL R25, R14, R23, P1 ;  /* 0x000000170e193207 */ /* 0x000fe20000800000 */
[----:B------:R-:W-:Y:S02]  /*2650*/  IMAD.MOV.U32 R14, RZ, RZ, RZ ;  /* 0x000000ffff0e7224 */ /* 0x000fe400078e00ff */
[----:B------:R-:W-:Y:S01]  /*2660*/  @P4 IMAD.MOV.U32 R14, RZ, RZ, 0x7f ;  /* 0x0000007fff0e4424 */ /* 0x000fe200078e00ff */
[----:B------:R-:W-:Y:S02]  /*2670*/  PRMT R25, R10, 0x3340, R25 ;  /* 0x000033400a197816 */ /* 0x000fe40000000019 */
[----:B--2---:R-:W-:-:S13]  /*2680*/  FSETP.GT.FTZ.AND P2, PT, R19, R28, PT ;  /* 0x0000001c1300720b */ /* 0x004fda0003f54000 */
[----:B------:R-:W-:Y:S02]  /*2690*/  @P2 IMAD.MOV.U32 R20, RZ, RZ, R28 ;  /* 0x000000ffff142224 */ /* 0x000fe400078e001c */
[----:B------:R-:W-:Y:S02]  /*26a0*/  @P2 IMAD.MOV.U32 R28, RZ, RZ, R5 ;  /* 0x000000ffff1c2224 */ /* 0x000fe400078e0005 */
[C---:B------:R-:W-:Y:S02]  /*26b0*/  @!P2 VIADD R5, R4.reuse, 0xffffffe0 ;  /* 0xffffffe00405a836 */ /* 0x040fe40000000000 */
[----:B------:R-:W-:Y:S02]  /*26c0*/  @P2 VIADD R5, R4, 0x20 ;  /* 0x0000002004052836 */ /* 0x000fe40000000000 */
[----:B------:R-:W-:Y:S02]  /*26d0*/  @P2 IMAD.MOV.U32 R14, RZ, RZ, R4 ;  /* 0x000000ffff0e2224 */ /* 0x000fe400078e0004 */
[----:B------:R-:W-:Y:S01]  /*26e0*/  @P2 IMAD.MOV.U32 R4, RZ, RZ, R13 ;  /* 0x000000ffff042224 */ /* 0x000fe200078e000d */
[----:B------:R-:W-:-:S05]  /*26f0*/  LEA R15, R5, UR7, 0x2 ;  /* 0x00000007050f7c11 */ /* 0x000fca000f8e10ff */
        /* <DEDUP_REMOVED lines=27> */
[----:B------:R0:W1:Y:S02]  /*28b0*/  LDS R29, [R13] ;  /* 0x000000000d1d7984 */ /* 0x0000640000000800 */
[----:B0-----:R-:W-:-:S05]  /*28c0*/  FMUL.FTZ R13, R18, R8 ;  /* 0x00000008120d7220 */ /* 0x001fca0000410000 */
[----:B------:R-:W-:Y:S02]  /*28d0*/  FSETP.GT.FTZ.AND P4, PT, R13, R12, PT ;  /* 0x0000000c0d00720b */ /* 0x000fe40003f94000 */
        /* <DEDUP_REMOVED lines=9> */
[----:B0-----:R-:W-:Y:S02]  /*2970*/  IMAD.MOV.U32 R23, RZ, RZ, 0x3f ;  /* 0x0000003fff177424 */ /* 0x001fe400078e00ff */
        /* <DEDUP_REMOVED lines=16> */
[-C--:B------:R-:W-:Y:S01]  /*2a80*/  FSEL R29, R15, R20.reuse, P1 ;  /* 0x000000140f1d7208 */ /* 0x080fe20000800000 */
[----:B------:R-:W-:Y:S01]  /*2a90*/  IMAD.MOV.U32 R15, RZ, RZ, 0x7f ;  /* 0x0000007fff0f7424 */ /* 0x000fe200078e00ff */
[----:B------:R-:W-:Y:S01]  /*2aa0*/  FSEL R8, R8, R20, P1 ;  /* 0x0000001408087208 */ /* 0x000fe20000800000 */
[----:B------:R-:W-:Y:S01]  /*2ab0*/  @P4 IMAD.MOV.U32 R15, RZ, RZ, 0xff ;  /* 0x000000ffff0f4424 */ /* 0x000fe200078e00ff */
[----:B------:R-:W-:Y:S01]  /*2ac0*/  LEA R20, R23, UR7, 0x2 ;  /* 0x0000000717147c11 */ /* 0x000fe2000f8e10ff */
[----:B------:R-:W-:Y:S02]  /*2ad0*/  FADD.FTZ R29, R18, -R29 ;  /* 0x8000001d121d7221 */ /* 0x000fe40000010000 */
[----:B------:R-:W-:Y:S02]  /*2ae0*/  FADD.FTZ R19, -R19, R8 ;  /* 0x0000000813137221 */ /* 0x000fe40000010100 */
[----:B------:R-:W0:Y:S01]  /*2af0*/  MUFU.RCP R18, R29 ;  /* 0x0000001d00127308 */ /* 0x000e220000001000 */
[----:B------:R-:W1:Y:S01]  /*2b00*/  LDS R20, [R20] ;  /* 0x0000000014147984 */ /* 0x000e620000000800 */
[----:B0-----:R-:W-:-:S05]  /*2b10*/  FMUL.FTZ R19, |R19|, R18 ;  /* 0x0000001213137220 */ /* 0x001fca0000410200 */
[----:B------:R-:W-:Y:S01]  /*2b20*/  FSETP.GE.FTZ.AND P2, PT, R6, R19, PT ;  /* 0x000000130600720b */ /* 0x000fe20003f56000 */
[----:B------:R-:W-:Y:S02]  /*2b30*/  IMAD.MOV.U32 R6, RZ, RZ, -0x40800000 ;  /* 0xbf800000ff067424 */ /* 0x000fe400078e00ff */
[----:B------:R-:W-:Y:S02]  /*2b40*/  @P4 IMAD.MOV.U32 R6, RZ, RZ, R12 ;  /* 0x000000ffff064224 */ /* 0x000fe400078e000c */
[----:B------:R-:W-:-:S08]  /*2b50*/  @P4 IMAD.MOV.U32 R12, RZ, RZ, 0x3f800000 ;  /* 0x3f800000ff0c4424 */ /* 0x000fd000078e00ff */
[----:B------:R-:W-:Y:S02]  /*2b60*/  @P2 SEL R4, R5, R14, P1 ;  /* 0x0000000e05042207 */ /* 0x000fe40000800000 */
[----:B-1----:R-:W-:-:S13]  /*2b70*/  FSETP.GT.FTZ.AND P5, PT, R13, R20, PT ;  /* 0x000000140d00720b */ /* 0x002fda0003fb4000 */
[C---:B------:R-:W-:Y:S02]  /*2b80*/  @!P5 VIADD R8, R23.reuse, 0xffffffe0 ;  /* 0xffffffe01708d836 */ /* 0x040fe40000000000 */
[----:B------:R-:W-:Y:S02]  /*2b90*/  @P5 VIADD R8, R23, 0x20 ;  /* 0x0000002017085836 */ /* 0x000fe40000000000 */
[----:B------:R-:W-:Y:S02]  /*2ba0*/  @P5 IMAD.MOV.U32 R6, RZ, RZ, R20 ;  /* 0x000000ffff065224 */ /* 0x000fe400078e0014 */
[----:B------:R-:W-:Y:S01]  /*2bb0*/  @P5 IMAD.MOV.U32 R20, RZ, RZ, R12 ;  /* 0x000000ffff145224 */ /* 0x000fe200078e000c */
[----:B------:R-:W-:Y:S01]  /*2bc0*/  LEA R18, R8, UR7, 0x2 ;  /* 0x0000000708127c11 */ /* 0x000fe2000f8e10ff */
[----:B------:R-:W-:Y:S02]  /*2bd0*/  IMAD.MOV.U32 R12, RZ, RZ, RZ ;  /* 0x000000ffff0c7224 */ /* 0x000fe400078e00ff */
[----:B------:R-:W-:-:S02]  /*2be0*/  @P4 IMAD.MOV.U32 R12, RZ, RZ, 0x7f ;  /* 0x0000007fff0c4424 */ /* 0x000fc400078e00ff */
        /* <DEDUP_REMOVED lines=49> */
[----:B------:R-:W-:Y:S01]  /*2f00*/  UMOV UR7, 0x400 ;  /* 0x0000040000077882 */ /* 0x000fe20000000000 */
[----:B------:R-:W0:Y:S01]  /*2f10*/  LDS R8, [R8] ;  /* 0x0000000008087984 */ /* 0x000e220000000800 */
[----:B------:R-:W-:Y:S01]  /*2f20*/  FSEL R6, R9, R6, !P4 ;  /* 0x0000000609067208 */ /* 0x000fe20006000000 */
[----:B------:R-:W-:Y:S01]  /*2f30*/  UIADD3 UR7, UPT, UPT, UR7, 0x6000, URZ ;  /* 0x0000600007077890 */ /* 0x000fe2000fffe0ff */
[----:B------:R-:W-:-:S03]  /*2f40*/  FSEL R11, R11, R18, !P3 ;  /* 0x000000120b0b7208 */ /* 0x000fc60005800000 */
[----:B------:R-:W-:Y:S01]  /*2f50*/  ULEA UR7, UR8, UR7, 0x18 ;  /* 0x0000000708077291 */ /* 0x000fe2000f8ec0ff */
[----:B------:R-:W-:Y:S01]  /*2f60*/  BAR.SYNC.DEFER_BLOCKING 0x0 ;  /* 0x0000000000007b1d */ /* 0x000fe20000010000 */
[----:B0-----:R-:W-:-:S04]  /*2f70*/  FSETP.GT.FTZ.AND P3, PT, R13, R8, PT ;  /* 0x000000080d00720b */ /* 0x001fc80003f74000 */
[C---:B------:R-:W-:Y:S02]  /*2f80*/  FSEL R9, R11.reuse, R8, P3 ;  /* 0x000000080b097208 */ /* 0x040fe40001800000 */
[-C--:B------:R-:W-:Y:S02]  /*2f90*/  FSEL R18, R8, R6.reuse, P3 ;  /* 0x0000000608127208 */ /* 0x080fe40001800000 */
[----:B------:R-:W-:-:S03]  /*2fa0*/  FSEL R6, R11, R6, P3 ;  /* 0x000000060b067208 */ /* 0x000fc60001800000 */
[----:B------:R-:W-:Y:S02]  /*2fb0*/  FADD.FTZ R9, R9, -R18 ;  /* 0x8000001209097221 */ /* 0x000fe40000010000 */
[----:B------:R-:W-:-:S04]  /*2fc0*/  FADD.FTZ R6, -R13, R6 ;  /* 0x000000060d067221 */ /* 0x000fc80000010100 */
[----:B------:R-:W0:Y:S02]  /*2fd0*/  MUFU.RCP R9, R9 ;  /* 0x0000000900097308 */ /* 0x000e240000001000 */
[----:B0-----:R-:W-:-:S05]  /*2fe0*/  FMUL.FTZ R6, |R6|, R9 ;  /* 0x0000000906067220 */ /* 0x001fca0000410200 */
[----:B------:R-:W-:Y:S02]  /*2ff0*/  FSETP.GE.FTZ.AND P4, PT, R7, R6, PT ;  /* 0x000000060700720b */ /* 0x000fe40003f96000 */
[----:B------:R-:W-:-:S11]  /*3000*/  LOP3.LUT R6, R24, 0x20, RZ, 0xfc, !PT ;  /* 0x0000002018067812 */ /* 0x000fd600078efcff */
[----:B------:R-:W-:Y:S02]  /*3010*/  @P4 SEL R19, R15, R12, P3 ;  /* 0x0000000c0f134207 */ /* 0x000fe40001800000 */
[----:B------:R-:W-:Y:S02]  /*3020*/  IADD3 R8, P3, PT, R24, R3, RZ ;  /* 0x0000000318087210 */ /* 0x000fe40007f7e0ff */
[----:B------:R-:W-:-:S04]  /*3030*/  PRMT R4, R4, 0x3340, R19 ;  /* 0x0000334004047816 */ /* 0x000fc80000000013 */
[----:B------:R-:W-:Y:S02]  /*3040*/  PRMT R25, R25, 0x5410, R4 ;  /* 0x0000541019197816 */ /* 0x000fe40000000004 */
[----:B------:R-:W-:-:S03]  /*3050*/  LOP3.LUT R4, R24, 0x40, RZ, 0xfc, !PT ;  /* 0x0000004018047812 */ /* 0x000fc600078efcff */
[----:B------:R-:W-:Y:S01]  /*3060*/  STS [R16+UR7], R25 ;  /* 0x0000001910007988 */ /* 0x000fe20008000807 */
        /* <DEDUP_REMOVED lines=13> */
[----:B------:R-:W-:Y:S02]  /*3140*/  ISETP.GE.AND P2, PT, R4, R5, PT ;  /* 0x000000050400720c */ /* 0x000fe40003f46270 */
[----:B------:R-:W-:-:S02]  /*3150*/  IADD3 R4, P4, PT, R8, UR16, RZ ;  /* 0x0000001008047c10 */ /* 0x000fc4000ff9e0ff */
[----:B------:R-:W-:Y:S02]  /*3160*/  ISETP.GE.AND P3, PT, R6, R5, PT ;  /* 0x000000050600720c */ /* 0x000fe40003f66270 */
        /* <DEDUP_REMOVED lines=11> */
.L_x_760:
        /* <DEDUP_REMOVED lines=14> */
.L_x_2000:


//--------------------- .text._Z18kQuantizeBlockwiseI13__nv_bfloat16Li4096ELi4ELi0ELi0EEvPfPT_S1_PhS1_ii --------------------------
	.section	.text._Z18kQuantizeBlockwiseI13__nv_bfloat16Li4096ELi4ELi0ELi0EEvPfPT_S1_PhS1_ii,"ax",@progbits
	.align	128
        .global         _Z18kQuantizeBlockwiseI13__nv_bfloat16Li4096ELi4ELi0ELi0EEvPfPT_S1_PhS1_ii
        .type           _Z18kQuantizeBlockwiseI13__nv_bfloat16Li4096ELi4ELi0ELi0EEvPfPT_S1_PhS1_ii,@function
        .size           _Z18kQuantizeBlockwiseI13__nv_bfloat16Li4096ELi4ELi0ELi0EEvPfPT_S1_PhS1_ii,(.L_x_2001 - _Z18kQuantizeBlockwiseI13__nv_bfloat16Li4096ELi4ELi0ELi0EEvPfPT_S1_PhS1_ii)
        .other          _Z18kQuantizeBlockwiseI13__nv_bfloat16Li4096ELi4ELi0ELi0EEvPfPT_S1_PhS1_ii,@"STO_CUDA_ENTRY STV_DEFAULT"
_Z18kQuantizeBlockwiseI13__nv_bfloat16Li4096ELi4ELi0ELi0EEvPfPT_S1_PhS1_ii:
.text._Z18kQuantizeBlockwiseI13__nv_bfloat16Li4096ELi4ELi0ELi0EEvPfPT_S1_PhS1_ii:
        /* <DEDUP_REMOVED lines=52> */
.L_x_765:
[----:B------:R0:W2:Y:S01]  /*0340*/  LDG.E R9, desc[UR10][R6.64] ;  /* 0x0000000a06097981 */ /* 0x0000a2000c1e1900 */
[----:B------:R-:W-:-:S05]  /*0350*/  VIADD R4, R4, 0x1 ;  /* 0x0000000104047836 */ /* 0x000fca0000000000 */
[----:B------:R-:W-:Y:S01]  /*0360*/  ISETP.NE.AND P0, PT, R4, RZ, PT ;  /* 0x000000ff0400720c */ /* 0x000fe20003f05270 */
[C---:B0-----:R-:W-:Y:S01]  /*0370*/  IMAD.WIDE.U32 R6, R5.reuse, 0x4, R6 ;  /* 0x0000000405067825 */ /* 0x041fe200078e0006 */
[----:B--2---:R0:W-:Y:S03]  /*0380*/  STS [R2], R9 ;  /* 0x0000000902007388 */ /* 0x0041e60000000800 */
[----:B0-----:R-:W-:-:S08]  /*0390*/  IMAD R2, R5, 0x4, R2 ;  /* 0x0000000405027824 */ /* 0x001fd000078e0202 */
[----:B------:R-:W-:Y:S05]  /*03a0*/  @P0 BRA `(.L_x_765) ;  /* 0xfffffffc00e40947 */ /* 0x000fea000383ffff */
.L_x_764:
[----:B------:R-:W-:Y:S05]  /*03b0*/  BSYNC.RECONVERGENT B1 ;  /* 0x0000000000017941 */ /* 0x000fea0003800200 */
.L_x_763:
        /* <DEDUP_REMOVED lines=10> */
.L_x_766:
        /* <DEDUP_REMOVED lines=23> */
.L_x_762:
[----:B------:R-:W-:Y:S05]  /*05d0*/  BSYNC.RECONVERGENT B0 ;  /* 0x0000000000007941 */ /* 0x000fea0003800200 */
.L_x_761:
        /* <DEDUP_REMOVED lines=17> */
.L_x_771:
        /* <DEDUP_REMOVED lines=149> */
.L_x_768:
        /* <DEDUP_REMOVED lines=137> */
.L_x_770:
        /* <DEDUP_REMOVED lines=8> */
.L_x_769:
[----:B------:R-:W-:Y:S05]  /*1950*/  BSYNC.RECONVERGENT B0 ;  /* 0x0000000000007941 */ /* 0x000fea0003800200 */
.L_x_767:
        /* <DEDUP_REMOVED lines=370> */
.L_x_772:
        /* <DEDUP_REMOVED lines=16> */
.L_x_2001:


//--------------------- .text._Z18kQuantizeBlockwiseIfLi64ELi2ELi0ELi2EEvPfPT_S0_PhS0_ii --------------------------
	.section	.text._Z18kQuantizeBlockwiseIfLi64ELi2ELi0ELi2EEvPfPT_S0_PhS0_ii,"ax",@progbits
	.align	128
        .global         _Z18kQuantizeBlockwiseIfLi64ELi2ELi0ELi2EEvPfPT_S0_PhS0_ii
        .type           _Z18kQuantizeBlockwiseIfLi64ELi2ELi0ELi2EEvPfPT_S0_PhS0_ii,@function
        .size           _Z18kQuantizeBlockwiseIfLi64ELi2ELi0ELi2EEvPfPT_S0_PhS0_ii,(.L_x_2002 - _Z18kQuantizeBlockwiseIfLi64ELi2ELi0ELi2EEvPfPT_S0_PhS0_ii)
        .other          _Z18kQuantizeBlockwiseIfLi64ELi2ELi0ELi2EEvPfPT_S0_PhS0_ii,@"STO_CUDA_ENTRY STV_DEFAULT"
_Z18kQuantizeBlockwiseIfLi64ELi2ELi0ELi2EEvPfPT_S0_PhS0_ii:
.text._Z18kQuantizeBlockwiseIfLi64ELi2ELi0ELi2EEvPfPT_S0_PhS0_ii:
        /* <DEDUP_REMOVED lines=21> */
.L_x_785:
[----:B------:R-:W-:Y:S01]  /*0150*/  IADD3 R15, PT, PT, -R5, UR9, RZ ;  /* 0x00000009050f7c10 */ /* 0x000fe2000fffe1ff */
[----:B------:R-:W-:Y:S01]  /*0160*/  IMAD.MOV.U32 R11, RZ, RZ, RZ ;  /* 0x000000ffff0b7224 */ /* 0x000fe200078e00ff */
[----:B------:R-:W-:Y:S01]  /*0170*/  BAR.SYNC.DEFER_BLOCKING 0x0 ;  /* 0x0000000000007b1d */ /* 0x000fe20000010000 */
[----:B------:R-:W-:Y:S01]  /*0180*/  IADD3 R3, P2, PT, R4, R5, RZ ;  /* 0x0000000504037210 */ /* 0x000fe20007f5e0ff */
[----:B------:R-:W-:Y:S01]  /*0190*/  IMAD.MOV.U32 R12, RZ, RZ, RZ ;  /* 0x000000ffff0c7224 */ /* 0x000fe200078e00ff */
[----:B------:R-:W-:-:S03]  /*01a0*/  VIMNMX R9, PT, PT, R15, 0x40, PT ;  /* 0x000000400f097848 */ /* 0x000fc60003fe0100 */
[----:B------:R-:W-:Y:S01]  /*01b0*/  IMAD.X R10, RZ, RZ, R6, P2 ;  /* 0x000000ffff0a7224 */ /* 0x000fe200010e0606 */
[-C--:B------:R-:W-:Y:S02]  /*01c0*/  ISETP.GE.AND P0, PT, R4, R9.reuse, PT ;  /* 0x000000090400720c */ /* 0x080fe40003f06270 */
[----:B------:R-:W-:Y:S02]  /*01d0*/  ISETP.GE.AND P1, PT, R7, R9, PT ;  /* 0x000000090700720c */ /* 0x000fe40003f26270 */
[----:B------:R-:W-:-:S04]  /*01e0*/  LEA R2, P2, R3, UR12, 0x2 ;  /* 0x0000000c03027c11 */ /* 0x000fc8000f8410ff */
[----:B------:R-:W-:-:S05]  /*01f0*/  LEA.HI.X R3, R3, UR13, R10, 0x2, P2 ;  /* 0x0000000d03037c11 */ /* 0x000fca00090f140a */
[----:B------:R-:W2:Y:S04]  /*0200*/  @!P0 LDG.E.CONSTANT R11, desc[UR10][R2.64] ;  /* 0x0000000a020b8981 */ /* 0x000ea8000c1e9900 */
[----:B------:R-:W3:Y:S01]  /*0210*/  @!P1 LDG.E.CONSTANT R12, desc[UR10][R2.64+0x80] ;  /* 0x0000800a020c9981 */ /* 0x000ee2000c1e9900 */
[----:B------:R-:W0:Y:S01]  /*0220*/  S2UR UR6, SR_CgaCtaId ;  /* 0x00000000000679c3 */ /* 0x000e220000008800 */
[----:B------:R-:W-:Y:S01]  /*0230*/  UMOV UR5, 0x400 ;  /* 0x0000040000057882 */ /* 0x000fe20000000000 */
[----:B------:R-:W-:Y:S01]  /*0240*/  ISETP.GE.AND P0, PT, R15, 0x20, PT ;  /* 0x000000200f00780c */ /* 0x000fe20003f06270 */
[----:B------:R-:W1:Y:S01]  /*0250*/  S2R R10, SR_LANEID ;  /* 0x00000000000a7919 */ /* 0x000e620000000000 */
[----:B0-----:R-:W-:-:S06]  /*0260*/  ULEA UR8, UR6, UR5, 0x18 ;  /* 0x0000000506087291 */ /* 0x001fcc000f8ec0ff */
[C---:B-1----:R-:W-:Y:S02]  /*0270*/  LEA R13, R10.reuse, UR8, 0x2 ;  /* 0x000000080a0d7c11 */ /* 0x042fe4000f8e10ff */
[----:B------:R-:W-:-:S03]  /*0280*/  LEA R14, R10, UR8, 0x3 ;  /* 0x000000080a0e7c11 */ /* 0x000fc6000f8e18ff */
[----:B--2---:R-:W-:Y:S04]  /*0290*/  STS [R13], R11 ;  /* 0x0000000b0d007388 */ /* 0x004fe80000000800 */
[----:B---3--:R-:W-:Y:S01]  /*02a0*/  STS [R13+0x80], R12 ;  /* 0x0000800c0d007388 */ /* 0x008fe20000000800 */
[----:B------:R-:W-:-:S03]  /*02b0*/  NOP ;  /* 0x0000000000007918 */ /* 0x000fc60000000000 */
[----:B------:R-:W0:Y:S02]  /*02c0*/  LDS.64 R2, [R14] ;  /* 0x000000000e027984 */ /* 0x000e240000000a00 */
[----:B0-----:R-:W-:Y:S01]  /*02d0*/  FMNMX3.FTZ R15, |R2|, -3.40282346638528859812e+38, |R3|, !PT ;  /* 0xff7fffff020f7876 */ /* 0x001fe20007810603 */
        /* <DEDUP_REMOVED lines=25> */
.L_x_773:
        /* <DEDUP_REMOVED lines=27> */
.L_x_774:
        /* <DEDUP_REMOVED lines=25> */
.L_x_777:
        /* <DEDUP_REMOVED lines=9> */
.L_x_776:
        /* <DEDUP_REMOVED lines=11> */
.L_x_779:
[----:B------:R-:W-:-:S13]  /*08f0*/  FSETP.GT.FTZ.AND P3, PT, R2, -0.61063289642333984375, PT ;  /* 0xbf1c52700200780b */ /* 0x000fda0003f74000 */
[----:B------:R-:W-:Y:S01]  /*0900*/  @P3 IMAD.MOV.U32 R11, RZ, RZ, 0x3 ;  /* 0x00000003ff0b3424 */ /* 0x000fe200078e00ff */
[C---:B------:R-:W-:Y:S02]  /*0910*/  @P3 FSETP.GT.FTZ.AND P1, PT, R2.reuse, -0.459995269775390625, PT ;  /* 0xbeeb84800200380b */ /* 0x040fe40003f34000 */
[----:B------:R-:W-:Y:S02]  /*0920*/  @!P3 FSETP.GT.FTZ.AND P2, PT, R2, -0.84809643030166625977, PT ;  /* 0xbf591cd90200b80b */ /* 0x000fe40003f54000 */
[----:B------:R-:W-:Y:S02]  /*0930*/  @P3 SEL R2, R11, 0x2, P1 ;  /* 0x000000020b023807 */ /* 0x000fe40000800000 */
[----:B------:R-:W-:-:S04]  /*0940*/  @!P3 SEL R11, RZ, 0x1, !P2 ;  /* 0x00000001ff0bb807 */ /* 0x000fc80005000000 */
[----:B------:R-:W-:-:S07]  /*0950*/  @!P3 PRMT R2, R11, 0x7610, R2 ;  /* 0x000076100b02b816 */ /* 0x000fce0000000002 */
.L_x_778:
[----:B------:R-:W-:Y:S05]  /*0960*/  BSYNC.RECONVERGENT B0 ;  /* 0x0000000000007941 */ /* 0x000fea0003800200 */
.L_x_775:
        /* <DEDUP_REMOVED lines=15> */
.L_x_782:
        /* <DEDUP_REMOVED lines=9> */
.L_x_781:
        /* <DEDUP_REMOVED lines=11> */
.L_x_784:
[----:B------:R-:W-:-:S13]  /*0ba0*/  FSETP.GT.FTZ.AND P3, PT, R3, -0.61063289642333984375, PT ;  /* 0xbf1c52700300780b */ /* 0x000fda0003f74000 */
[----:B------:R-:W-:Y:S01]  /*0bb0*/  @P3 IMAD.MOV.U32 R11, RZ, RZ, 0x3 ;  /* 0x00000003ff0b3424 */ /* 0x000fe200078e00ff */
[C---:B------:R-:W-:Y:S02]  /*0bc0*/  @P3 FSETP.GT.FTZ.AND P1, PT, R3.reuse, -0.459995269775390625, PT ;  /* 0xbeeb84800300380b */ /* 0x040fe40003f34000 */
[----:B------:R-:W-:Y:S02]  /*0bd0*/  @!P3 FSETP.GT.FTZ.AND P2, PT, R3, -0.84809643030166625977, PT ;  /* 0xbf591cd90300b80b */ /* 0x000fe40003f54000 */
[----:B------:R-:W-:Y:S02]  /*0be0*/  @P3 SEL R3, R11, 0x2, P1 ;  /* 0x000000020b033807 */ /* 0x000fe40000800000 */
[----:B------:R-:W-:-:S04]  /*0bf0*/  @!P3 SEL R11, RZ, 0x1, !P2 ;  /* 0x00000001ff0bb807 */ /* 0x000fc80005000000 */
[----:B------:R-:W-:-:S07]  /*0c00*/  @!P3 PRMT R3, R11, 0x7610, R3 ;  /* 0x000076100b03b816 */ /* 0x000fce0000000003 */
.L_x_783:
[----:B------:R-:W-:Y:S05]  /*0c10*/  BSYNC.RECONVERGENT B0 ;  /* 0x0000000000007941 */ /* 0x000fea0003800200 */
.L_x_780:
        /* <DEDUP_REMOVED lines=26> */
.L_x_786:
        /* <DEDUP_REMOVED lines=12> */
.L_x_2002:


//--------------------- .text._Z18kQuantizeBlockwiseIfLi128ELi2ELi0ELi2EEvPfPT_S0_PhS0_ii --------------------------
	.section	.text._Z18kQuantizeBlockwiseIfLi128ELi2ELi0ELi2EEvPfPT_S0_PhS0_ii,"ax",@progbits
	.align	128
        .global         _Z18kQuantizeBlockwiseIfLi128ELi2ELi0ELi2EEvPfPT_S0_PhS0_ii
        .type           _Z18kQuantizeBlockwiseIfLi128ELi2ELi0ELi2EEvPfPT_S0_PhS0_ii,@function
        .size           _Z18kQuantizeBlockwiseIfLi128ELi2ELi0ELi2EEvPfPT_S0_PhS0_ii,(.L_x_2003 - _Z18kQuantizeBlockwiseIfLi128ELi2ELi0ELi2EEvPfPT_S0_PhS0_ii)
        .other          _Z18kQuantizeBlockwiseIfLi128ELi2ELi0ELi2EEvPfPT_S0_PhS0_ii,@"STO_CUDA_ENTRY STV_DEFAULT"
_Z18kQuantizeBlockwiseIfLi128ELi2ELi0ELi2EEvPfPT_S0_PhS0_ii:
.text._Z18kQuantizeBlockwiseIfLi128ELi2ELi0ELi2EEvPfPT_S0_PhS0_ii:
        /* <DEDUP_REMOVED lines=28> */
.L_x_801:
[----:B------:R-:W-:Y:S02]  /*01c0*/  IADD3 R22, PT, PT, -R11, UR12, RZ ;  /* 0x0000000c0b167c10 */ /* 0x000fe4000fffe1ff */
[----:B------:R-:W-:Y:S01]  /*01d0*/  CS2R R18, SRZ ;  /* 0x0000000000127805 */ /* 0x000fe2000001ff00 */
[----:B------:R-:W-:Y:S01]  /*01e0*/  BAR.SYNC.DEFER_BLOCKING 0x0 ;  /* 0x0000000000007b1d */ /* 0x000fe20000010000 */
[----:B------:R-:W-:Y:S02]  /*01f0*/  IADD3 R5, P2, PT, R9, R11, RZ ;  /* 0x0000000b09057210 */ /* 0x000fe40007f5e0ff */
[----:B------:R-:W-:-:S03]  /*0200*/  VIMNMX R14, PT, PT, R22, 0x80, PT ;  /* 0x00000080160e7848 */ /* 0x000fc60003fe0100 */
[----:B------:R-:W-:Y:S01]  /*0210*/  IMAD.X R16, RZ, RZ, R8, P2 ;  /* 0x000000ffff107224 */ /* 0x000fe200010e0608 */
[-C--:B------:R-:W-:Y:S02]  /*0220*/  ISETP.GE.AND P0, PT, R9, R14.reuse, PT ;  /* 0x0000000e0900720c */ /* 0x080fe40003f06270 */
[----:B------:R-:W-:Y:S02]  /*0230*/  ISETP.GE.AND P1, PT, R13, R14, PT ;  /* 0x0000000e0d00720c */ /* 0x000fe40003f26270 */
[----:B------:R-:W-:-:S04]  /*0240*/  LEA R4, P2, R5, UR14, 0x2 ;  /* 0x0000000e05047c11 */ /* 0x000fc8000f8410ff */
[----:B------:R-:W-:-:S05]  /*0250*/  LEA.HI.X R5, R5, UR15, R16, 0x2, P2 ;  /* 0x0000000f05057c11 */ /* 0x000fca00090f1410 */
[----:B------:R-:W2:Y:S04]  /*0260*/  @!P0 LDG.E.CONSTANT R18, desc[UR10][R4.64] ;  /* 0x0000000a04128981 */ /* 0x000ea8000c1e9900 */
[----:B------:R-:W4:Y:S01]  /*0270*/  @!P1 LDG.E.CONSTANT R19, desc[UR10][R4.64+0x80] ;  /* 0x0000800a04139981 */ /* 0x000f22000c1e9900 */
        /* <DEDUP_REMOVED lines=10> */
[----:B--2---:R-:W-:Y:S04]  /*0320*/  STS [R20], R18 ;  /* 0x0000001214007388 */ /* 0x004fe80000000800 */
[----:B----4-:R-:W-:Y:S01]  /*0330*/  STS [R20+0x80], R19 ;  /* 0x0000801314007388 */ /* 0x010fe20000000800 */
[----:B------:R-:W-:-:S03]  /*0340*/  NOP ;  /* 0x0000000000007918 */ /* 0x000fc60000000000 */
[----:B------:R-:W0:Y:S02]  /*0350*/  LDS.64 R4, [R21] ;  /* 0x0000000015047984 */ /* 0x000e240000000a00 */
[----:B0-----:R-:W-:Y:S01]  /*0360*/  FMNMX3.FTZ R17, |R4|, -3.40282346638528859812e+38, |R5|, !PT ;  /* 0xff7fffff04117876 */ /* 0x001fe20007810605 */
        /* <DEDUP_REMOVED lines=35> */
.L_x_788:
        /* <DEDUP_REMOVED lines=40> */
.L_x_790:
[----:B------:R-:W0:Y:S01]  /*0820*/  MUFU.RCP R18, R19 ;  /* 0x0000001300127308 */ /* 0x000e220000001000 */
[----:B------:R-:W-:-:S04]  /*0830*/  SHF.R.S64 R17, R11, 0x5, R8 ;  /* 0x000000050b117819 */ /* 0x000fc80000001008 */
[----:B---3--:R-:W-:-:S04]  /*0840*/  IADD3 R16, P0, PT, R17, R2, RZ ;  /* 0x0000000211107210 */ /* 0x008fc80007f1e0ff */
[----:B------:R-:W-:Y:S02]  /*0850*/  LEA.HI.X.SX32 R17, R8, R3, 0x1b, P0 ;  /* 0x0000000308117211 */ /* 0x000fe400000fdeff */
[----:B------:R-:W-:-:S03]  /*0860*/  PLOP3.LUT P0, PT, PT, PT, PT, 0x80, 0x8 ;  /* 0x000000000008781c */ /* 0x000fc60003f0f070 */
[----:B------:R1:W-:Y:S04]  /*0870*/  STG.E desc[UR10][R16.64], R19 ;  /* 0x0000001310007986 */ /* 0x0003e8000c10190a */
[----:B0-----:R1:W-:Y:S06]  /*0880*/  STS [UR9+0x260], R18 ;  /* 0x00026012ff007988 */ /* 0x0013ec0008000809 */
.L_x_789:
[----:B------:R-:W-:Y:S05]  /*0890*/  BSYNC.RECONVERGENT B0 ;  /* 0x0000000000007941 */ /* 0x000fea0003800200 */
.L_x_787:
        /* <DEDUP_REMOVED lines=17> */
.L_x_793:
        /* <DEDUP_REMOVED lines=9> */
.L_x_792:
        /* <DEDUP_REMOVED lines=11> */
.L_x_795:
[----:B------:R-:W-:-:S13]  /*0af0*/  FSETP.GT.FTZ.AND P3, PT, R4, -0.61063289642333984375, PT ;  /* 0xbf1c52700400780b */ /* 0x000fda0003f74000 */
[----:B------:R-:W-:Y:S01]  /*0b00*/  @P3 IMAD.MOV.U32 R17, RZ, RZ, 0x3 ;  /* 0x00000003ff113424 */ /* 0x000fe200078e00ff */
[C---:B------:R-:W-:Y:S02]  /*0b10*/  @P3 FSETP.GT.FTZ.AND P1, PT, R4.reuse, -0.459995269775390625, PT ;  /* 0xbeeb84800400380b */ /* 0x040fe40003f34000 */
[----:B------:R-:W-:Y:S02]  /*0b20*/  @!P3 FSETP.GT.FTZ.AND P2, PT, R4, -0.84809643030166625977, PT ;  /* 0xbf591cd90400b80b */ /* 0x000fe40003f54000 */
[----:B------:R-:W-:Y:S02]  /*0b30*/  @P3 SEL R4, R17, 0x2, P1 ;  /* 0x0000000211043807 */ /* 0x000fe40000800000 */
[----:B------:R-:W-:-:S04]  /*0b40*/  @!P3 SEL R17, RZ, 0x1, !P2 ;  /* 0x00000001ff11b807 */ /* 0x000fc80005000000 */
[----:B------:R-:W-:-:S07]  /*0b50*/  @!P3 PRMT R4, R17, 0x7610, R4 ;  /* 0x000076101104b816 */ /* 0x000fce0000000004 */
.L_x_794:
[----:B------:R-:W-:Y:S05]  /*0b60*/  BSYNC.RECONVERGENT B0 ;  /* 0x0000000000007941 */ /* 0x000fea0003800200 */
.L_x_791:
        /* <DEDUP_REMOVED lines=15> */
.L_x_798:
        /* <DEDUP_REMOVED lines=9> */
.L_x_797:
        /* <DEDUP_REMOVED lines=11> */
.L_x_800:
[----:B------:R-:W-:-:S13]  /*0da0*/  FSETP.GT.FTZ.AND P3, PT, R5, -0.61063289642333984375, PT ;  /* 0xbf1c52700500780b */ /* 0x000fda0003f74000 */
[----:B------:R-:W-:Y:S01]  /*0db0*/  @P3 IMAD.MOV.U32 R16, RZ, RZ, 0x3 ;  /* 0x00000003ff103424 */ /* 0x000fe200078e00ff */
[C---:B------:R-:W-:Y:S02]  /*0dc0*/  @P3 FSETP.GT.FTZ.AND P1, PT, R5.reuse, -0.459995269775390625, PT ;  /* 0xbeeb84800500380b */ /* 0x040fe40003f34000 */
[----:B------:R-:W-:Y:S02]  /*0dd0*/  @!P3 FSETP.GT.FTZ.AND P2, PT, R5, -0.84809643030166625977, PT ;  /* 0xbf591cd90500b80b */ /* 0x000fe40003f54000 */
[----:B------:R-:W-:Y:S02]  /*0de0*/  @P3 SEL R5, R16, 0x2, P1 ;  /* 0x0000000210053807 */ /* 0x000fe40000800000 */
[----:B------:R-:W-:-:S04]  /*0df0*/  @!P3 SEL R16, RZ, 0x1, !P2 ;  /* 0x00000001ff10b807 */ /* 0x000fc80005000000 */
[----:B------:R-:W-:-:S07]  /*0e00*/  @!P3 PRMT R5, R16, 0x7610, R5 ;  /* 0x000076101005b816 */ /* 0x000fce0000000005 */
.L_x_799:
[----:B------:R-:W-:Y:S05]  /*0e10*/  BSYNC.RECONVERGENT B0 ;  /* 0x0000000000007941 */ /* 0x000fea0003800200 */
.L_x_796:
        /* <DEDUP_REMOVED lines=26> */
.L_x_802:
        /* <DEDUP_REMOVED lines=12> */
.L_x_2003:


//--------------------- .text._Z18kQuantizeBlockwiseIfLi256ELi2ELi0ELi2EEvPfPT_S0_PhS0_ii --------------------------
	.section	.text._Z18kQuantizeBlockwiseIfLi256ELi2ELi0ELi2EEvPfPT_S0_PhS0_ii,"ax",@progbits
	.align	128
        .global         _Z18kQuantizeBlockwiseIfLi256ELi2ELi0ELi2EEvPfPT_S0_PhS0_ii
        .type           _Z18kQuantizeBlockwiseIfLi256ELi2ELi0ELi2EEvPfPT_S0_PhS0_ii,@function
        .size           _Z18kQuantizeBlockwiseIfLi256ELi2ELi0ELi2EEvPfPT_S0_PhS0_ii,(.L_x_2004 - _Z18kQuantizeBlockwiseIfLi256ELi2ELi0ELi2EEvPfPT_S0_PhS0_ii)
        .other          _Z18kQuantizeBlockwiseIfLi256ELi2ELi0ELi2EEvPfPT_S0_PhS0_ii,@"STO_CUDA_ENTRY STV_DEFAULT"
_Z18kQuantizeBlockwiseIfLi256ELi2ELi0ELi2EEvPfPT_S0_PhS0_ii:
.text._Z18kQuantizeBlockwiseIfLi256ELi2ELi0ELi2EEvPfPT_S0_PhS0_ii:
        /* <DEDUP_REMOVED lines=28> */
.L_x_817:
        /* <DEDUP_REMOVED lines=65> */
.L_x_804:
        /* <DEDUP_REMOVED lines=47> */
.L_x_806:
[----:B------:R-:W0:Y:S01]  /*08c0*/  MUFU.RCP R18, R21 ;  /* 0x0000001500127308 */ /* 0x000e220000001000 */
[----:B------:R-:W-:-:S04]  /*08d0*/  SHF.R.S64 R17, R11, 0x6, R8 ;  /* 0x000000060b117819 */ /* 0x000fc80000001008 */
[----:B---3--:R-:W-:-:S04]  /*08e0*/  IADD3 R16, P0, PT, R17, R2, RZ ;  /* 0x0000000211107210 */ /* 0x008fc80007f1e0ff */
[----:B------:R-:W-:Y:S02]  /*08f0*/  LEA.HI.X.SX32 R17, R8, R3, 0x1a, P0 ;  /* 0x0000000308117211 */ /* 0x000fe400000fd6ff */
[----:B------:R-:W-:-:S03]  /*0900*/  PLOP3.LUT P0, PT, PT, PT, PT, 0x80, 0x8 ;  /* 0x000000000008781c */ /* 0x000fc60003f0f070 */
[----:B------:R2:W-:Y:S04]  /*0910*/  STG.E desc[UR10][R16.64], R21 ;  /* 0x0000001510007986 */ /* 0x0005e8000c10190a */
[----:B0-----:R2:W-:Y:S06]  /*0920*/  STS [UR9+0x4a8], R18 ;  /* 0x0004a812ff007988 */ /* 0x0015ec0008000809 */
.L_x_805:
[----:B------:R-:W-:Y:S05]  /*0930*/  BSYNC.RECONVERGENT B0 ;  /* 0x0000000000007941 */ /* 0x000fea0003800200 */
.L_x_803:
        /* <DEDUP_REMOVED lines=9> */
[----:B0-----:R-:W-:Y:S01]  /*09d0*/  @P3 IMAD.MOV.U32 R17, RZ, RZ, 0xf ;  /* 0x0000000fff113424 */ /* 0x001fe200078e00ff */
[C---:B------:R-:W-:Y:S01]  /*09e0*/  @P3 FSETP.GT.FTZ.AND P1, PT, R4.reuse, 0.86147838830947875977, PT ;  /* 0x3f5c89d90400380b */ /* 0x040fe20003f34000 */
[----:B------:R-:W-:Y:S01]  /*09f0*/  @!P3 IMAD.MOV.U32 R18, RZ, RZ, 0xd ;  /* 0x0000000dff12b424 */ /* 0x000fe200078e00ff */
[----:B------:R-:W-:Y:S02]  /*0a00*/  @!P3 FSETP.GT.FTZ.AND P2, PT, R4, 0.50166338682174682617, PT ;  /* 0x3f006d030400b80b */ /* 0x000fe40003f54000 */
[----:B------:R-:W-:Y:S02]  /*0a10*/  @P3 SEL R4, R17, 0xe, P1 ;  /* 0x0000000e11043807 */ /* 0x000fe40000800000 */
[----:B------:R-:W-:-:S04]  /*0a20*/  @!P3 SEL R17, R18, 0xc, P2 ;  /* 0x0000000c1211b807 */ /* 0x000fc80001000000 */
[----:B------:R-:W-:Y:S01]  /*0a30*/  @!P3 PRMT R4, R17, 0x7610, R4 ;  /* 0x000076101104b816 */ /* 0x000fe20000000004 */
[----:B------:R-:W-:Y:S06]  /*0a40*/  BRA `(.L_x_810) ;  /* 0x00000000006c7947 */ /* 0x000fec0003800000 */
.L_x_809:
[----:B------:R-:W-:-:S13]  /*0a50*/  FSETP.GT.FTZ.AND P3, PT, R4, 0.20352125167846679688, PT ;  /* 0x3e5067e00400780b */ /* 0x000fda0003f74000 */
[----:B0-----:R-:W-:Y:S01]  /*0a60*/  @P3 IMAD.MOV.U32 R17, RZ, RZ, 0xb ;  /* 0x0000000bff113424 */ /* 0x001fe200078e00ff */
[C---:B------:R-:W-:Y:S01]  /*0a70*/  @P3 FSETP.GT.FTZ.AND P1, PT, R4.reuse, 0.29201376438140869141, PT ;  /* 0x3e9582d40400380b */ /* 0x040fe20003f34000 */
[----:B------:R-:W-:Y:S01]  /*0a80*/  @!P3 IMAD.MOV.U32 R18, RZ, RZ, 0x9 ;  /* 0x00000009ff12b424 */ /* 0x000fe200078e00ff */
[----:B------:R-:W-:Y:S02]  /*0a90*/  @!P3 FSETP.GT.FTZ.AND P2, PT, R4, 0.12025525420904159546, PT ;  /* 0x3df648630400b80b */ /* 0x000fe40003f54000 */
[----:B------:R-:W-:Y:S02]  /*0aa0*/  @P3 SEL R4, R17, 0xa, P1 ;  /* 0x0000000a11043807 */ /* 0x000fe40000800000 */
[----:B------:R-:W-:-:S04]  /*0ab0*/  @!P3 SEL R17, R18, 0x8, P2 ;  /* 0x000000081211b807 */ /* 0x000fc80001000000 */
[----:B------:R-:W-:Y:S01]  /*0ac0*/  @!P3 PRMT R4, R17, 0x7610, R4 ;  /* 0x000076101104b816 */ /* 0x000fe20000000004 */
[----:B------:R-:W-:Y:S06]  /*0ad0*/  BRA `(.L_x_810) ;  /* 0x0000000000487947 */ /* 0x000fec0003800000 */
.L_x_808:
[----:B------:R-:W-:-:S13]  /*0ae0*/  FSETP.GT.FTZ.AND P1, PT, R4, -0.33967941999435424805, PT ;  /* 0xbeadea760400780b */ /* 0x000fda0003f34000 */
[----:B------:R-:W-:Y:S05]  /*0af0*/  @!P1 BRA `(.L_x_811) ;  /* 0x0000000000249947 */ /* 0x000fea0003800000 */
[----:B------:R-:W-:-:S13]  /*0b00*/  FSETP.GT.FTZ.AND P3, PT, R4, -0.13791173696517944336, PT ;  /* 0xbe0d38bc0400780b */ /* 0x000fda0003f74000 */
[----:B0-----:R-:W-:Y:S01]  /*0b10*/  @P3 IMAD.MOV.U32 R17, RZ, RZ, 0x7 ;  /* 0x00000007ff113424 */ /* 0x001fe200078e00ff */
[C---:B------:R-:W-:Y:S01]  /*0b20*/  @P3 FSETP.GT.FTZ.AND P1, PT, R4.reuse, -0.045525018125772476196, PT ;  /* 0xbd3a78710400380b */ /* 0x040fe20003f34000 */
[----:B------:R-:W-:Y:S01]  /*0b30*/  @!P3 IMAD.MOV.U32 R18, RZ, RZ, 0x5 ;  /* 0x00000005ff12b424 */ /* 0x000fe200078e00ff */
[----:B------:R-:W-:Y:S02]  /*0b40*/  @!P3 FSETP.GT.FTZ.AND P2, PT, R4, -0.23460739850997924805, PT ;  /* 0xbe703cec0400b80b */ /* 0x000fe40003f54000 */
[----:B------:R-:W-:Y:S02]  /*0b50*/  @P3 SEL R4, R17, 0x6, P1 ;  /* 0x0000000611043807 */ /* 0x000fe40000800000 */
[----:B------:R-:W-:-:S04]  /*0b60*/  @!P3 SEL R17, R18, 0x4, P2 ;  /* 0x000000041211b807 */ /* 0x000fc80001000000 */
[----:B------:R-:W-:Y:S01]  /*0b70*/  @!P3 PRMT R4, R17, 0x7610, R4 ;  /* 0x000076101104b816 */ /* 0x000fe20000000004 */
[----:B------:R-:W-:Y:S06]  /*0b80*/  BRA `(.L_x_810) ;  /* 0x00000000001c7947 */ /* 0x000fec0003800000 */
.L_x_811:
[----:B------:R-:W-:-:S13]  /*0b90*/  FSETP.GT.FTZ.AND P3, PT, R4, -0.61063289642333984375, PT ;  /* 0xbf1c52700400780b */ /* 0x000fda0003f74000 */
[----:B0-----:R-:W-:Y:S01]  /*0ba0*/  @P3 IMAD.MOV.U32 R17, RZ, RZ, 0x3 ;  /* 0x00000003ff113424 */ /* 0x001fe200078e00ff */
[C---:B------:R-:W-:Y:S02]  /*0bb0*/  @P3 FSETP.GT.FTZ.AND P1, PT, R4.reuse, -0.459995269775390625, PT ;  /* 0xbeeb84800400380b */ /* 0x040fe40003f34000 */
[----:B------:R-:W-:Y:S02]  /*0bc0*/  @!P3 FSETP.GT.FTZ.AND P2, PT, R4, -0.84809643030166625977, PT ;  /* 0xbf591cd90400b80b */ /* 0x000fe40003f54000 */
[----:B------:R-:W-:Y:S02]  /*0bd0*/  @P3 SEL R4, R17, 0x2, P1 ;  /* 0x0000000211043807 */ /* 0x000fe40000800000 */
[----:B------:R-:W-:-:S04]  /*0be0*/  @!P3 SEL R17, RZ, 0x1, !P2 ;  /* 0x00000001ff11b807 */ /* 0x000fc80005000000 */
[----:B------:R-:W-:-:S07]  /*0bf0*/  @!P3 PRMT R4, R17, 0x7610, R4 ;  /* 0x000076101104b816 */ /* 0x000fce0000000004 */
.L_x_810:
[----:B------:R-:W-:Y:S05]  /*0c00*/  BSYNC.RECONVERGENT B0 ;  /* 0x0000000000007941 */ /* 0x000fea0003800200 */
.L_x_807:
        /* <DEDUP_REMOVED lines=15> */
.L_x_814:
        /* <DEDUP_REMOVED lines=9> */
.L_x_813:
        /* <DEDUP_REMOVED lines=11> */
.L_x_816:
[----:B------:R-:W-:-:S13]  /*0e40*/  FSETP.GT.FTZ.AND P3, PT, R5, -0.61063289642333984375, PT ;  /* 0xbf1c52700500780b */ /* 0x000fda0003f74000 */
[----:B------:R-:W-:Y:S01]  /*0e50*/  @P3 IMAD.MOV.U32 R16, RZ, RZ, 0x3 ;  /* 0x00000003ff103424 */ /* 0x000fe200078e00ff */
[C---:B------:R-:W-:Y:S02]  /*0e60*/  @P3 FSETP.GT.FTZ.AND P1, PT, R5.reuse, -0.459995269775390625, PT ;  /* 0xbeeb84800500380b */ /* 0x040fe40003f34000 */
[----:B------:R-:W-:Y:S02]  /*0e70*/  @!P3 FSETP.GT.FTZ.AND P2, PT, R5, -0.84809643030166625977, PT ;  /* 0xbf591cd90500b80b */ /* 0x000fe40003f54000 */
[----:B------:R-:W-:Y:S02]  /*0e80*/  @P3 SEL R5, R16, 0x2, P1 ;  /* 0x0000000210053807 */ /* 0x000fe40000800000 */
[----:B------:R-:W-:-:S04]  /*0e90*/  @!P3 SEL R16, RZ, 0x1, !P2 ;  /* 0x00000001ff10b807 */ /* 0x000fc80005000000 */
[----:B------:R-:W-:-:S07]  /*0ea0*/  @!P3 PRMT R5, R16, 0x7610, R5 ;  /* 0x000076101005b816 */ /* 0x000fce0000000005 */
.L_x_815:
[----:B------:R-:W-:Y:S05]  /*0eb0*/  BSYNC.RECONVERGENT B0 ;  /* 0x0000000000007941 */ /* 0x000fea0003800200 */
.L_x_812:
        /* <DEDUP_REMOVED lines=26> */
.L_x_818:
        /* <DEDUP_REMOVED lines=10> */
.L_x_2004:


//--------------------- .text._Z18kQuantizeBlockwiseIfLi512ELi2ELi0ELi2EEvPfPT_S0_PhS0_ii --------------------------
	.section	.text._Z18kQuantizeBlockwiseIfLi512ELi2ELi0ELi2EEvPfPT_S0_PhS0_ii,"ax",@progbits
	.align	128
        .global         _Z18kQuantizeBlockwiseIfLi512ELi2ELi0ELi2EEvPfPT_S0_PhS0_ii
        .type           _Z18kQuantizeBlockwiseIfLi512ELi2ELi0ELi2EEvPfPT_S0_PhS0_ii,@function
        .size           _Z18kQuantizeBlockwiseIfLi512ELi2ELi0ELi2EEvPfPT_S0_PhS0_ii,(.L_x_2005 - _Z18kQuantizeBlockwiseIfLi512ELi2ELi0ELi2EEvPfPT_S0_PhS0_ii)
        .other          _Z18kQuantizeBlockwiseIfLi512ELi2ELi0ELi2EEvPfPT_S0_PhS0_ii,@"STO_CUDA_ENTRY STV_DEFAULT"
_Z18kQuantizeBlockwiseIfLi512ELi2ELi0ELi2EEvPfPT_S0_PhS0_ii:
.text._Z18kQuantizeBlockwiseIfLi512ELi2ELi0ELi2EEvPfPT_S0_PhS0_ii:
        /* <DEDUP_REMOVED lines=28> */
.L_x_833:
        /* <DEDUP_REMOVED lines=75> */
.L_x_820:
        /* <DEDUP_REMOVED lines=61> */
.L_x_822:
[----:B------:R-:W0:Y:S01]  /*0a40*/  MUFU.RCP R6, R11 ;  /* 0x0000000b00067308 */ /* 0x000e220000001000 */
[----:B------:R-:W-:-:S04]  /*0a50*/  SHF.R.S64 R5, R15, 0x7, R16 ;  /* 0x000000070f057819 */ /* 0x000fc80000001010 */
[----:B---3--:R-:W-:-:S04]  /*0a60*/  IADD3 R4, P0, PT, R5, R2, RZ ;  /* 0x0000000205047210 */ /* 0x008fc80007f1e0ff */
[----:B------:R-:W-:Y:S02]  /*0a70*/  LEA.HI.X.SX32 R5, R16, R3, 0x19, P0 ;  /* 0x0000000310057211 */ /* 0x000fe400000fceff */
[----:B------:R-:W-:-:S03]  /*0a80*/  PLOP3.LUT P0, PT, PT, PT, PT, 0x80, 0x8 ;  /* 0x000000000008781c */ /* 0x000fc60003f0f070 */
[----:B------:R2:W-:Y:S04]  /*0a90*/  STG.E desc[UR10][R4.64], R11 ;  /* 0x0000000b04007986 */ /* 0x0005e8000c10190a */
[----:B0-----:R2:W-:Y:S06]  /*0aa0*/  STS [UR9+0x93c], R6 ;  /* 0x00093c06ff007988 */ /* 0x0015ec0008000809 */
.L_x_821:
[----:B------:R-:W-:Y:S05]  /*0ab0*/  BSYNC.RECONVERGENT B0 ;  /* 0x0000000000007941 */ /* 0x000fea0003800200 */
.L_x_819:
        /* <DEDUP_REMOVED lines=17> */
.L_x_825:
        /* <DEDUP_REMOVED lines=9> */
.L_x_824:
        /* <DEDUP_REMOVED lines=11> */
.L_x_827:
[----:B------:R-:W-:-:S13]  /*0d10*/  FSETP.GT.FTZ.AND P3, PT, R8, -0.61063289642333984375, PT ;  /* 0xbf1c52700800780b */ /* 0x000fda0003f74000 */
[----:B------:R-:W-:Y:S01]  /*0d20*/  @P3 IMAD.MOV.U32 R5, RZ, RZ, 0x3 ;  /* 0x00000003ff053424 */ /* 0x000fe200078e00ff */
[C---:B------:R-:W-:Y:S02]  /*0d30*/  @P3 FSETP.GT.FTZ.AND P1, PT, R8.reuse, -0.459995269775390625, PT ;  /* 0xbeeb84800800380b */ /* 0x040fe40003f34000 */
[----:B------:R-:W-:Y:S02]  /*0d40*/  @!P3 FSETP.GT.FTZ.AND P2, PT, R8, -0.84809643030166625977, PT ;  /* 0xbf591cd90800b80b */ /* 0x000fe40003f54000 */
[----:B------:R-:W-:Y:S02]  /*0d50*/  @P3 SEL R5, R5, 0x2, P1 ;  /* 0x0000000205053807 */ /* 0x000fe40000800000 */
[----:B------:R-:W-:-:S04]  /*0d60*/  @!P3 SEL R6, RZ, 0x1, !P2 ;  /* 0x00000001ff06b807 */ /* 0x000fc80005000000 */
[----:B------:R-:W-:-:S07]  /*0d70*/  @!P3 PRMT R5, R6, 0x7610, R5 ;  /* 0x000076100605b816 */ /* 0x000fce0000000005 */
.L_x_826:
[----:B------:R-:W-:Y:S05]  /*0d80*/  BSYNC.RECONVERGENT B0 ;  /* 0x0000000000007941 */ /* 0x000fea0003800200 */
.L_x_823:
        /* <DEDUP_REMOVED lines=15> */
.L_x_830:
        /* <DEDUP_REMOVED lines=9> */
.L_x_829:
        /* <DEDUP_REMOVED lines=11> */
.L_x_832:
[----:B------:R-:W-:-:S13]  /*0fc0*/  FSETP.GT.FTZ.AND P3, PT, R4, -0.61063289642333984375, PT ;  /* 0xbf1c52700400780b */ /* 0x000fda0003f74000 */
[----:B------:R-:W-:Y:S01]  /*0fd0*/  @P3 IMAD.MOV.U32 R6, RZ, RZ, 0x3 ;  /* 0x00000003ff063424 */ /* 0x000fe200078e00ff */
[C---:B------:R-:W-:Y:S02]  /*0fe0*/  @P3 FSETP.GT.FTZ.AND P1, PT, R4.reuse, -0.459995269775390625, PT ;  /* 0xbeeb84800400380b */ /* 0x040fe40003f34000 */
[----:B------:R-:W-:Y:S02]  /*0ff0*/  @!P3 FSETP.GT.FTZ.AND P2, PT, R4, -0.84809643030166625977, PT ;  /* 0xbf591cd90400b80b */ /* 0x000fe40003f54000 */
[----:B------:R-:W-:Y:S02]  /*1000*/  @P3 SEL R4, R6, 0x2, P1 ;  /* 0x0000000206043807 */ /* 0x000fe40000800000 */
[----:B------:R-:W-:-:S04]  /*1010*/  @!P3 SEL R6, RZ, 0x1, !P2 ;  /* 0x00000001ff06b807 */ /* 0x000fc80005000000 */
[----:B------:R-:W-:-:S07]  /*1020*/  @!P3 PRMT R4, R6, 0x7610, R4 ;  /* 0x000076100604b816 */ /* 0x000fce0000000004 */
.L_x_831:
[----:B------:R-:W-:Y:S05]  /*1030*/  BSYNC.RECONVERGENT B0 ;  /* 0x0000000000007941 */ /* 0x000fea0003800200 */
.L_x_828:
        /* <DEDUP_REMOVED lines=26> */
.L_x_834:
        /* <DEDUP_REMOVED lines=10> */
.L_x_2005:


//--------------------- .text._Z18kQuantizeBlockwiseIfLi1024ELi4ELi0ELi2EEvPfPT_S0_PhS0_ii --------------------------
	.section	.text._Z18kQuantizeBlockwiseIfLi1024ELi4ELi0ELi2EEvPfPT_S0_PhS0_ii,"ax",@progbits
	.align	128
        .global         _Z18kQuantizeBlockwiseIfLi1024ELi4ELi0ELi2EEvPfPT_S0_PhS0_ii
        .type           _Z18kQuantizeBlockwiseIfLi1024ELi4ELi0ELi2EEvPfPT_S0_PhS0_ii,@function
        .size           _Z18kQuantizeBlockwiseIfLi1024ELi4ELi0ELi2EEvPfPT_S0_PhS0_ii,(.L_x_2006 - _Z18kQuantizeBlockwiseIfLi1024ELi4ELi0ELi2EEvPfPT_S0_PhS0_ii)
        .other          _Z18kQuantizeBlockwiseIfLi1024ELi4ELi0ELi2EEvPfPT_S0_PhS0_ii,@"STO_CUDA_ENTRY STV_DEFAULT"
_Z18kQuantizeBlockwiseIfLi1024ELi4ELi0ELi2EEvPfPT_S0_PhS0_ii:
.text._Z18kQuantizeBlockwiseIfLi1024ELi4ELi0ELi2EEvPfPT_S0_PhS0_ii:
        /* <DEDUP_REMOVED lines=23> */
[----:B------:R-:W-:Y:S01]  /*0170*/  SHF.R.U32.HI R16, RZ, 0x3, R0 ;  /* 0x00000003ff107819 */ /* 0x000fe20000011600 */
[----:B------:R-:W-:Y:S01]  /*0180*/  IMAD R18, R13, 0x4, R18 ;  /* 0x000000040d127824 */ /* 0x000fe200078e0212 */
[----:B------:R-:W-:Y:S02]  /*0190*/  LOP3.LUT R14, R3, 0x1f, R0, 0xf8, !PT ;  /* 0x0000001f030e7812 */ /* 0x000fe400078ef800 */
[----:B------:R-:W-:Y:S02]  /*01a0*/  LOP3.LUT R16, R16, 0x7c, RZ, 0xc0, !PT ;  /* 0x0000007c10107812 */ /* 0x000fe400078ec0ff */
[----:B--234-:R-:W-:-:S07]  /*01b0*/  LOP3.LUT R17, R14, 0x20, RZ, 0xfc, !PT ;  /* 0x000000200e117812 */ /* 0x01cfce00078efcff */
.L_x_859:
[----:B------:R-:W-:Y:S01]  /*01c0*/  IADD3 R21, PT, PT, -R15, UR12, RZ ;  /* 0x0000000c0f157c10 */ /* 0x000fe2000fffe1ff */
[C---:B------:R-:W-:Y:S01]  /*01d0*/  VIADD R4, R18.reuse, 0x40 ;  /* 0x0000004012047836 */ /* 0x040fe20000000000 */
[C---:B------:R-:W-:Y:S01]  /*01e0*/  IADD3 R3, P3, PT, R18.reuse, R15, RZ ;  /* 0x0000000f12037210 */ /* 0x040fe20007f7e0ff */
[C---:B------:R-:W-:Y:S01]  /*01f0*/  VIADD R2, R18.reuse, 0x20 ;  /* 0x0000002012027836 */ /* 0x040fe20000000000 */
[----:B------:R-:W-:Y:S01]  /*0200*/  VIMNMX R19, PT, PT, R21, 0x400, PT ;  /* 0x0000040015137848 */ /* 0x000fe20003fe0100 */
[----:B------:R-:W-:Y:S01]  /*0210*/  VIADD R6, R18, 0x60 ;  /* 0x0000006012067836 */ /* 0x000fe20000000000 */
[----:B------:R-:W-:Y:S01]  /*0220*/  CS2R R10, SRZ ;  /* 0x00000000000a7805 */ /* 0x000fe2000001ff00 */
[----:B------:R-:W-:Y:S01]  /*0230*/  IMAD.MOV.U32 R9, RZ, RZ, RZ ;  /* 0x000000ffff097224 */ /* 0x000fe200078e00ff */
[-C--:B------:R-:W-:Y:S01]  /*0240*/  ISETP.GE.AND P0, PT, R4, R19.reuse, PT ;  /* 0x000000130400720c */ /* 0x080fe20003f06270 */
[----:B------:R-:W-:Y:S01]  /*0250*/  IMAD.X R4, RZ, RZ, R12, P3 ;  /* 0x000000ffff047224 */ /* 0x000fe200018e060c */
[-C--:B------:R-:W-:Y:S01]  /*0260*/  ISETP.GE.AND P1, PT, R2, R19.reuse, PT ;  /* 0x000000130200720c */ /* 0x080fe20003f26270 */
[----:B------:R-:W-:Y:S01]  /*0270*/  IMAD.MOV.U32 R22, RZ, RZ, RZ ;  /* 0x000000ffff167224 */ /* 0x000fe200078e00ff */
[----:B------:R-:W-:Y:S01]  /*0280*/  BAR.SYNC.DEFER_BLOCKING 0x0 ;  /* 0x0000000000007b1d */ /* 0x000fe20000010000 */
[----:B------:R-:W-:-:S02]  /*0290*/  ISETP.GE.AND P2, PT, R18, R19, PT ;  /* 0x000000131200720c */ /* 0x000fc40003f46270 */
[----:B------:R-:W-:Y:S02]  /*02a0*/  ISETP.GE.AND P3, PT, R6, R19, PT ;  /* 0x000000130600720c */ /* 0x000fe40003f66270 */
[----:B------:R-:W-:-:S04]  /*02b0*/  LEA R2, P4, R3, UR14, 0x2 ;  /* 0x0000000e03027c11 */ /* 0x000fc8000f8810ff */
[----:B------:R-:W-:-:S05]  /*02c0*/  LEA.HI.X R3, R3, UR15, R4, 0x2, P4 ;  /* 0x0000000f03037c11 */ /* 0x000fca000a0f1404 */
[----:B------:R-:W2:Y:S04]  /*02d0*/  @!P2 LDG.E.CONSTANT R9, desc[UR10][R2.64] ;  /* 0x0000000a0209a981 */ /* 0x000ea8000c1e9900 */
[----:B------:R-:W3:Y:S04]  /*02e0*/  @!P1 LDG.E.CONSTANT R10, desc[UR10][R2.64+0x80] ;  /* 0x0000800a020a9981 */ /* 0x000ee8000c1e9900 */
[----:B------:R-:W4:Y:S04]  /*02f0*/  @!P0 LDG.E.CONSTANT R11, desc[UR10][R2.64+0x100] ;  /* 0x0001000a020b8981 */ /* 0x000f28000c1e9900 */
[----:B------:R-:W5:Y:S01]  /*0300*/  @!P3 LDG.E.CONSTANT R22, desc[UR10][R2.64+0x180] ;  /* 0x0001800a0216b981 */ /* 0x000f62000c1e9900 */
[----:B------:R-:W0:Y:S01]  /*0310*/  S2UR UR7, SR_CgaCtaId ;  /* 0x00000000000779c3 */ /* 0x000e220000008800 */
[----:B------:R-:W-:Y:S01]  /*0320*/  IMAD.SHL.U32 R4, R0, 0x4, RZ ;  /* 0x0000000400047824 */ /* 0x000fe200078e00ff */
[----:B------:R-:W-:Y:S01]  /*0330*/  UMOV UR6, 0x400 ;  /* 0x0000040000067882 */ /* 0x000fe20000000000 */
[----:B-1----:R-:W1:Y:S01]  /*0340*/  S2R R8, SR_LANEID ;  /* 0x0000000000087919 */ /* 0x002e620000000000 */
[----:B------:R-:W-:Y:S01]  /*0350*/  ISETP.GE.AND P0, PT, R21, 0x100, PT ;  /* 0x000001001500780c */ /* 0x000fe20003f06270 */
[----:B------:R-:W-:Y:S01]  /*0360*/  BSSY.RECONVERGENT B0, `(.L_x_835) ;  /* 0x0000083000007945 */ /* 0x000fe20003800200 */
[----:B------:R-:W-:Y:S01]  /*0370*/  LOP3.LUT R5, R4, 0xf80, RZ, 0xc0, !PT ;  /* 0x00000f8004057812 */ /* 0x000fe200078ec0ff */
[----:B0-----:R-:W-:-:S04]  /*0380*/  ULEA UR9, UR7, UR6, 0x18 ;  /* 0x0000000607097291 */ /* 0x001fc8000f8ec0ff */
[--C-:B-1----:R-:W-:Y:S02]  /*0390*/  IMAD.IADD R5, R5, 0x1, R8.reuse ;  /* 0x0000000105057824 */ /* 0x102fe400078e0208 */
[----:B------:R-:W-:-:S03]  /*03a0*/  IMAD.IADD R20, R13, 0x1, R8 ;  /* 0x000000010d147824 */ /* 0x000fc600078e0208 */
[----:B------:R-:W-:Y:S02]  /*03b0*/  LEA R23, R5, UR9, 0x2 ;  /* 0x0000000905177c11 */ /* 0x000fe4000f8e10ff */
[----:B------:R-:W-:-:S03]  /*03c0*/  LEA R4, R20, UR9, 0x4 ;  /* 0x0000000914047c11 */ /* 0x000fc6000f8e20ff */
[----:B--2---:R-:W-:Y:S04]  /*03d0*/  STS [R23], R9 ;  /* 0x0000000917007388 */ /* 0x004fe80000000800 */
[----:B---3--:R-:W-:Y:S04]  /*03e0*/  STS [R23+0x80], R10 ;  /* 0x0000800a17007388 */ /* 0x008fe80000000800 */
[----:B----4-:R-:W-:Y:S04]  /*03f0*/  STS [R23+0x100], R11 ;  /* 0x0001000b17007388 */ /* 0x010fe80000000800 */
[----:B-----5:R-:W-:Y:S01]  /*0400*/  STS [R23+0x180], R22 ;  /* 0x0001801617007388 */ /* 0x020fe20000000800 */
[----:B------:R-:W-:-:S03]  /*0410*/  NOP ;  /* 0x0000000000007918 */ /* 0x000fc60000000000 */
[----:B------:R-:W0:Y:S02]  /*0420*/  LDS.128 R4, [R4] ;  /* 0x0000000004047984 */ /* 0x000e240000000c00 */
[----:B0-----:R-:W-:-:S04]  /*0430*/  FMNMX3.FTZ R2, |R4|, -3.40282346638528859812e+38, |R5|, !PT ;  /* 0xff7fffff04027876 */ /* 0x001fc80007810605 */
        /* <DEDUP_REMOVED lines=31> */
[----:B------:R-:W2:Y:S04]  /*0630*/  LDS.128 R8, [UR9+0x1220] ;  /* 0x00122009ff087984 */ /* 0x000ea80008000c00 */
[----:B0-----:R-:W0:Y:S01]  /*0640*/  LDS.64 R2, [UR9+0x1230] ;  /* 0x00123009ff027984 */ /* 0x001e220008000a00 */
[----:B-1----:R-:W-:-:S04]  /*0650*/  FSETP.GEU.FTZ.AND P0, PT, R21, R22, PT ;  /* 0x000000161500720b */ /* 0x002fc80003f1e000 */
        /* <DEDUP_REMOVED lines=12> */
[----:B------:R-:W-:Y:S01]  /*0720*/  FSEL R9, R3, R2, !P0 ;  /* 0x0000000203097208 */ /* 0x000fe20004000000 */
[----:B------:R-:W-:Y:S08]  /*0730*/  BRA `(.L_x_838) ;  /* 0x0000000000f47947 */ /* 0x000ff00003800000 */
.L_x_836:
        /* <DEDUP_REMOVED lines=61> */
.L_x_838:
        /* <DEDUP_REMOVED lines=8> */
.L_x_837:
[----:B------:R-:W-:Y:S05]  /*0b90*/  BSYNC.RECONVERGENT B0 ;  /* 0x0000000000007941 */ /* 0x000fea0003800200 */
.L_x_835:
        /* <DEDUP_REMOVED lines=17> */
.L_x_841:
        /* <DEDUP_REMOVED lines=9> */
.L_x_840:
        /* <DEDUP_REMOVED lines=11> */
.L_x_843:
[----:B------:R-:W-:-:S13]  /*0df0*/  FSETP.GT.FTZ.AND P3, PT, R4, -0.61063289642333984375, PT ;  /* 0xbf1c52700400780b */ /* 0x000fda0003f74000 */
[----:B------:R-:W-:Y:S01]  /*0e00*/  @P3 IMAD.MOV.U32 R3, RZ, RZ, 0x3 ;  /* 0x00000003ff033424 */ /* 0x000fe200078e00ff */
[C---:B------:R-:W-:Y:S02]  /*0e10*/  @P3 FSETP.GT.FTZ.AND P1, PT, R4.reuse, -0.459995269775390625, PT ;  /* 0xbeeb84800400380b */ /* 0x040fe40003f34000 */
[----:B------:R-:W-:Y:S02]  /*0e20*/  @!P3 FSETP.GT.FTZ.AND P2, PT, R4, -0.84809643030166625977, PT ;  /* 0xbf591cd90400b80b */ /* 0x000fe40003f54000 */
[----:B------:R-:W-:Y:S02]  /*0e30*/  @P3 SEL R3, R3, 0x2, P1 ;  /* 0x0000000203033807 */ /* 0x000fe40000800000 */
[----:B------:R-:W-:-:S04]  /*0e40*/  @!P3 SEL R4, RZ, 0x1, !P2 ;  /* 0x00000001ff04b807 */ /* 0x000fc80005000000 */
[----:B------:R-:W-:-:S07]  /*0e50*/  @!P3 PRMT R3, R4, 0x7610, R3 ;  /* 0x000076100403b816 */ /* 0x000fce0000000003 */
.L_x_842:
[----:B------:R-:W-:Y:S05]  /*0e60*/  BSYNC.RECONVERGENT B0 ;  /* 0x0000000000007941 */ /* 0x000fea0003800200 */
.L_x_839:
[----:B------:R-:W-:Y:S01]  /*0e70*/  FMUL.FTZ R5, R5, R2 ;  /* 0x0000000205057220 */ /* 0x000fe20000410000 */
[----:B------:R-:W-:Y:S04]  /*0e80*/  BSSY.RECONVERGENT B0, `(.L_x_844) ;  /* 0x0000029000007945 */ /* 0x000fe80003800200 */
        /* <DEDUP_REMOVED lines=13> */
.L_x_846:
        /* <DEDUP_REMOVED lines=9> */
.L_x_845:
        /* <DEDUP_REMOVED lines=11> */
.L_x_848:
[----:B------:R-:W-:-:S13]  /*10a0*/  FSETP.GT.FTZ.AND P3, PT, R5, -0.61063289642333984375, PT ;  /* 0xbf1c52700500780b */ /* 0x000fda0003f74000 */
[----:B------:R-:W-:Y:S01]  /*10b0*/  @P3 IMAD.MOV.U32 R4, RZ, RZ, 0x3 ;  /* 0x00000003ff043424 */ /* 0x000fe200078e00ff */
[C---:B------:R-:W-:Y:S02]  /*10c0*/  @P3 FSETP.GT.FTZ.AND P1, PT, R5.reuse, -0.459995269775390625, PT ;  /* 0xbeeb84800500380b */ /* 0x040fe40003f34000 */
[----:B------:R-:W-:Y:S02]  /*10d0*/  @!P3 FSETP.GT.FTZ.AND P2, PT, R5, -0.84809643030166625977, PT ;  /* 0xbf591cd90500b80b */ /* 0x000fe40003f54000 */
[----:B------:R-:W-:Y:S02]  /*10e0*/  @P3 SEL R4, R4, 0x2, P1 ;  /* 0x0000000204043807 */ /* 0x000fe40000800000 */
[----:B------:R-:W-:-:S04]  /*10f0*/  @!P3 SEL R5, RZ, 0x1, !P2 ;  /* 0x00000001ff05b807 */ /* 0x000fc80005000000 */
[----:B------:R-:W-:-:S07]  /*1100*/  @!P3 PRMT R4, R5, 0x7610, R4 ;  /* 0x000076100504b816 */ /* 0x000fce0000000004 */
.L_x_847:
[----:B------:R-:W-:Y:S05]  /*1110*/  BSYNC.RECONVERGENT B0 ;  /* 0x0000000000007941 */ /* 0x000fea0003800200 */
.L_x_844:
        /* <DEDUP_REMOVED lines=16> */
.L_x_851:
        /* <DEDUP_REMOVED lines=9> */
.L_x_850:
        /* <DEDUP_REMOVED lines=11> */
.L_x_853:
        /* <DEDUP_REMOVED lines=8> */
.L_x_852:
[----:B------:R-:W-:Y:S05]  /*13e0*/  BSYNC.RECONVERGENT B0 ;  /* 0x0000000000007941 */ /* 0x000fea0003800200 */
.L_x_849:
        /* <DEDUP_REMOVED lines=14> */
.L_x_856:
        /* <DEDUP_REMOVED lines=9> */
.L_x_855:
        /* <DEDUP_REMOVED lines=11> */
.L_x_858:
        /* <DEDUP_REMOVED lines=8> */
.L_x_857:
[----:B------:R-:W-:Y:S05]  /*1690*/  BSYNC.RECONVERGENT B0 ;  /* 0x0000000000007941 */ /* 0x000fea0003800200 */
.L_x_854:
        /* <DEDUP_REMOVED lines=32> */
.L_x_860:
        /* <DEDUP_REMOVED lines=14> */
.L_x_2006:


//--------------------- .text._Z18kQuantizeBlockwiseIfLi2048ELi4ELi0ELi2EEvPfPT_S0_PhS0_ii --------------------------
	.section	.text._Z18kQuantizeBlockwiseIfLi2048ELi4ELi0ELi2EEvPfPT_S0_PhS0_ii,"ax",@progbits
	.align	128
        .global         _Z18kQuantizeBlockwiseIfLi2048ELi4ELi0ELi2EEvPfPT_S0_PhS0_ii
        .type           _Z18kQuantizeBlockwiseIfLi2048ELi4ELi0ELi2EEvPfPT_S0_PhS0_ii,@function
        .size           _Z18kQuantizeBlockwiseIfLi2048ELi4ELi0ELi2EEvPfPT_S0_PhS0_ii,(.L_x_2007 - _Z18kQuantizeBlockwiseIfLi2048ELi4ELi0ELi2EEvPfPT_S0_PhS0_ii)
        .other          _Z18kQuantizeBlockwiseIfLi2048ELi4ELi0ELi2EEvPfPT_S0_PhS0_ii,@"STO_CUDA_ENTRY STV_DEFAULT"
_Z18kQuantizeBlockwiseIfLi2048ELi4ELi0ELi2EEvPfPT_S0_PhS0_ii:
.text._Z18kQuantizeBlockwiseIfLi2048ELi4ELi0ELi2EEvPfPT_S0_PhS0_ii:
        /* <DEDUP_REMOVED lines=28> */
.L_x_885:
[----:B------:R-:W-:Y:S01]  /*01c0*/  IADD3 R27, PT, PT, -R3, UR12, RZ ;  /* 0x0000000c031b7c10 */ /* 0x000fe2000fffe1ff */
[C---:B------:R-:W-:Y:S01]  /*01d0*/  VIADD R5, R22.reuse, 0x20 ;  /* 0x0000002016057836 */ /* 0x040fe20000000000 */
[C---:B------:R-:W-:Y:S01]  /*01e0*/  IADD3 R6, P3, PT, R22.reuse, R3, RZ ;  /* 0x0000000316067210 */ /* 0x040fe20007f7e0ff */
[----:B------:R-:W-:Y:S01]  /*01f0*/  VIADD R7, R22, 0x40 ;  /* 0x0000004016077836 */ /* 0x000fe20000000000 */
[----:B------:R-:W-:Y:S02]  /*0200*/  VIMNMX R2, PT, PT, R27, 0x800, PT ;  /* 0x000008001b027848 */ /* 0x000fe40003fe0100 */
[----:B------:R-:W-:Y:S02]  /*0210*/  CS2R R12, SRZ ;  /* 0x00000000000c7805 */ /* 0x000fe4000001ff00 */
[----:B------:R-:W-:Y:S01]  /*0220*/  LEA R4, P4, R6, UR14, 0x2 ;  /* 0x0000000e06047c11 */ /* 0x000fe2000f8810ff */
[----:B------:R-:W-:Y:S01]  /*0230*/  IMAD.MOV.U32 R14, RZ, RZ, RZ ;  /* 0x000000ffff0e7224 */ /* 0x000fe200078e00ff */
[----:B------:R-:W-:Y:S01]  /*0240*/  BAR.SYNC.DEFER_BLOCKING 0x0 ;  /* 0x0000000000007b1d */ /* 0x000fe20000010000 */
[-C--:B------:R-:W-:Y:S01]  /*0250*/  ISETP.GE.AND P1, PT, R5, R2.reuse, PT ;  /* 0x000000020500720c */ /* 0x080fe20003f26270 */
[C---:B------:R-:W-:Y:S01]  /*0260*/  VIADD R5, R22.reuse, 0x60 ;  /* 0x0000006016057836 */ /* 0x040fe20000000000 */
[-C--:B------:R-:W-:Y:S01]  /*0270*/  ISETP.GE.AND P0, PT, R7, R2.reuse, PT ;  /* 0x000000020700720c */ /* 0x080fe20003f06270 */
[----:B------:R-:W-:Y:S01]  /*0280*/  IMAD.X R7, RZ, RZ, R0, P3 ;  /* 0x000000ffff077224 */ /* 0x000fe200018e0600 */
[----:B------:R-:W-:-:S02]  /*0290*/  ISETP.GE.AND P2, PT, R22, R2, PT ;  /* 0x000000021600720c */ /* 0x000fc40003f46270 */
[----:B------:R-:W-:Y:S02]  /*02a0*/  ISETP.GE.AND P3, PT, R5, R2, PT ;  /* 0x000000020500720c */ /* 0x000fe40003f66270 */
[----:B------:R-:W-:Y:S01]  /*02b0*/  LEA.HI.X R5, R6, UR15, R7, 0x2, P4 ;  /* 0x0000000f06057c11 */ /* 0x000fe2000a0f1407 */
[----:B------:R-:W-:-:S04]  /*02c0*/  IMAD.MOV.U32 R6, RZ, RZ, RZ ;  /* 0x000000ffff067224 */ /* 0x000fc800078e00ff */
[----:B------:R-:W2:Y:S04]  /*02d0*/  @!P1 LDG.E.CONSTANT R12, desc[UR10][R4.64+0x80] ;  /* 0x0000800a040c9981 */ /* 0x000ea8000c1e9900 */
[----:B------:R-:W3:Y:S04]  /*02e0*/  @!P2 LDG.E.CONSTANT R6, desc[UR10][R4.64] ;  /* 0x0000000a0406a981 */ /* 0x000ee8000c1e9900 */
[----:B------:R-:W4:Y:S04]  /*02f0*/  @!P0 LDG.E.CONSTANT R13, desc[UR10][R4.64+0x100] ;  /* 0x0001000a040d8981 */ /* 0x000f28000c1e9900 */
[----:B------:R-:W5:Y:S01]  /*0300*/  @!P3 LDG.E.CONSTANT R14, desc[UR10][R4.64+0x180] ;  /* 0x0001800a040eb981 */ /* 0x000f62000c1e9900 */
[----:B------:R-:W0:Y:S01]  /*0310*/  S2R R7, SR_LANEID ;  /* 0x0000000000077919 */ /* 0x000e220000000000 */
[----:B-1----:R-:W1:Y:S01]  /*0320*/  S2UR UR7, SR_CgaCtaId ;  /* 0x00000000000779c3 */ /* 0x002e620000008800 */
[----:B------:R-:W-:Y:S01]  /*0330*/  IMAD.SHL.U32 R8, R20, 0x4, RZ ;  /* 0x0000000414087824 */ /* 0x000fe200078e00ff */
[----:B------:R-:W-:-:S04]  /*0340*/  UMOV UR6, 0x400 ;  /* 0x0000040000067882 */ /* 0x000fc80000000000 */
[----:B------:R-:W-:Y:S01]  /*0350*/  LOP3.LUT R8, R8, 0xf80, RZ, 0xc0, !PT ;  /* 0x00000f8008087812 */ /* 0x000fe200078ec0ff */
[----:B-1----:R-:W-:-:S04]  /*0360*/  ULEA UR9, UR7, UR6, 0x18 ;  /* 0x0000000607097291 */ /* 0x002fc8000f8ec0ff */
[--C-:B0-----:R-:W-:Y:S02]  /*0370*/  IMAD.IADD R8, R8, 0x1, R7.reuse ;  /* 0x0000000108087824 */ /* 0x101fe400078e0207 */
[----:B------:R-:W-:-:S03]  /*0380*/  IMAD.IADD R21, R26, 0x1, R7 ;  /* 0x000000011a157824 */ /* 0x000fc600078e0207 */
[----:B------:R-:W-:Y:S02]  /*0390*/  LEA R15, R8, UR9, 0x2 ;  /* 0x00000009080f7c11 */ /* 0x000fe4000f8e10ff */
[----:B------:R-:W-:Y:S02]  /*03a0*/  LEA R8, R21, UR9, 0x4 ;  /* 0x0000000915087c11 */ /* 0x000fe4000f8e20ff */
[----:B------:R-:W-:Y:S01]  /*03b0*/  ISETP.GE.AND P0, PT, R27, 0x200, PT ;  /* 0x000002001b00780c */ /* 0x000fe20003f06270 */
[----:B------:R-:W-:Y:S01]  /*03c0*/  BSSY.RECONVERGENT B0, `(.L_x_861) ;  /* 0x00000a6000007945 */ /* 0x000fe20003800200 */
[----:B--2---:R-:W-:Y:S04]  /*03d0*/  STS [R15+0x80], R12 ;  /* 0x0000800c0f007388 */ /* 0x004fe80000000800 */
[----:B---3--:R-:W-:Y:S04]  /*03e0*/  STS [R15], R6 ;  /* 0x000000060f007388 */ /* 0x008fe80000000800 */
        /* <DEDUP_REMOVED lines=70> */
.L_x_862:
        /* <DEDUP_REMOVED lines=85> */
.L_x_864:
        /* <DEDUP_REMOVED lines=8> */
.L_x_863:
[----:B------:R-:W-:Y:S05]  /*0e20*/  BSYNC.RECONVERGENT B0 ;  /* 0x0000000000007941 */ /* 0x000fea0003800200 */
.L_x_861:
        /* <DEDUP_REMOVED lines=17> */
.L_x_867:
        /* <DEDUP_REMOVED lines=9> */
.L_x_866:
        /* <DEDUP_REMOVED lines=11> */
.L_x_869:
[----:B------:R-:W-:-:S13]  /*1080*/  FSETP.GT.FTZ.AND P3, PT, R8, -0.61063289642333984375, PT ;  /* 0xbf1c52700800780b */ /* 0x000fda0003f74000 */
[----:B------:R-:W-:Y:S01]  /*1090*/  @P3 IMAD.MOV.U32 R5, RZ, RZ, 0x3 ;  /* 0x00000003ff053424 */ /* 0x000fe200078e00ff */
[C---:B------:R-:W-:Y:S02]  /*10a0*/  @P3 FSETP.GT.FTZ.AND P1, PT, R8.reuse, -0.459995269775390625, PT ;  /* 0xbeeb84800800380b */ /* 0x040fe40003f34000 */
[----:B------:R-:W-:Y:S02]  /*10b0*/  @!P3 FSETP.GT.FTZ.AND P2, PT, R8, -0.84809643030166625977, PT ;  /* 0xbf591cd90800b80b */ /* 0x000fe40003f54000 */
[----:B------:R-:W-:Y:S02]  /*10c0*/  @P3 SEL R5, R5, 0x2, P1 ;  /* 0x0000000205053807 */ /* 0x000fe40000800000 */
[----:B------:R-:W-:-:S04]  /*10d0*/  @!P3 SEL R6, RZ, 0x1, !P2 ;  /* 0x00000001ff06b807 */ /* 0x000fc80005000000 */
[----:B------:R-:W-:-:S07]  /*10e0*/  @!P3 PRMT R5, R6, 0x7610, R5 ;  /* 0x000076100605b816 */ /* 0x000fce0000000005 */
.L_x_868:
[----:B------:R-:W-:Y:S05]  /*10f0*/  BSYNC.RECONVERGENT B0 ;  /* 0x0000000000007941 */ /* 0x000fea0003800200 */
.L_x_865:
        /* <DEDUP_REMOVED lines=15> */
.L_x_872:
        /* <DEDUP_REMOVED lines=9> */
.L_x_871:
        /* <DEDUP_REMOVED lines=11> */
.L_x_874:
[----:B------:R-:W-:-:S13]  /*1330*/  FSETP.GT.FTZ.AND P3, PT, R9, -0.61063289642333984375, PT ;  /* 0xbf1c52700900780b */ /* 0x000fda0003f74000 */
[----:B------:R-:W-:Y:S01]  /*1340*/  @P3 IMAD.MOV.U32 R6, RZ, RZ, 0x3 ;  /* 0x00000003ff063424 */ /* 0x000fe200078e00ff */
[C---:B------:R-:W-:Y:S02]  /*1350*/  @P3 FSETP.GT.FTZ.AND P1, PT, R9.reuse, -0.459995269775390625, PT ;  /* 0xbeeb84800900380b */ /* 0x040fe40003f34000 */
[----:B------:R-:W-:Y:S02]  /*1360*/  @!P3 FSETP.GT.FTZ.AND P2, PT, R9, -0.84809643030166625977, PT ;  /* 0xbf591cd90900b80b */ /* 0x000fe40003f54000 */
[----:B------:R-:W-:Y:S02]  /*1370*/  @P3 SEL R6, R6, 0x2, P1 ;  /* 0x0000000206063807 */ /* 0x000fe40000800000 */
[----:B------:R-:W-:-:S04]  /*1380*/  @!P3 SEL R7, RZ, 0x1, !P2 ;  /* 0x00000001ff07b807 */ /* 0x000fc80005000000 */
[----:B------:R-:W-:-:S07]  /*1390*/  @!P3 PRMT R6, R7, 0x7610, R6 ;  /* 0x000076100706b816 */ /* 0x000fce0000000006 */
.L_x_873:
[----:B------:R-:W-:Y:S05]  /*13a0*/  BSYNC.RECONVERGENT B0 ;  /* 0x0000000000007941 */ /* 0x000fea0003800200 */
.L_x_870:
        /* <DEDUP_REMOVED lines=16> */
.L_x_877:
        /* <DEDUP_REMOVED lines=9> */
.L_x_876:
        /* <DEDUP_REMOVED lines=11> */
.L_x_879:
        /* <DEDUP_REMOVED lines=8> */
.L_x_878:
[----:B------:R-:W-:Y:S05]  /*1670*/  BSYNC.RECONVERGENT B0 ;  /* 0x0000000000007941 */ /* 0x000fea0003800200 */
.L_x_875:
        /* <DEDUP_REMOVED lines=14> */
.L_x_882:
        /* <DEDUP_REMOVED lines=9> */
.L_x_881:
        /* <DEDUP_REMOVED lines=11> */
.L_x_884:
        /* <DEDUP_REMOVED lines=8> */
.L_x_883:
[----:B------:R-:W-:Y:S05]  /*1920*/  BSYNC.RECONVERGENT B0 ;  /* 0x0000000000007941 */ /* 0x000fea0003800200 */
.L_x_880:
        /* <DEDUP_REMOVED lines=32> */
.L_x_886:
        /* <DEDUP_REMOVED lines=13> */
.L_x_2007:


//--------------------- .text._Z18kQuantizeBlockwiseIfLi4096ELi4ELi0ELi2EEvPfPT_S0_PhS0_ii --------------------------
	.section	.text._Z18kQuantizeBlockwiseIfLi4096ELi4ELi0ELi2EEvPfPT_S0_PhS0_ii,"ax",@progbits
	.align	128
        .global         _Z18kQuantizeBlockwiseIfLi4096ELi4ELi0ELi2EEvPfPT_S0_PhS0_ii
        .type           _Z18kQuantizeBlockwiseIfLi4096ELi4ELi0ELi2EEvPfPT_S0_PhS0_ii,@function
        .size           _Z18kQuantizeBlockwiseIfLi4096ELi4ELi0ELi2EEvPfPT_S0_PhS0_ii,(.L_x_2008 - _Z18kQuantizeBlockwiseIfLi4096ELi4ELi0ELi2EEvPfPT_S0_PhS0_ii)
        .other          _Z18kQuantizeBlockwiseIfLi4096ELi4ELi0ELi2EEvPfPT_S0_PhS0_ii,@"STO_CUDA_ENTRY STV_DEFAULT"
_Z18kQuantizeBlockwiseIfLi4096ELi4ELi0ELi2EEvPfPT_S0_PhS0_ii:
.text._Z18kQuantizeBlockwiseIfLi4096ELi4ELi0ELi2EEvPfPT_S0_PhS0_ii:
        /* <DEDUP_REMOVED lines=28> */
.L_x_911:
        /* <DEDUP_REMOVED lines=141> */
.L_x_888:
        /* <DEDUP_REMOVED lines=137> */
.L_x_890:
        /* <DEDUP_REMOVED lines=8> */
.L_x_889:
[----:B------:R-:W-:Y:S05]  /*13a0*/  BSYNC.RECONVERGENT B0 ;  /* 0x0000000000007941 */ /* 0x000fea0003800200 */
.L_x_887:
        /* <DEDUP_REMOVED lines=17> */
.L_x_893:
        /* <DEDUP_REMOVED lines=9> */
.L_x_892:
        /* <DEDUP_REMOVED lines=11> */
.L_x_895:
[----:B------:R-:W-:-:S13]  /*1600*/  FSETP.GT.FTZ.AND P3, PT, R8, -0.61063289642333984375, PT ;  /* 0xbf1c52700800780b */ /* 0x000fda0003f74000 */
[----:B------:R-:W-:Y:S01]  /*1610*/  @P3 IMAD.MOV.U32 R5, RZ, RZ, 0x3 ;  /* 0x00000003ff053424 */ /* 0x000fe200078e00ff */
[C---:B------:R-:W-:Y:S02]  /*1620*/  @P3 FSETP.GT.FTZ.AND P1, PT, R8.reuse, -0.459995269775390625, PT ;  /* 0xbeeb84800800380b */ /* 0x040fe40003f34000 */
[----:B------:R-:W-:Y:S02]  /*1630*/  @!P3 FSETP.GT.FTZ.AND P2, PT, R8, -0.84809643030166625977, PT ;  /* 0xbf591cd90800b80b */ /* 0x000fe40003f54000 */
[----:B------:R-:W-:Y:S02]  /*1640*/  @P3 SEL R5, R5, 0x2, P1 ;  /* 0x0000000205053807 */ /* 0x000fe40000800000 */
[----:B------:R-:W-:-:S04]  /*1650*/  @!P3 SEL R6, RZ, 0x1, !P2 ;  /* 0x00000001ff06b807 */ /* 0x000fc80005000000 */
[----:B------:R-:W-:-:S07]  /*1660*/  @!P3 PRMT R5, R6, 0x7610, R5 ;  /* 0x000076100605b816 */ /* 0x000fce0000000005 */
.L_x_894:
[----:B------:R-:W-:Y:S05]  /*1670*/  BSYNC.RECONVERGENT B0 ;  /* 0x0000000000007941 */ /* 0x000fea0003800200 */
.L_x_891:
        /* <DEDUP_REMOVED lines=15> */
.L_x_898:
        /* <DEDUP_REMOVED lines=9> */
.L_x_897:
        /* <DEDUP_REMOVED lines=11> */
.L_x_900:
[----:B------:R-:W-:-:S13]  /*18b0*/  FSETP.GT.FTZ.AND P3, PT, R9, -0.61063289642333984375, PT ;  /* 0xbf1c52700900780b */ /* 0x000fda0003f74000 */
[----:B------:R-:W-:Y:S01]  /*18c0*/  @P3 IMAD.MOV.U32 R6, RZ, RZ, 0x3 ;  /* 0x00000003ff063424 */ /* 0x000fe200078e00ff */
[C---:B------:R-:W-:Y:S02]  /*18d0*/  @P3 FSETP.GT.FTZ.AND P1, PT, R9.reuse, -0.459995269775390625, PT ;  /* 0xbeeb84800900380b */ /* 0x040fe40003f34000 */
[----:B------:R-:W-:Y:S02]  /*18e0*/  @!P3 FSETP.GT.FTZ.AND P2, PT, R9, -0.84809643030166625977, PT ;  /* 0xbf591cd90900b80b */ /* 0x000fe40003f54000 */
[----:B------:R-:W-:Y:S02]  /*18f0*/  @P3 SEL R6, R6, 0x2, P1 ;  /* 0x0000000206063807 */ /* 0x000fe40000800000 */
[----:B------:R-:W-:-:S04]  /*1900*/  @!P3 SEL R7, RZ, 0x1, !P2 ;  /* 0x00000001ff07b807 */ /* 0x000fc80005000000 */
[----:B------:R-:W-:-:S07]  /*1910*/  @!P3 PRMT R6, R7, 0x7610, R6 ;  /* 0x000076100706b816 */ /* 0x000fce0000000006 */
.L_x_899:
[----:B------:R-:W-:Y:S05]  /*1920*/  BSYNC.RECONVERGENT B0 ;  /* 0x0000000000007941 */ /* 0x000fea0003800200 */
.L_x_896:
        /* <DEDUP_REMOVED lines=16> */
.L_x_903:
        /* <DEDUP_REMOVED lines=9> */
.L_x_902:
        /* <DEDUP_REMOVED lines=11> */
.L_x_905:
        /* <DEDUP_REMOVED lines=8> */
.L_x_904:
[----:B------:R-:W-:Y:S05]  /*1bf0*/  BSYNC.RECONVERGENT B0 ;  /* 0x0000000000007941 */ /* 0x000fea0003800200 */
.L_x_901:
        /* <DEDUP_REMOVED lines=14> */
.L_x_908:
        /* <DEDUP_REMOVED lines=9> */
.L_x_907:
        /* <DEDUP_REMOVED lines=11> */
.L_x_910:
        /* <DEDUP_REMOVED lines=8> */
.L_x_909:
[----:B------:R-:W-:Y:S05]  /*1ea0*/  BSYNC.RECONVERGENT B0 ;  /* 0x0000000000007941 */ /* 0x000fea0003800200 */
.L_x_906:
        /* <DEDUP_REMOVED lines=32> */
.L_x_912:
        /* <DEDUP_REMOVED lines=13> */
.L_x_2008:


//--------------------- .text._Z18kQuantizeBlockwiseIfLi64ELi2ELi0ELi1EEvPfPT_S0_PhS0_ii --------------------------
	.section	.text._Z18kQuantizeBlockwiseIfLi64ELi2ELi0ELi1EEvPfPT_S0_PhS0_ii,"ax",@progbits
	.align	128
        .global         _Z18kQuantizeBlockwiseIfLi64ELi2ELi0ELi1EEvPfPT_S0_PhS0_ii
        .type           _Z18kQuantizeBlockwiseIfLi64ELi2ELi0ELi1EEvPfPT_S0_PhS0_ii,@function
        .size           _Z18kQuantizeBlockwiseIfLi64ELi2ELi0ELi1EEvPfPT_S0_PhS0_ii,(.L_x_2009 - _Z18kQuantizeBlockwiseIfLi64ELi2ELi0ELi1EEvPfPT_S0_PhS0_ii)
        .other          _Z18kQuantizeBlockwiseIfLi64ELi2ELi0ELi1EEvPfPT_S0_PhS0_ii,@"STO_CUDA_ENTRY STV_DEFAULT"
_Z18kQuantizeBlockwiseIfLi64ELi2ELi0ELi1EEvPfPT_S0_PhS0_ii:
.text._Z18kQuantizeBlockwiseIfLi64ELi2ELi0ELi1EEvPfPT_S0_PhS0_ii:
        /* <DEDUP_REMOVED lines=21> */
.L_x_925:
        /* <DEDUP_REMOVED lines=50> */
.L_x_913:
        /* <DEDUP_REMOVED lines=27> */
.L_x_914:
        /* <DEDUP_REMOVED lines=23> */
.L_x_917:
[----:B------:R-:W-:-:S13]  /*0790*/  FSETP.GT.FTZ.AND P1, PT, |R2|, 0.4166666865348815918, PT ;  /* 0x3ed555560200780b */ /* 0x000fda0003f34200 */
[C---:B------:R-:W-:Y:S02]  /*07a0*/  @P1 VIADD R2, R16.reuse, 0x5 ;  /* 0x0000000510021836 */ /* 0x040fe40000000000 */
[----:B------:R-:W-:-:S05]  /*07b0*/  @!P1 VIADD R16, R16, 0x4 ;  /* 0x0000000410109836 */ /* 0x000fca0000000000 */
[----:B------:R-:W-:Y:S01]  /*07c0*/  @!P1 PRMT R2, R16, 0x7610, R2 ;  /* 0x0000761010029816 */ /* 0x000fe20000000002 */
[----:B------:R-:W-:Y:S06]  /*07d0*/  BRA `(.L_x_918) ;  /* 0x0000000000287947 */ /* 0x000fec0003800000 */
.L_x_916:
[----:B------:R-:W-:-:S13]  /*07e0*/  FSETP.GT.FTZ.AND P1, PT, |R2|, 0.0859375, PT ;  /* 0x3db000000200780b */ /* 0x000fda0003f34200 */
[----:B------:R-:W-:Y:S05]  /*07f0*/  @!P1 BRA `(.L_x_919) ;  /* 0x0000000000149947 */ /* 0x000fea0003800000 */
[----:B------:R-:W-:-:S13]  /*0800*/  FSETP.GT.FTZ.AND P1, PT, |R2|, 0.20833332836627960205, PT ;  /* 0x3e5555550200780b */ /* 0x000fda0003f34200 */
[C---:B------:R-:W-:Y:S02]  /*0810*/  @P1 VIADD R2, R16.reuse, 0x7 ;  /* 0x0000000710021836 */ /* 0x040fe40000000000 */
[----:B------:R-:W-:-:S05]  /*0820*/  @!P1 VIADD R16, R16, 0x6 ;  /* 0x0000000610109836 */ /* 0x000fca0000000000 */
[----:B------:R-:W-:Y:S01]  /*0830*/  @!P1 PRMT R2, R16, 0x7610, R2 ;  /* 0x0000761010029816 */ /* 0x000fe20000000002 */
[----:B------:R-:W-:Y:S06]  /*0840*/  BRA `(.L_x_918) ;  /* 0x00000000000c7947 */ /* 0x000fec0003800000 */
.L_x_919:
[----:B------:R-:W-:-:S13]  /*0850*/  FSETP.GT.FTZ.AND P1, PT, |R2|, 0.0026041700039058923721, PT ;  /* 0x3b2aaab90200780b */ /* 0x000fda0003f34200 */
[----:B------:R-:W-:-:S05]  /*0860*/  @P1 VIADD R2, R16, 0x1 ;  /* 0x0000000110021836 */ /* 0x000fca0000000000 */
[----:B------:R-:W-:-:S07]  /*0870*/  @!P1 PRMT R2, R16, 0x7610, R2 ;  /* 0x0000761010029816 */ /* 0x000fce0000000002 */
.L_x_918:
[----:B------:R-:W-:Y:S05]  /*0880*/  BSYNC.RECONVERGENT B0 ;  /* 0x0000000000007941 */ /* 0x000fea0003800200 */
.L_x_915:
        /* <DEDUP_REMOVED lines=13> */
.L_x_922:
[----:B------:R-:W-:-:S13]  /*0960*/  FSETP.GT.FTZ.AND P1, PT, |R3|, 0.4166666865348815918, PT ;  /* 0x3ed555560300780b */ /* 0x000fda0003f34200 */
[C---:B------:R-:W-:Y:S02]  /*0970*/  @P1 VIADD R3, R11.reuse, 0x5 ;  /* 0x000000050b031836 */ /* 0x040fe40000000000 */
[----:B------:R-:W-:-:S05]  /*0980*/  @!P1 VIADD R11, R11, 0x4 ;  /* 0x000000040b0b9836 */ /* 0x000fca0000000000 */
[----:B------:R-:W-:Y:S01]  /*0990*/  @!P1 PRMT R3, R11, 0x7610, R3 ;  /* 0x000076100b039816 */ /* 0x000fe20000000003 */
[----:B------:R-:W-:Y:S06]  /*09a0*/  BRA `(.L_x_923) ;  /* 0x0000000000287947 */ /* 0x000fec0003800000 */
.L_x_921:
[----:B------:R-:W-:-:S13]  /*09b0*/  FSETP.GT.FTZ.AND P1, PT, |R3|, 0.0859375, PT ;  /* 0x3db000000300780b */ /* 0x000fda0003f34200 */
[----:B------:R-:W-:Y:S05]  /*09c0*/  @!P1 BRA `(.L_x_924) ;  /* 0x0000000000149947 */ /* 0x000fea0003800000 */
[----:B------:R-:W-:-:S13]  /*09d0*/  FSETP.GT.FTZ.AND P1, PT, |R3|, 0.20833332836627960205, PT ;  /* 0x3e5555550300780b */ /* 0x000fda0003f34200 */
[C---:B------:R-:W-:Y:S02]  /*09e0*/  @P1 VIADD R3, R11.reuse, 0x7 ;  /* 0x000000070b031836 */ /* 0x040fe40000000000 */
[----:B------:R-:W-:-:S05]  /*09f0*/  @!P1 VIADD R11, R11, 0x6 ;  /* 0x000000060b0b9836 */ /* 0x000fca0000000000 */
[----:B------:R-:W-:Y:S01]  /*0a00*/  @!P1 PRMT R3, R11, 0x7610, R3 ;  /* 0x000076100b039816 */ /* 0x000fe20000000003 */
[----:B------:R-:W-:Y:S06]  /*0a10*/  BRA `(.L_x_923) ;  /* 0x00000000000c7947 */ /* 0x000fec0003800000 */
.L_x_924:
[----:B------:R-:W-:-:S13]  /*0a20*/  FSETP.GT.FTZ.AND P1, PT, |R3|, 0.0026041700039058923721, PT ;  /* 0x3b2aaab90300780b */ /* 0x000fda0003f34200 */
[----:B------:R-:W-:-:S05]  /*0a30*/  @P1 VIADD R3, R11, 0x1 ;  /* 0x000000010b031836 */ /* 0x000fca0000000000 */
[----:B------:R-:W-:-:S07]  /*0a40*/  @!P1 PRMT R3, R11, 0x7610, R3 ;  /* 0x000076100b039816 */ /* 0x000fce0000000003 */
.L_x_923:
[----:B------:R-:W-:Y:S05]  /*0a50*/  BSYNC.RECONVERGENT B0 ;  /* 0x0000000000007941 */ /* 0x000fea0003800200 */
.L_x_920:
[----:B------:R-:W-:Y:S01]  /*0a60*/  BAR.SYNC.DEFER_BLOCKING 0x0 ;  /* 0x0000000000007b1d */ /* 0x000fe20000010000 */
[----:B------:R-:W-:Y:S01]  /*0a70*/  UIADD3 UR5, UPT, UPT, UR5, 0x100, URZ ;  /* 0x0000010005057890 */ /* 0x000fe2000fffe0ff */
[----:B------:R-:W-:Y:S01]  /*0a80*/  @!P0 VIADD R11, R9, 0x1 ;  /* 0x00000001090b8836 */ /* 0x000fe20000000000 */
[--C-:B------:R-:W-:Y:S01]  /*0a90*/  SHF.R.S64 R14, R5, 0x1, R6.reuse ;  /* 0x00000001050e7819 */ /* 0x100fe20000001006 */
[----:B------:R-:W-:Y:S01]  /*0aa0*/  IMAD R9, R2, 0x10, R3 ;  /* 0x0000001002097824 */ /* 0x000fe200078e0203 */
[----:B------:R-:W-:Y:S01]  /*0ab0*/  ULEA UR5, UR6, UR5, 0x18 ;  /* 0x0000000506057291 */ /* 0x000fe2000f8ec0ff */
[----:B------:R-:W-:Y:S02]  /*0ac0*/  SHF.R.S32.HI R3, RZ, 0x1, R6 ;  /* 0x00000001ff037819 */ /* 0x000fe40000011406 */
[----:B------:R-:W-:-:S04]  /*0ad0*/  @!P0 LEA.HI R11, R11, R11, RZ, 0x1 ;  /* 0x0000000b0b0b8211 */ /* 0x000fc800078f08ff */
[----:B------:R-:W-:Y:S02]  /*0ae0*/  @!P0 SHF.R.S32.HI R12, RZ, 0x1, R11 ;  /* 0x00000001ff0c8819 */ /* 0x000fe4000001140b */
        /* <DEDUP_REMOVED lines=16> */
.L_x_926:
        /* <DEDUP_REMOVED lines=9> */
.L_x_2009:


//--------------------- .text._Z18kQuantizeBlockwiseIfLi128ELi2ELi0ELi1EEvPfPT_S0_PhS0_ii --------------------------
	.section	.text._Z18kQuantizeBlockwiseIfLi128ELi2ELi0ELi1EEvPfPT_S0_PhS0_ii,"ax",@progbits
	.align	128
        .global         _Z18kQuantizeBlockwiseIfLi128ELi2ELi0ELi1EEvPfPT_S0_PhS0_ii
        .type           _Z18kQuantizeBlockwiseIfLi128ELi2ELi0ELi1EEvPfPT_S0_PhS0_ii,@function
        .size           _Z18kQuantizeBlockwiseIfLi128ELi2ELi0ELi1EEvPfPT_S0_PhS0_ii,(.L_x_2010 - _Z18kQuantizeBlockwiseIfLi128ELi2ELi0ELi1EEvPfPT_S0_PhS0_ii)
        .other          _Z18kQuantizeBlockwiseIfLi128ELi2ELi0ELi1EEvPfPT_S0_PhS0_ii,@"STO_CUDA_ENTRY STV_DEFAULT"
_Z18kQuantizeBlockwiseIfLi128ELi2ELi0ELi1EEvPfPT_S0_PhS0_ii:
.text._Z18kQuantizeBlockwiseIfLi128ELi2ELi0ELi1EEvPfPT_S0_PhS0_ii:
        /* <DEDUP_REMOVED lines=28> */
.L_x_941:
        /* <DEDUP_REMOVED lines=62> */
.L_x_928:
        /* <DEDUP_REMOVED lines=40> */
.L_x_930:
[----:B------:R-:W0:Y:S01]  /*0820*/  MUFU.RCP R18, R19 ;  /* 0x0000001300127308 */ /* 0x000e220000001000 */
[----:B------:R-:W-:-:S04]  /*0830*/  SHF.R.S64 R17, R11, 0x5, R8 ;  /* 0x000000050b117819 */ /* 0x000fc80000001008 */
[----:B---3--:R-:W-:-:S04]  /*0840*/  IADD3 R16, P0, PT, R17, R2, RZ ;  /* 0x0000000211107210 */ /* 0x008fc80007f1e0ff */
[----:B------:R-:W-:Y:S02]  /*0850*/  LEA.HI.X.SX32 R17, R8, R3, 0x1b, P0 ;  /* 0x0000000308117211 */ /* 0x000fe400000fdeff */
[----:B------:R-:W-:-:S03]  /*0860*/  PLOP3.LUT P0, PT, PT, PT, PT, 0x80, 0x8 ;  /* 0x000000000008781c */ /* 0x000fc60003f0f070 */
[----:B------:R1:W-:Y:S04]  /*0870*/  STG.E desc[UR10][R16.64], R19 ;  /* 0x0000001310007986 */ /* 0x0003e8000c10190a */
[----:B0-----:R1:W-:Y:S06]  /*0880*/  STS [UR9+0x260], R18 ;  /* 0x00026012ff007988 */ /* 0x0013ec0008000809 */
.L_x_929:
[----:B------:R-:W-:Y:S05]  /*0890*/  BSYNC.RECONVERGENT B0 ;  /* 0x0000000000007941 */ /* 0x000fea0003800200 */
.L_x_927:
        /* <DEDUP_REMOVED lines=15> */
.L_x_933:
[----:B------:R-:W-:-:S13]  /*0990*/  FSETP.GT.FTZ.AND P1, PT, |R4|, 0.4166666865348815918, PT ;  /* 0x3ed555560400780b */ /* 0x000fda0003f34200 */
[C---:B------:R-:W-:Y:S02]  /*09a0*/  @P1 VIADD R4, R17.reuse, 0x5 ;  /* 0x0000000511041836 */ /* 0x040fe40000000000 */
[----:B------:R-:W-:-:S05]  /*09b0*/  @!P1 VIADD R17, R17, 0x4 ;  /* 0x0000000411119836 */ /* 0x000fca0000000000 */
[----:B------:R-:W-:Y:S01]  /*09c0*/  @!P1 PRMT R4, R17, 0x7610, R4 ;  /* 0x0000761011049816 */ /* 0x000fe20000000004 */
[----:B------:R-:W-:Y:S06]  /*09d0*/  BRA `(.L_x_934) ;  /* 0x0000000000287947 */ /* 0x000fec0003800000 */
.L_x_932:
[----:B------:R-:W-:-:S13]  /*09e0*/  FSETP.GT.FTZ.AND P1, PT, |R4|, 0.0859375, PT ;  /* 0x3db000000400780b */ /* 0x000fda0003f34200 */
[----:B------:R-:W-:Y:S05]  /*09f0*/  @!P1 BRA `(.L_x_935) ;  /* 0x0000000000149947 */ /* 0x000fea0003800000 */
[----:B------:R-:W-:-:S13]  /*0a00*/  FSETP.GT.FTZ.AND P1, PT, |R4|, 0.20833332836627960205, PT ;  /* 0x3e5555550400780b */ /* 0x000fda0003f34200 */
[C---:B------:R-:W-:Y:S02]  /*0a10*/  @P1 VIADD R4, R17.reuse, 0x7 ;  /* 0x0000000711041836 */ /* 0x040fe40000000000 */
[----:B------:R-:W-:-:S05]  /*0a20*/  @!P1 VIADD R17, R17, 0x6 ;  /* 0x0000000611119836 */ /* 0x000fca0000000000 */
[----:B------:R-:W-:Y:S01]  /*0a30*/  @!P1 PRMT R4, R17, 0x7610, R4 ;  /* 0x0000761011049816 */ /* 0x000fe20000000004 */
[----:B------:R-:W-:Y:S06]  /*0a40*/  BRA `(.L_x_934) ;  /* 0x00000000000c7947 */ /* 0x000fec0003800000 */
.L_x_935:
[----:B------:R-:W-:-:S13]  /*0a50*/  FSETP.GT.FTZ.AND P1, PT, |R4|, 0.0026041700039058923721, PT ;  /* 0x3b2aaab90400780b */ /* 0x000fda0003f34200 */
[----:B------:R-:W-:-:S05]  /*0a60*/  @P1 VIADD R4, R17, 0x1 ;  /* 0x0000000111041836 */ /* 0x000fca0000000000 */
[----:B------:R-:W-:-:S07]  /*0a70*/  @!P1 PRMT R4, R17, 0x7610, R4 ;  /* 0x0000761011049816 */ /* 0x000fce0000000004 */
.L_x_934:
[----:B------:R-:W-:Y:S05]  /*0a80*/  BSYNC.RECONVERGENT B0 ;  /* 0x0000000000007941 */ /* 0x000fea0003800200 */
.L_x_931:
        /* <DEDUP_REMOVED lines=13> */
.L_x_938:
[----:B------:R-:W-:-:S13]  /*0b60*/  FSETP.GT.FTZ.AND P1, PT, |R5|, 0.4166666865348815918, PT ;  /* 0x3ed555560500780b */ /* 0x000fda0003f34200 */
[C---:B------:R-:W-:Y:S02]  /*0b70*/  @P1 VIADD R5, R16.reuse, 0x5 ;  /* 0x0000000510051836 */ /* 0x040fe40000000000 */
[----:B------:R-:W-:-:S05]  /*0b80*/  @!P1 VIADD R16, R16, 0x4 ;  /* 0x0000000410109836 */ /* 0x000fca0000000000 */
[----:B------:R-:W-:Y:S01]  /*0b90*/  @!P1 PRMT R5, R16, 0x7610, R5 ;  /* 0x0000761010059816 */ /* 0x000fe20000000005 */
[----:B------:R-:W-:Y:S06]  /*0ba0*/  BRA `(.L_x_939) ;  /* 0x0000000000287947 */ /* 0x000fec0003800000 */
.L_x_937:
[----:B------:R-:W-:-:S13]  /*0bb0*/  FSETP.GT.FTZ.AND P1, PT, |R5|, 0.0859375, PT ;  /* 0x3db000000500780b */ /* 0x000fda0003f34200 */
[----:B------:R-:W-:Y:S05]  /*0bc0*/  @!P1 BRA `(.L_x_940) ;  /* 0x0000000000149947 */ /* 0x000fea0003800000 */
[----:B------:R-:W-:-:S13]  /*0bd0*/  FSETP.GT.FTZ.AND P1, PT, |R5|, 0.20833332836627960205, PT ;  /* 0x3e5555550500780b */ /* 0x000fda0003f34200 */
[C---:B------:R-:W-:Y:S02]  /*0be0*/  @P1 VIADD R5, R16.reuse, 0x7 ;  /* 0x0000000710051836 */ /* 0x040fe40000000000 */
[----:B------:R-:W-:-:S05]  /*0bf0*/  @!P1 VIADD R16, R16, 0x6 ;  /* 0x0000000610109836 */ /* 0x000fca0000000000 */
[----:B------:R-:W-:Y:S01]  /*0c00*/  @!P1 PRMT R5, R16, 0x7610, R5 ;  /* 0x0000761010059816 */ /* 0x000fe20000000005 */
[----:B------:R-:W-:Y:S06]  /*0c10*/  BRA `(.L_x_939) ;  /* 0x00000000000c7947 */ /* 0x000fec0003800000 */
.L_x_940:
[----:B------:R-:W-:-:S13]  /*0c20*/  FSETP.GT.FTZ.AND P1, PT, |R5|, 0.0026041700039058923721, PT ;  /* 0x3b2aaab90500780b */ /* 0x000fda0003f34200 */
[----:B------:R-:W-:-:S05]  /*0c30*/  @P1 VIADD R5, R16, 0x1 ;  /* 0x0000000110051836 */ /* 0x000fca0000000000 */
[----:B------:R-:W-:-:S07]  /*0c40*/  @!P1 PRMT R5, R16, 0x7610, R5 ;  /* 0x0000761010059816 */ /* 0x000fce0000000005 */
.L_x_939:
[----:B------:R-:W-:Y:S05]  /*0c50*/  BSYNC.RECONVERGENT B0 ;  /* 0x0000000000007941 */ /* 0x000fea0003800200 */
.L_x_936:
[----:B------:R-:W-:Y:S01]  /*0c60*/  BAR.SYNC.DEFER_BLOCKING 0x0 ;  /* 0x0000000000007b1d */ /* 0x000fe20000010000 */
[----:B------:R-:W-:Y:S01]  /*0c70*/  UIADD3 UR6, UPT, UPT, UR6, 0x200, URZ ;  /* 0x0000020006067890 */ /* 0x000fe2000fffe0ff */
[----:B------:R-:W-:Y:S01]  /*0c80*/  @P0 VIADD R16, R14, 0x1 ;  /* 0x000000010e100836 */ /* 0x000fe20000000000 */
[----:B0-----:R-:W-:Y:S01]  /*0c90*/  SHF.R.S64 R19, R11, 0x1, R8 ;  /* 0x000000010b137819 */ /* 0x001fe20000001008 */
[----:B------:R-:W-:Y:S01]  /*0ca0*/  IMAD R14, R4, 0x10, R5 ;  /* 0x00000010040e7824 */ /* 0x000fe200078e0205 */
[----:B------:R-:W-:Y:S02]  /*0cb0*/  ULEA UR6, UR7, UR6, 0x18 ;  /* 0x0000000607067291 */ /* 0x000fe4000f8ec0ff */
[----:B------:R-:W-:Y:S02]  /*0cc0*/  @P0 LEA.HI R16, R16, R16, RZ, 0x1 ;  /* 0x0000001010100211 */ /* 0x000fe400078f08ff */
[----:B------:R-:W-:Y:S02]  /*0cd0*/  IADD3 R4, P1, P2, R19, UR16, R12 ;  /* 0x0000001013047c10 */ /* 0x000fe4000fa3e00c */
[----:B------:R-:W-:-:S03]  /*0ce0*/  @P0 SHF.R.S32.HI R16, RZ, 0x1, R16 ;  /* 0x00000001ff100819 */ /* 0x000fc60000011410 */
        /* <DEDUP_REMOVED lines=16> */
.L_x_942:
        /* <DEDUP_REMOVED lines=9> */
.L_x_2010:


//--------------------- .text._Z18kQuantizeBlockwiseIfLi256ELi2ELi0ELi1EEvPfPT_S0_PhS0_ii --------------------------
	.section	.text._Z18kQuantizeBlockwiseIfLi256ELi2ELi0ELi1EEvPfPT_S0_PhS0_ii,"ax",@progbits
	.align	128
        .global         _Z18kQuantizeBlockwiseIfLi256ELi2ELi0ELi1EEvPfPT_S0_PhS0_ii
        .type           _Z18kQuantizeBlockwiseIfLi256ELi2ELi0ELi1EEvPfPT_S0_PhS0_ii,@function
        .size           _Z18kQuantizeBlockwiseIfLi256ELi2ELi0ELi1EEvPfPT_S0_PhS0_ii,(.L_x_2011 - _Z18kQuantizeBlockwiseIfLi256ELi2ELi0ELi1EEvPfPT_S0_PhS0_ii)
        .other          _Z18kQuantizeBlockwiseIfLi256ELi2ELi0ELi1EEvPfPT_S0_PhS0_ii,@"STO_CUDA_ENTRY STV_DEFAULT"
_Z18kQuantizeBlockwiseIfLi256ELi2ELi0ELi1EEvPfPT_S0_PhS0_ii:
.text._Z18kQuantizeBlockwiseIfLi256ELi2ELi0ELi1EEvPfPT_S0_PhS0_ii:
        /* <DEDUP_REMOVED lines=28> */
.L_x_957:
        /* <DEDUP_REMOVED lines=65> */
.L_x_944:
        /* <DEDUP_REMOVED lines=47> */
.L_x_946:
[----:B------:R-:W0:Y:S01]  /*08c0*/  MUFU.RCP R18, R21 ;  /* 0x0000001500127308 */ /* 0x000e220000001000 */
[----:B------:R-:W-:-:S04]  /*08d0*/  SHF.R.S64 R17, R11, 0x6, R6 ;  /* 0x000000060b117819 */ /* 0x000fc80000001006 */
[----:B---3--:R-:W-:-:S04]  /*08e0*/  IADD3 R16, P0, PT, R17, R2, RZ ;  /* 0x0000000211107210 */ /* 0x008fc80007f1e0ff */
[----:B------:R-:W-:Y:S02]  /*08f0*/  LEA.HI.X.SX32 R17, R6, R3, 0x1a, P0 ;  /* 0x0000000306117211 */ /* 0x000fe400000fd6ff */
[----:B------:R-:W-:-:S03]  /*0900*/  PLOP3.LUT P0, PT, PT, PT, PT, 0x80, 0x8 ;  /* 0x000000000008781c */ /* 0x000fc60003f0f070 */
[----:B------:R2:W-:Y:S04]  /*0910*/  STG.E desc[UR10][R16.64], R21 ;  /* 0x0000001510007986 */ /* 0x0005e8000c10190a */
[----:B0-----:R2:W-:Y:S06]  /*0920*/  STS [UR9+0x4a8], R18 ;  /* 0x0004a812ff007988 */ /* 0x0015ec0008000809 */
.L_x_945:
[----:B------:R-:W-:Y:S05]  /*0930*/  BSYNC.RECONVERGENT B0 ;  /* 0x0000000000007941 */ /* 0x000fea0003800200 */
.L_x_943:
[----:B------:R-:W-:Y:S06]  /*0940*/  BAR.SYNC.DEFER_BLOCKING 0x0 ;  /* 0x0000000000007b1d */ /* 0x000fec0000010000 */
[----:B------:R-:W-:Y:S01]  /*0950*/  BSSY.RECONVERGENT B0, `(.L_x_947) ;  /* 0x000001d000007945 */ /* 0x000fe20003800200 */
[----:B--2---:R-:W2:Y:S02]  /*0960*/  LDS R16, [UR9+0x4a8] ;  /* 0x0004a809ff107984 */ /* 0x004ea40008000800 */
[----:B--2---:R-:W-:-:S05]  /*0970*/  FMUL.FTZ R4, R4, R16 ;  /* 0x0000001004047220 */ /* 0x004fca0000410000 */
[C---:B------:R-:W-:Y:S02]  /*0980*/  FSETP.GT.FTZ.AND P2, PT, |R4|.reuse, 0.2916666567325592041, PT ;  /* 0x3e9555550400780b */ /* 0x040fe40003f54200 */
[----:B------:R-:W-:-:S04]  /*0990*/  FSETP.GEU.FTZ.AND P1, PT, R4, RZ, PT ;  /* 0x000000ff0400720b */ /* 0x000fc80003f3e000 */
[----:B0-----:R-:W-:-:S07]  /*09a0*/  SEL R17, RZ, 0x8, P1 ;  /* 0x00000008ff117807 */ /* 0x001fce0000800000 */
        /* <DEDUP_REMOVED lines=8> */
.L_x_949:
[----:B------:R-:W-:-:S13]  /*0a30*/  FSETP.GT.FTZ.AND P1, PT, |R4|, 0.4166666865348815918, PT ;  /* 0x3ed555560400780b */ /* 0x000fda0003f34200 */
[C---:B------:R-:W-:Y:S02]  /*0a40*/  @P1 VIADD R4, R17.reuse, 0x5 ;  /* 0x0000000511041836 */ /* 0x040fe40000000000 */
[----:B------:R-:W-:-:S05]  /*0a50*/  @!P1 VIADD R17, R17, 0x4 ;  /* 0x0000000411119836 */ /* 0x000fca0000000000 */
[----:B------:R-:W-:Y:S01]  /*0a60*/  @!P1 PRMT R4, R17, 0x7610, R4 ;  /* 0x0000761011049816 */ /* 0x000fe20000000004 */
[----:B------:R-:W-:Y:S06]  /*0a70*/  BRA `(.L_x_950) ;  /* 0x0000000000287947 */ /* 0x000fec0003800000 */
.L_x_948:
[----:B------:R-:W-:-:S13]  /*0a80*/  FSETP.GT.FTZ.AND P1, PT, |R4|, 0.0859375, PT ;  /* 0x3db000000400780b */ /* 0x000fda0003f34200 */
[----:B------:R-:W-:Y:S05]  /*0a90*/  @!P1 BRA `(.L_x_951) ;  /* 0x0000000000149947 */ /* 0x000fea0003800000 */
[----:B------:R-:W-:-:S13]  /*0aa0*/  FSETP.GT.FTZ.AND P1, PT, |R4|, 0.20833332836627960205, PT ;  /* 0x3e5555550400780b */ /* 0x000fda0003f34200 */
[C---:B------:R-:W-:Y:S02]  /*0ab0*/  @P1 VIADD R4, R17.reuse, 0x7 ;  /* 0x0000000711041836 */ /* 0x040fe40000000000 */
[----:B------:R-:W-:-:S05]  /*0ac0*/  @!P1 VIADD R17, R17, 0x6 ;  /* 0x0000000611119836 */ /* 0x000fca0000000000 */
[----:B------:R-:W-:Y:S01]  /*0ad0*/  @!P1 PRMT R4, R17, 0x7610, R4 ;  /* 0x0000761011049816 */ /* 0x000fe20000000004 */
[----:B------:R-:W-:Y:S06]  /*0ae0*/  BRA `(.L_x_950) ;  /* 0x00000000000c7947 */ /* 0x000fec0003800000 */
.L_x_951:
[----:B------:R-:W-:-:S13]  /*0af0*/  FSETP.GT.FTZ.AND P1, PT, |R4|, 0.0026041700039058923721, PT ;  /* 0x3b2aaab90400780b */ /* 0x000fda0003f34200 */
[----:B------:R-:W-:-:S05]  /*0b00*/  @P1 VIADD R4, R17, 0x1 ;  /* 0x0000000111041836 */ /* 0x000fca0000000000 */
[----:B------:R-:W-:-:S07]  /*0b10*/  @!P1 PRMT R4, R17, 0x7610, R4 ;  /* 0x0000761011049816 */ /* 0x000fce0000000004 */
.L_x_950:
[----:B------:R-:W-:Y:S05]  /*0b20*/  BSYNC.RECONVERGENT B0 ;  /* 0x0000000000007941 */ /* 0x000fea0003800200 */
.L_x_947:
        /* <DEDUP_REMOVED lines=13> */
.L_x_954:
[----:B------:R-:W-:-:S13]  /*0c00*/  FSETP.GT.FTZ.AND P1, PT, |R5|, 0.4166666865348815918, PT ;  /* 0x3ed555560500780b */ /* 0x000fda0003f34200 */
[C---:B------:R-:W-:Y:S02]  /*0c10*/  @P1 VIADD R5, R16.reuse, 0x5 ;  /* 0x0000000510051836 */ /* 0x040fe40000000000 */
[----:B------:R-:W-:-:S05]  /*0c20*/  @!P1 VIADD R16, R16, 0x4 ;  /* 0x0000000410109836 */ /* 0x000fca0000000000 */
[----:B------:R-:W-:Y:S01]  /*0c30*/  @!P1 PRMT R5, R16, 0x7610, R5 ;  /* 0x0000761010059816 */ /* 0x000fe20000000005 */
[----:B------:R-:W-:Y:S06]  /*0c40*/  BRA `(.L_x_955) ;  /* 0x0000000000287947 */ /* 0x000fec0003800000 */
.L_x_953:
[----:B------:R-:W-:-:S13]  /*0c50*/  FSETP.GT.FTZ.AND P1, PT, |R5|, 0.0859375, PT ;  /* 0x3db000000500780b */ /* 0x000fda0003f34200 */
[----:B------:R-:W-:Y:S05]  /*0c60*/  @!P1 BRA `(.L_x_956) ;  /* 0x0000000000149947 */ /* 0x000fea0003800000 */
[----:B------:R-:W-:-:S13]  /*0c70*/  FSETP.GT.FTZ.AND P1, PT, |R5|, 0.20833332836627960205, PT ;  /* 0x3e5555550500780b */ /* 0x000fda0003f34200 */
[C---:B------:R-:W-:Y:S02]  /*0c80*/  @P1 VIADD R5, R16.reuse, 0x7 ;  /* 0x0000000710051836 */ /* 0x040fe40000000000 */
[----:B------:R-:W-:-:S05]  /*0c90*/  @!P1 VIADD R16, R16, 0x6 ;  /* 0x0000000610109836 */ /* 0x000fca0000000000 */
[----:B------:R-:W-:Y:S01]  /*0ca0*/  @!P1 PRMT R5, R16, 0x7610, R5 ;  /* 0x0000761010059816 */ /* 0x000fe20000000005 */
[----:B------:R-:W-:Y:S06]  /*0cb0*/  BRA `(.L_x_955) ;  /* 0x00000000000c7947 */ /* 0x000fec0003800000 */
.L_x_956:
[----:B------:R-:W-:-:S13]  /*0cc0*/  FSETP.GT.FTZ.AND P1, PT, |R5|, 0.0026041700039058923721, PT ;  /* 0x3b2aaab90500780b */ /* 0x000fda0003f34200 */
[----:B------:R-:W-:-:S05]  /*0cd0*/  @P1 VIADD R5, R16, 0x1 ;  /* 0x0000000110051836 */ /* 0x000fca0000000000 */
[----:B------:R-:W-:-:S07]  /*0ce0*/  @!P1 PRMT R5, R16, 0x7610, R5 ;  /* 0x0000761010059816 */ /* 0x000fce0000000005 */
.L_x_955:
[----:B------:R-:W-:Y:S05]  /*0cf0*/  BSYNC.RECONVERGENT B0 ;  /* 0x0000000000007941 */ /* 0x000fea0003800200 */
.L_x_952:
[----:B------:R-:W-:Y:S01]  /*0d00*/  BAR.SYNC.DEFER_BLOCKING 0x0 ;  /* 0x0000000000007b1d */ /* 0x000fe20000010000 */
[----:B------:R-:W-:Y:S01]  /*0d10*/  UIADD3 UR6, UPT, UPT, UR6, 0x400, URZ ;  /* 0x0000040006067890 */ /* 0x000fe2000fffe0ff */
[----:B------:R-:W-:Y:S01]  /*0d20*/  @P0 VIADD R16, R14, 0x1 ;  /* 0x000000010e100836 */ /* 0x000fe20000000000 */
[----:B------:R-:W-:Y:S01]  /*0d30*/  SHF.R.S64 R19, R11, 0x1, R6 ;  /* 0x000000010b137819 */ /* 0x000fe20000001006 */
        /* <DEDUP_REMOVED lines=21> */
.L_x_958:
        /* <DEDUP_REMOVED lines=15> */
.L_x_2011:


//--------------------- .text._Z18kQuantizeBlockwiseIfLi512ELi2ELi0ELi1EEvPfPT_S0_PhS0_ii --------------------------
	.section	.text._Z18kQuantizeBlockwiseIfLi512ELi2ELi0ELi1EEvPfPT_S0_PhS0_ii,"ax",@progbits
	.align	128
        .global         _Z18kQuantizeBlockwiseIfLi512ELi2ELi0ELi1EEvPfPT_S0_PhS0_ii
        .type           _Z18kQuantizeBlockwiseIfLi512ELi2ELi0ELi1EEvPfPT_S0_PhS0_ii,@function
        .size           _Z18kQuantizeBlockwiseIfLi512ELi2ELi0ELi1EEvPfPT_S0_PhS0_ii,(.L_x_2012 - _Z18kQuantizeBlockwiseIfLi512ELi2ELi0ELi1EEvPfPT_S0_PhS0_ii)
        .other          _Z18kQuantizeBlockwiseIfLi512ELi2ELi0ELi1EEvPfPT_S0_PhS0_ii,@"STO_CUDA_ENTRY STV_DEFAULT"
_Z18kQuantizeBlockwiseIfLi512ELi2ELi0ELi1EEvPfPT_S0_PhS0_ii:
.text._Z18kQuantizeBlockwiseIfLi512ELi2ELi0ELi1EEvPfPT_S0_PhS0_ii:
        /* <DEDUP_REMOVED lines=28> */
.L_x_973:
        /* <DEDUP_REMOVED lines=75> */
.L_x_960:
        /* <DEDUP_REMOVED lines=61> */
.L_x_962:
[----:B------:R-:W0:Y:S01]  /*0a40*/  MUFU.RCP R6, R11 ;  /* 0x0000000b00067308 */ /* 0x000e220000001000 */
[----:B------:R-:W-:-:S04]  /*0a50*/  SHF.R.S64 R5, R15, 0x7, R16 ;  /* 0x000000070f057819 */ /* 0x000fc80000001010 */
[----:B---3--:R-:W-:-:S04]  /*0a60*/  IADD3 R4, P0, PT, R5, R2, RZ ;  /* 0x0000000205047210 */ /* 0x008fc80007f1e0ff */
[----:B------:R-:W-:Y:S02]  /*0a70*/  LEA.HI.X.SX32 R5, R16, R3, 0x19, P0 ;  /* 0x0000000310057211 */ /* 0x000fe400000fceff */
[----:B------:R-:W-:-:S03]  /*0a80*/  PLOP3.LUT P0, PT, PT, PT, PT, 0x80, 0x8 ;  /* 0x000000000008781c */ /* 0x000fc60003f0f070 */
[----:B------:R2:W-:Y:S04]  /*0a90*/  STG.E desc[UR10][R4.64], R11 ;  /* 0x0000000b04007986 */ /* 0x0005e8000c10190a */
[----:B0-----:R2:W-:Y:S06]  /*0aa0*/  STS [UR9+0x93c], R6 ;  /* 0x00093c06ff007988 */ /* 0x0015ec0008000809 */
.L_x_961:
[----:B------:R-:W-:Y:S05]  /*0ab0*/  BSYNC.RECONVERGENT B0 ;  /* 0x0000000000007941 */ /* 0x000fea0003800200 */
.L_x_959:
        /* <DEDUP_REMOVED lines=15> */
.L_x_965:
[----:B------:R-:W-:-:S13]  /*0bb0*/  FSETP.GT.FTZ.AND P1, PT, |R8|, 0.4166666865348815918, PT ;  /* 0x3ed555560800780b */ /* 0x000fda0003f34200 */
[C---:B0-----:R-:W-:Y:S02]  /*0bc0*/  @P1 VIADD R4, R6.reuse, 0x5 ;  /* 0x0000000506041836 */ /* 0x041fe40000000000 */
[----:B------:R-:W-:-:S05]  /*0bd0*/  @!P1 VIADD R6, R6, 0x4 ;  /* 0x0000000406069836 */ /* 0x000fca0000000000 */
[----:B------:R-:W-:Y:S01]  /*0be0*/  @!P1 PRMT R4, R6, 0x7610, R4 ;  /* 0x0000761006049816 */ /* 0x000fe20000000004 */
[----:B------:R-:W-:Y:S06]  /*0bf0*/  BRA `(.L_x_966) ;  /* 0x0000000000287947 */ /* 0x000fec0003800000 */
.L_x_964:
[----:B------:R-:W-:-:S13]  /*0c00*/  FSETP.GT.FTZ.AND P1, PT, |R8|, 0.0859375, PT ;  /* 0x3db000000800780b */ /* 0x000fda0003f34200 */
[----:B------:R-:W-:Y:S05]  /*0c10*/  @!P1 BRA `(.L_x_967) ;  /* 0x0000000000149947 */ /* 0x000fea0003800000 */
[----:B------:R-:W-:-:S13]  /*0c20*/  FSETP.GT.FTZ.AND P1, PT, |R8|, 0.20833332836627960205, PT ;  /* 0x3e5555550800780b */ /* 0x000fda0003f34200 */
[C---:B0-----:R-:W-:Y:S02]  /*0c30*/  @P1 VIADD R4, R6.reuse, 0x7 ;  /* 0x0000000706041836 */ /* 0x041fe40000000000 */
[----:B------:R-:W-:-:S05]  /*0c40*/  @!P1 VIADD R6, R6, 0x6 ;  /* 0x0000000606069836 */ /* 0x000fca0000000000 */
[----:B------:R-:W-:Y:S01]  /*0c50*/  @!P1 PRMT R4, R6, 0x7610, R4 ;  /* 0x0000761006049816 */ /* 0x000fe20000000004 */
[----:B------:R-:W-:Y:S06]  /*0c60*/  BRA `(.L_x_966) ;  /* 0x00000000000c7947 */ /* 0x000fec0003800000 */
.L_x_967:
[----:B------:R-:W-:-:S13]  /*0c70*/  FSETP.GT.FTZ.AND P1, PT, |R8|, 0.0026041700039058923721, PT ;  /* 0x3b2aaab90800780b */ /* 0x000fda0003f34200 */
[----:B0-----:R-:W-:-:S05]  /*0c80*/  @P1 VIADD R4, R6, 0x1 ;  /* 0x0000000106041836 */ /* 0x001fca0000000000 */
[----:B------:R-:W-:-:S07]  /*0c90*/  @!P1 PRMT R4, R6, 0x7610, R4 ;  /* 0x0000761006049816 */ /* 0x000fce0000000004 */
.L_x_966:
[----:B------:R-:W-:Y:S05]  /*0ca0*/  BSYNC.RECONVERGENT B0 ;  /* 0x0000000000007941 */ /* 0x000fea0003800200 */
.L_x_963:
        /* <DEDUP_REMOVED lines=13> */
.L_x_970:
[----:B------:R-:W-:-:S13]  /*0d80*/  FSETP.GT.FTZ.AND P1, PT, |R5|, 0.4166666865348815918, PT ;  /* 0x3ed555560500780b */ /* 0x000fda0003f34200 */
[C---:B------:R-:W-:Y:S02]  /*0d90*/  @P1 VIADD R5, R6.reuse, 0x5 ;  /* 0x0000000506051836 */ /* 0x040fe40000000000 */
[----:B------:R-:W-:-:S05]  /*0da0*/  @!P1 VIADD R6, R6, 0x4 ;  /* 0x0000000406069836 */ /* 0x000fca0000000000 */
[----:B------:R-:W-:Y:S01]  /*0db0*/  @!P1 PRMT R5, R6, 0x7610, R5 ;  /* 0x0000761006059816 */ /* 0x000fe20000000005 */
[----:B------:R-:W-:Y:S06]  /*0dc0*/  BRA `(.L_x_971) ;  /* 0x0000000000287947 */ /* 0x000fec0003800000 */
.L_x_969:
[----:B------:R-:W-:-:S13]  /*0dd0*/  FSETP.GT.FTZ.AND P1, PT, |R5|, 0.0859375, PT ;  /* 0x3db000000500780b */ /* 0x000fda0003f34200 */
[----:B------:R-:W-:Y:S05]  /*0de0*/  @!P1 BRA `(.L_x_972) ;  /* 0x0000000000149947 */ /* 0x000fea0003800000 */
[----:B------:R-:W-:-:S13]  /*0df0*/  FSETP.GT.FTZ.AND P1, PT, |R5|, 0.20833332836627960205, PT ;  /* 0x3e5555550500780b */ /* 0x000fda0003f34200 */
[C---:B------:R-:W-:Y:S02]  /*0e00*/  @P1 VIADD R5, R6.reuse, 0x7 ;  /* 0x0000000706051836 */ /* 0x040fe40000000000 */
[----:B------:R-:W-:-:S05]  /*0e10*/  @!P1 VIADD R6, R6, 0x6 ;  /* 0x0000000606069836 */ /* 0x000fca0000000000 */
[----:B------:R-:W-:Y:S01]  /*0e20*/  @!P1 PRMT R5, R6, 0x7610, R5 ;  /* 0x0000761006059816 */ /* 0x000fe20000000005 */
[----:B------:R-:W-:Y:S06]  /*0e30*/  BRA `(.L_x_971) ;  /* 0x00000000000c7947 */ /* 0x000fec0003800000 */
.L_x_972:
[----:B------:R-:W-:-:S13]  /*0e40*/  FSETP.GT.FTZ.AND P1, PT, |R5|, 0.0026041700039058923721, PT ;  /* 0x3b2aaab90500780b */ /* 0x000fda0003f34200 */
[----:B------:R-:W-:-:S05]  /*0e50*/  @P1 VIADD R5, R6, 0x1 ;  /* 0x0000000106051836 */ /* 0x000fca0000000000 */
[----:B------:R-:W-:-:S07]  /*0e60*/  @!P1 PRMT R5, R6, 0x7610, R5 ;  /* 0x0000761006059816 */ /* 0x000fce0000000005 */
.L_x_971:
[----:B------:R-:W-:Y:S05]  /*0e70*/  BSYNC.RECONVERGENT B0 ;  /* 0x0000000000007941 */ /* 0x000fea0003800200 */
.L_x_968:
        /* <DEDUP_REMOVED lines=25> */
.L_x_974:
        /* <DEDUP_REMOVED lines=15> */
.L_x_2012:


//--------------------- .text._Z18kQuantizeBlockwiseIfLi1024ELi4ELi0ELi1EEvPfPT_S0_PhS0_ii --------------------------
	.section	.text._Z18kQuantizeBlockwiseIfLi1024ELi4ELi0ELi1EEvPfPT_S0_PhS0_ii,"ax",@progbits
	.align	128
        .global         _Z18kQuantizeBlockwiseIfLi1024ELi4ELi0ELi1EEvPfPT_S0_PhS0_ii
        .type           _Z18kQuantizeBlockwiseIfLi1024ELi4ELi0ELi1EEvPfPT_S0_PhS0_ii,@function
        .size           _Z18kQuantizeBlockwiseIfLi1024ELi4ELi0ELi1EEvPfPT_S0_PhS0_ii,(.L_x_2013 - _Z18kQuantizeBlockwiseIfLi1024ELi4ELi0ELi1EEvPfPT_S0_PhS0_ii)
        .other          _Z18kQuantizeBlockwiseIfLi1024ELi4ELi0ELi1EEvPfPT_S0_PhS0_ii,@"STO_CUDA_ENTRY STV_DEFAULT"
_Z18kQuantizeBlockwiseIfLi1024ELi4ELi0ELi1EEvPfPT_S0_PhS0_ii:
.text._Z18kQuantizeBlockwiseIfLi1024ELi4ELi0ELi1EEvPfPT_S0_PhS0_ii:
        /* <DEDUP_REMOVED lines=28> */
.L_x_999:
        /* <DEDUP_REMOVED lines=88> */
.L_x_976:
        /* <DEDUP_REMOVED lines=61> */
.L_x_978:
        /* <DEDUP_REMOVED lines=8> */
.L_x_977:
[----:B------:R-:W-:Y:S05]  /*0b90*/  BSYNC.RECONVERGENT B0 ;  /* 0x0000000000007941 */ /* 0x000fea0003800200 */
.L_x_975:
        /* <DEDUP_REMOVED lines=15> */
.L_x_981:
[----:B------:R-:W-:-:S13]  /*0c90*/  FSETP.GT.FTZ.AND P1, PT, |R4|, 0.4166666865348815918, PT ;  /* 0x3ed555560400780b */ /* 0x000fda0003f34200 */
[C---:B------:R-:W-:Y:S02]  /*0ca0*/  @P1 VIADD R3, R8.reuse, 0x5 ;  /* 0x0000000508031836 */ /* 0x040fe40000000000 */
[----:B------:R-:W-:-:S05]  /*0cb0*/  @!P1 VIADD R8, R8, 0x4 ;  /* 0x0000000408089836 */ /* 0x000fca0000000000 */
[----:B------:R-:W-:Y:S01]  /*0cc0*/  @!P1 PRMT R3, R8, 0x7610, R3 ;  /* 0x0000761008039816 */ /* 0x000fe20000000003 */
[----:B------:R-:W-:Y:S06]  /*0cd0*/  BRA `(.L_x_982) ;  /* 0x0000000000287947 */ /* 0x000fec0003800000 */
.L_x_980:
[----:B------:R-:W-:-:S13]  /*0ce0*/  FSETP.GT.FTZ.AND P1, PT, |R4|, 0.0859375, PT ;  /* 0x3db000000400780b */ /* 0x000fda0003f34200 */
[----:B------:R-:W-:Y:S05]  /*0cf0*/  @!P1 BRA `(.L_x_983) ;  /* 0x0000000000149947 */ /* 0x000fea0003800000 */
[----:B------:R-:W-:-:S13]  /*0d00*/  FSETP.GT.FTZ.AND P1, PT, |R4|, 0.20833332836627960205, PT ;  /* 0x3e5555550400780b */ /* 0x000fda0003f34200 */
[C---:B------:R-:W-:Y:S02]  /*0d10*/  @P1 VIADD R3, R8.reuse, 0x7 ;  /* 0x0000000708031836 */ /* 0x040fe40000000000 */
[----:B------:R-:W-:-:S05]  /*0d20*/  @!P1 VIADD R8, R8, 0x6 ;  /* 0x0000000608089836 */ /* 0x000fca0000000000 */
[----:B------:R-:W-:Y:S01]  /*0d30*/  @!P1 PRMT R3, R8, 0x7610, R3 ;  /* 0x0000761008039816 */ /* 0x000fe20000000003 */
[----:B------:R-:W-:Y:S06]  /*0d40*/  BRA `(.L_x_982) ;  /* 0x00000000000c7947 */ /* 0x000fec0003800000 */
.L_x_983:
[----:B------:R-:W-:-:S13]  /*0d50*/  FSETP.GT.FTZ.AND P1, PT, |R4|, 0.0026041700039058923721, PT ;  /* 0x3b2aaab90400780b */ /* 0x000fda0003f34200 */
[----:B------:R-:W-:-:S05]  /*0d60*/  @P1 VIADD R3, R8, 0x1 ;  /* 0x0000000108031836 */ /* 0x000fca0000000000 */
[----:B------:R-:W-:-:S07]  /*0d70*/  @!P1 PRMT R3, R8, 0x7610, R3 ;  /* 0x0000761008039816 */ /* 0x000fce0000000003 */
.L_x_982:
[----:B------:R-:W-:Y:S05]  /*0d80*/  BSYNC.RECONVERGENT B0 ;  /* 0x0000000000007941 */ /* 0x000fea0003800200 */
.L_x_979:
        /* <DEDUP_REMOVED lines=13> */
.L_x_986:
[----:B------:R-:W-:-:S13]  /*0e60*/  FSETP.GT.FTZ.AND P1, PT, |R5|, 0.4166666865348815918, PT ;  /* 0x3ed555560500780b */ /* 0x000fda0003f34200 */
[C---:B------:R-:W-:Y:S02]  /*0e70*/  @P1 VIADD R5, R4.reuse, 0x5 ;  /* 0x0000000504051836 */ /* 0x040fe40000000000 */
[----:B------:R-:W-:-:S05]  /*0e80*/  @!P1 VIADD R4, R4, 0x4 ;  /* 0x0000000404049836 */ /* 0x000fca0000000000 */
[----:B------:R-:W-:Y:S01]  /*0e90*/  @!P1 PRMT R5, R4, 0x7610, R5 ;  /* 0x0000761004059816 */ /* 0x000fe20000000005 */
[----:B------:R-:W-:Y:S06]  /*0ea0*/  BRA `(.L_x_987) ;  /* 0x0000000000287947 */ /* 0x000fec0003800000 */
.L_x_985:
[----:B------:R-:W-:-:S13]  /*0eb0*/  FSETP.GT.FTZ.AND P1, PT, |R5|, 0.0859375, PT ;  /* 0x3db000000500780b */ /* 0x000fda0003f34200 */
[----:B------:R-:W-:Y:S05]  /*0ec0*/  @!P1 BRA `(.L_x_988) ;  /* 0x0000000000149947 */ /* 0x000fea0003800000 */
[----:B------:R-:W-:-:S13]  /*0ed0*/  FSETP.GT.FTZ.AND P1, PT, |R5|, 0.20833332836627960205, PT ;  /* 0x3e5555550500780b */ /* 0x000fda0003f34200 */
[C---:B------:R-:W-:Y:S02]  /*0ee0*/  @P1 VIADD R5, R4.reuse, 0x7 ;  /* 0x0000000704051836 */ /* 0x040fe40000000000 */
[----:B------:R-:W-:-:S05]  /*0ef0*/  @!P1 VIADD R4, R4, 0x6 ;  /* 0x0000000604049836 */ /* 0x000fca0000000000 */
[----:B------:R-:W-:Y:S01]  /*0f00*/  @!P1 PRMT R5, R4, 0x7610, R5 ;  /* 0x0000761004059816 */ /* 0x000fe20000000005 */
[----:B------:R-:W-:Y:S06]  /*0f10*/  BRA `(.L_x_987) ;  /* 0x00000000000c7947 */ /* 0x000fec0003800000 */
.L_x_988:
[----:B------:R-:W-:-:S13]  /*0f20*/  FSETP.GT.FTZ.AND P1, PT, |R5|, 0.0026041700039058923721, PT ;  /* 0x3b2aaab90500780b */ /* 0x000fda0003f34200 */
[----:B------:R-:W-:-:S05]  /*0f30*/  @P1 VIADD R5, R4, 0x1 ;  /* 0x0000000104051836 */ /* 0x000fca0000000000 */
[----:B------:R-:W-:-:S07]  /*0f40*/  @!P1 PRMT R5, R4, 0x7610, R5 ;  /* 0x0000761004059816 */ /* 0x000fce0000000005 */
.L_x_987:
[----:B------:R-:W-:Y:S05]  /*0f50*/  BSYNC.RECONVERGENT B0 ;  /* 0x0000000000007941 */ /* 0x000fea0003800200 */
.L_x_984:
        /* <DEDUP_REMOVED lines=15> */
.L_x_991:
[----:B------:R-:W-:-:S13]  /*1050*/  FSETP.GT.FTZ.AND P1, PT, |R6|, 0.20833332836627960205, PT ;  /* 0x3e5555550600780b */ /* 0x000fda0003f34200 */
[C---:B------:R-:W-:Y:S02]  /*1060*/  @!P1 VIADD R5, R4.reuse, 0x6 ;  /* 0x0000000604059836 */ /* 0x040fe40000000000 */
[----:B------:R-:W-:-:S05]  /*1070*/  @P1 VIADD R4, R4, 0x7 ;  /* 0x0000000704041836 */ /* 0x000fca0000000000 */
[----:B------:R-:W-:Y:S01]  /*1080*/  @P1 PRMT R5, R4, 0x7610, R5 ;  /* 0x0000761004051816 */ /* 0x000fe20000000005 */
[----:B------:R-:W-:Y:S06]  /*1090*/  BRA `(.L_x_992) ;  /* 0x00000000002c7947 */ /* 0x000fec0003800000 */
.L_x_990:
[----:B------:R-:W-:-:S13]  /*10a0*/  FSETP.GT.FTZ.AND P1, PT, |R6|, 0.58333301544189453125, PT ;  /* 0x3f1555500600780b */ /* 0x000fda0003f34200 */
[----:B------:R-:W-:Y:S05]  /*10b0*/  @P1 BRA `(.L_x_993) ;  /* 0x0000000000141947 */ /* 0x000fea0003800000 */
[----:B------:R-:W-:-:S13]  /*10c0*/  FSETP.GT.FTZ.AND P1, PT, |R6|, 0.4166666865348815918, PT ;  /* 0x3ed555560600780b */ /* 0x000fda0003f34200 */
[C---:B------:R-:W-:Y:S02]  /*10d0*/  @!P1 VIADD R5, R4.reuse, 0x4 ;  /* 0x0000000404059836 */ /* 0x040fe40000000000 */
[----:B------:R-:W-:-:S05]  /*10e0*/  @P1 VIADD R4, R4, 0x5 ;  /* 0x0000000504041836 */ /* 0x000fca0000000000 */
[----:B------:R-:W-:Y:S01]  /*10f0*/  @P1 PRMT R5, R4, 0x7610, R5 ;  /* 0x0000761004051816 */ /* 0x000fe20000000005 */
[----:B------:R-:W-:Y:S06]  /*1100*/  BRA `(.L_x_992) ;  /* 0x0000000000107947 */ /* 0x000fec0003800000 */
.L_x_993:
[----:B------:R-:W-:-:S13]  /*1110*/  FSETP.GT.FTZ.AND P1, PT, |R6|, 0.8333333134651184082, PT ;  /* 0x3f5555550600780b */ /* 0x000fda0003f34200 */
[C---:B------:R-:W-:Y:S02]  /*1120*/  @!P1 VIADD R5, R4.reuse, 0x2 ;  /* 0x0000000204059836 */ /* 0x040fe40000000000 */
[----:B------:R-:W-:-:S05]  /*1130*/  @P1 VIADD R4, R4, 0x3 ;  /* 0x0000000304041836 */ /* 0x000fca0000000000 */
[----:B------:R-:W-:-:S07]  /*1140*/  @P1 PRMT R5, R4, 0x7610, R5 ;  /* 0x0000761004051816 */ /* 0x000fce0000000005 */
.L_x_992:
[----:B------:R-:W-:Y:S05]  /*1150*/  BSYNC.RECONVERGENT B0 ;  /* 0x0000000000007941 */ /* 0x000fea0003800200 */
.L_x_989:
        /* <DEDUP_REMOVED lines=13> */
.L_x_996:
[----:B------:R-:W-:-:S13]  /*1230*/  FSETP.GT.FTZ.AND P1, PT, |R2|, 0.20833332836627960205, PT ;  /* 0x3e5555550200780b */ /* 0x000fda0003f34200 */
[C---:B------:R-:W-:Y:S02]  /*1240*/  @!P1 VIADD R2, R4.reuse, 0x6 ;  /* 0x0000000604029836 */ /* 0x040fe40000000000 */
[----:B------:R-:W-:-:S05]  /*1250*/  @P1 VIADD R4, R4, 0x7 ;  /* 0x0000000704041836 */ /* 0x000fca0000000000 */
[----:B------:R-:W-:Y:S01]  /*1260*/  @P1 PRMT R2, R4, 0x7610, R2 ;  /* 0x0000761004021816 */ /* 0x000fe20000000002 */
[----:B------:R-:W-:Y:S06]  /*1270*/  BRA `(.L_x_997) ;  /* 0x00000000002c7947 */ /* 0x000fec0003800000 */
.L_x_995:
[----:B------:R-:W-:-:S13]  /*1280*/  FSETP.GT.FTZ.AND P1, PT, |R2|, 0.58333301544189453125, PT ;  /* 0x3f1555500200780b */ /* 0x000fda0003f34200 */
[----:B------:R-:W-:Y:S05]  /*1290*/  @P1 BRA `(.L_x_998) ;  /* 0x0000000000141947 */ /* 0x000fea0003800000 */
[----:B------:R-:W-:-:S13]  /*12a0*/  FSETP.GT.FTZ.AND P1, PT, |R2|, 0.4166666865348815918, PT ;  /* 0x3ed555560200780b */ /* 0x000fda0003f34200 */
[C---:B------:R-:W-:Y:S02]  /*12b0*/  @!P1 VIADD R2, R4.reuse, 0x4 ;  /* 0x0000000404029836 */ /* 0x040fe40000000000 */
[----:B------:R-:W-:-:S05]  /*12c0*/  @P1 VIADD R4, R4, 0x5 ;  /* 0x0000000504041836 */ /* 0x000fca0000000000 */
[----:B------:R-:W-:Y:S01]  /*12d0*/  @P1 PRMT R2, R4, 0x7610, R2 ;  /* 0x0000761004021816 */ /* 0x000fe20000000002 */
[----:B------:R-:W-:Y:S06]  /*12e0*/  BRA `(.L_x_997) ;  /* 0x0000000000107947 */ /* 0x000fec0003800000 */
.L_x_998:
[----:B------:R-:W-:-:S13]  /*12f0*/  FSETP.GT.FTZ.AND P1, PT, |R2|, 0.8333333134651184082, PT ;  /* 0x3f5555550200780b */ /* 0x000fda0003f34200 */
[C---:B------:R-:W-:Y:S02]  /*1300*/  @!P1 VIADD R2, R4.reuse, 0x2 ;  /* 0x0000000204029836 */ /* 0x040fe40000000000 */
[----:B------:R-:W-:-:S05]  /*1310*/  @P1 VIADD R4, R4, 0x3 ;  /* 0x0000000304041836 */ /* 0x000fca0000000000 */
[----:B------:R-:W-:-:S07]  /*1320*/  @P1 PRMT R2, R4, 0x7610, R2 ;  /* 0x0000761004021816 */ /* 0x000fce0000000002 */
.L_x_997:
[----:B------:R-:W-:Y:S05]  /*1330*/  BSYNC.RECONVERGENT B0 ;  /* 0x0000000000007941 */ /* 0x000fea0003800200 */
.L_x_994:
        /* <DEDUP_REMOVED lines=32> */
.L_x_1000:
        /* <DEDUP_REMOVED lines=12> */
.L_x_2013:


//--------------------- .text._Z18kQuantizeBlockwiseIfLi2048ELi4ELi0ELi1EEvPfPT_S0_PhS0_ii --------------------------
	.section	.text._Z18kQuantizeBlockwiseIfLi2048ELi4ELi0ELi1EEvPfPT_S0_PhS0_ii,"ax",@progbits
	.align	128
        .global         _Z18kQuantizeBlockwiseIfLi2048ELi4ELi0ELi1EEvPfPT_S0_PhS0_ii
        .type           _Z18kQuantizeBlockwiseIfLi2048ELi4ELi0ELi1EEvPfPT_S0_PhS0_ii,@function
        .size           _Z18kQuantizeBlockwiseIfLi2048ELi4ELi0ELi1EEvPfPT_S0_PhS0_ii,(.L_x_2014 - _Z18kQuantizeBlockwiseIfLi2048ELi4ELi0ELi1EEvPfPT_S0_PhS0_ii)
        .other          _Z18kQuantizeBlockwiseIfLi2048ELi4ELi0ELi1EEvPfPT_S0_PhS0_ii,@"STO_CUDA_ENTRY STV_DEFAULT"
_Z18kQuantizeBlockwiseIfLi2048ELi4ELi0ELi1EEvPfPT_S0_PhS0_ii:
.text._Z18kQuantizeBlockwiseIfLi2048ELi4ELi0ELi1EEvPfPT_S0_PhS0_ii:
        /* <DEDUP_REMOVED lines=28> */
.L_x_1025:
        /* <DEDUP_REMOVED lines=105> */
.L_x_1002:
        /* <DEDUP_REMOVED lines=85> */
.L_x_1004:
        /* <DEDUP_REMOVED lines=8> */
.L_x_1003:
[----:B------:R-:W-:Y:S05]  /*0e20*/  BSYNC.RECONVERGENT B0 ;  /* 0x0000000000007941 */ /* 0x000fea0003800200 */
.L_x_1001:
        /* <DEDUP_REMOVED lines=15> */
.L_x_1007:
[----:B------:R-:W-:-:S13]  /*0f20*/  FSETP.GT.FTZ.AND P1, PT, |R8|, 0.4166666865348815918, PT ;  /* 0x3ed555560800780b */ /* 0x000fda0003f34200 */
[C---:B------:R-:W-:Y:S02]  /*0f30*/  @P1 VIADD R5, R6.reuse, 0x5 ;  /* 0x0000000506051836 */ /* 0x040fe40000000000 */
[----:B------:R-:W-:-:S05]  /*0f40*/  @!P1 VIADD R6, R6, 0x4 ;  /* 0x0000000406069836 */ /* 0x000fca0000000000 */
[----:B------:R-:W-:Y:S01]  /*0f50*/  @!P1 PRMT R5, R6, 0x7610, R5 ;  /* 0x0000761006059816 */ /* 0x000fe20000000005 */
[----:B------:R-:W-:Y:S06]  /*0f60*/  BRA `(.L_x_1008) ;  /* 0x0000000000287947 */ /* 0x000fec0003800000 */
.L_x_1006:
[----:B------:R-:W-:-:S13]  /*0f70*/  FSETP.GT.FTZ.AND P1, PT, |R8|, 0.0859375, PT ;  /* 0x3db000000800780b */ /* 0x000fda0003f34200 */
[----:B------:R-:W-:Y:S05]  /*0f80*/  @!P1 BRA `(.L_x_1009) ;  /* 0x0000000000149947 */ /* 0x000fea0003800000 */
[----:B------:R-:W-:-:S13]  /*0f90*/  FSETP.GT.FTZ.AND P1, PT, |R8|, 0.20833332836627960205, PT ;  /* 0x3e5555550800780b */ /* 0x000fda0003f34200 */
[C---:B------:R-:W-:Y:S02]  /*0fa0*/  @P1 VIADD R5, R6.reuse, 0x7 ;  /* 0x0000000706051836 */ /* 0x040fe40000000000 */
[----:B------:R-:W-:-:S05]  /*0fb0*/  @!P1 VIADD R6, R6, 0x6 ;  /* 0x0000000606069836 */ /* 0x000fca0000000000 */
[----:B------:R-:W-:Y:S01]  /*0fc0*/  @!P1 PRMT R5, R6, 0x7610, R5 ;  /* 0x0000761006059816 */ /* 0x000fe20000000005 */
[----:B------:R-:W-:Y:S06]  /*0fd0*/  BRA `(.L_x_1008) ;  /* 0x00000000000c7947 */ /* 0x000fec0003800000 */
.L_x_1009:
[----:B------:R-:W-:-:S13]  /*0fe0*/  FSETP.GT.FTZ.AND P1, PT, |R8|, 0.0026041700039058923721, PT ;  /* 0x3b2aaab90800780b */ /* 0x000fda0003f34200 */
[----:B------:R-:W-:-:S05]  /*0ff0*/  @P1 VIADD R5, R6, 0x1 ;  /* 0x0000000106051836 */ /* 0x000fca0000000000 */
[----:B------:R-:W-:-:S07]  /*1000*/  @!P1 PRMT R5, R6, 0x7610, R5 ;  /* 0x0000761006059816 */ /* 0x000fce0000000005 */
.L_x_1008:
[----:B------:R-:W-:Y:S05]  /*1010*/  BSYNC.RECONVERGENT B0 ;  /* 0x0000000000007941 */ /* 0x000fea0003800200 */
.L_x_1005:
        /* <DEDUP_REMOVED lines=13> */
.L_x_1012:
[----:B------:R-:W-:-:S13]  /*10f0*/  FSETP.GT.FTZ.AND P1, PT, |R9|, 0.4166666865348815918, PT ;  /* 0x3ed555560900780b */ /* 0x000fda0003f34200 */
[C---:B------:R-:W-:Y:S02]  /*1100*/  @P1 VIADD R7, R6.reuse, 0x5 ;  /* 0x0000000506071836 */ /* 0x040fe40000000000 */
[----:B------:R-:W-:-:S05]  /*1110*/  @!P1 VIADD R6, R6, 0x4 ;  /* 0x0000000406069836 */ /* 0x000fca0000000000 */
[----:B------:R-:W-:Y:S01]  /*1120*/  @!P1 PRMT R7, R6, 0x7610, R7 ;  /* 0x0000761006079816 */ /* 0x000fe20000000007 */
[----:B------:R-:W-:Y:S06]  /*1130*/  BRA `(.L_x_1013) ;  /* 0x0000000000287947 */ /* 0x000fec0003800000 */
.L_x_1011:
[----:B------:R-:W-:-:S13]  /*1140*/  FSETP.GT.FTZ.AND P1, PT, |R9|, 0.0859375, PT ;  /* 0x3db000000900780b */ /* 0x000fda0003f34200 */
[----:B------:R-:W-:Y:S05]  /*1150*/  @!P1 BRA `(.L_x_1014) ;  /* 0x0000000000149947 */ /* 0x000fea0003800000 */
[----:B------:R-:W-:-:S13]  /*1160*/  FSETP.GT.FTZ.AND P1, PT, |R9|, 0.20833332836627960205, PT ;  /* 0x3e5555550900780b */ /* 0x000fda0003f34200 */
[C---:B------:R-:W-:Y:S02]  /*1170*/  @P1 VIADD R7, R6.reuse, 0x7 ;  /* 0x0000000706071836 */ /* 0x040fe40000000000 */
[----:B------:R-:W-:-:S05]  /*1180*/  @!P1 VIADD R6, R6, 0x6 ;  /* 0x0000000606069836 */ /* 0x000fca0000000000 */
[----:B------:R-:W-:Y:S01]  /*1190*/  @!P1 PRMT R7, R6, 0x7610, R7 ;  /* 0x0000761006079816 */ /* 0x000fe20000000007 */
[----:B------:R-:W-:Y:S06]  /*11a0*/  BRA `(.L_x_1013) ;  /* 0x00000000000c7947 */ /* 0x000fec0003800000 */
.L_x_1014:
[----:B------:R-:W-:-:S13]  /*11b0*/  FSETP.GT.FTZ.AND P1, PT, |R9|, 0.0026041700039058923721, PT ;  /* 0x3b2aaab90900780b */ /* 0x000fda0003f34200 */
[----:B------:R-:W-:-:S05]  /*11c0*/  @P1 VIADD R7, R6, 0x1 ;  /* 0x0000000106071836 */ /* 0x000fca0000000000 */
[----:B------:R-:W-:-:S07]  /*11d0*/  @!P1 PRMT R7, R6, 0x7610, R7 ;  /* 0x0000761006079816 */ /* 0x000fce0000000007 */
.L_x_1013:
[----:B------:R-:W-:Y:S05]  /*11e0*/  BSYNC.RECONVERGENT B0 ;  /* 0x0000000000007941 */ /* 0x000fea0003800200 */
.L_x_1010:
        /* <DEDUP_REMOVED lines=15> */
.L_x_1017:
[----:B------:R-:W-:-:S13]  /*12e0*/  FSETP.GT.FTZ.AND P1, PT, |R10|, 0.20833332836627960205, PT ;  /* 0x3e5555550a00780b */ /* 0x000fda0003f34200 */
[C---:B------:R-:W-:Y:S02]  /*12f0*/  @!P1 VIADD R7, R6.reuse, 0x6 ;  /* 0x0000000606079836 */ /* 0x040fe40000000000 */
[----:B------:R-:W-:-:S05]  /*1300*/  @P1 VIADD R6, R6, 0x7 ;  /* 0x0000000706061836 */ /* 0x000fca0000000000 */
[----:B------:R-:W-:Y:S01]  /*1310*/  @P1 PRMT R7, R6, 0x7610, R7 ;  /* 0x0000761006071816 */ /* 0x000fe20000000007 */
[----:B------:R-:W-:Y:S06]  /*1320*/  BRA `(.L_x_1018) ;  /* 0x00000000002c7947 */ /* 0x000fec0003800000 */
.L_x_1016:
[----:B------:R-:W-:-:S13]  /*1330*/  FSETP.GT.FTZ.AND P1, PT, |R10|, 0.58333301544189453125, PT ;  /* 0x3f1555500a00780b */ /* 0x000fda0003f34200 */
[----:B------:R-:W-:Y:S05]  /*1340*/  @P1 BRA `(.L_x_1019) ;  /* 0x0000000000141947 */ /* 0x000fea0003800000 */
[----:B------:R-:W-:-:S13]  /*1350*/  FSETP.GT.FTZ.AND P1, PT, |R10|, 0.4166666865348815918, PT ;  /* 0x3ed555560a00780b */ /* 0x000fda0003f34200 */
[C---:B------:R-:W-:Y:S02]  /*1360*/  @!P1 VIADD R7, R6.reuse, 0x4 ;  /* 0x0000000406079836 */ /* 0x040fe40000000000 */
[----:B------:R-:W-:-:S05]  /*1370*/  @P1 VIADD R6, R6, 0x5 ;  /* 0x0000000506061836 */ /* 0x000fca0000000000 */
[----:B------:R-:W-:Y:S01]  /*1380*/  @P1 PRMT R7, R6, 0x7610, R7 ;  /* 0x0000761006071816 */ /* 0x000fe20000000007 */
[----:B------:R-:W-:Y:S06]  /*1390*/  BRA `(.L_x_1018) ;  /* 0x0000000000107947 */ /* 0x000fec0003800000 */
.L_x_1019:
[----:B------:R-:W-:-:S13]  /*13a0*/  FSETP.GT.FTZ.AND P1, PT, |R10|, 0.8333333134651184082, PT ;  /* 0x3f5555550a00780b */ /* 0x000fda0003f34200 */
[C---:B------:R-:W-:Y:S02]  /*13b0*/  @!P1 VIADD R7, R6.reuse, 0x2 ;  /* 0x0000000206079836 */ /* 0x040fe40000000000 */
[----:B------:R-:W-:-:S05]  /*13c0*/  @P1 VIADD R6, R6, 0x3 ;  /* 0x0000000306061836 */ /* 0x000fca0000000000 */
[----:B------:R-:W-:-:S07]  /*13d0*/  @P1 PRMT R7, R6, 0x7610, R7 ;  /* 0x0000761006071816 */ /* 0x000fce0000000007 */
.L_x_1018:
[----:B------:R-:W-:Y:S05]  /*13e0*/  BSYNC.RECONVERGENT B0 ;  /* 0x0000000000007941 */ /* 0x000fea0003800200 */
.L_x_1015:
        /* <DEDUP_REMOVED lines=13> */
.L_x_1022:
[----:B------:R-:W-:-:S13]  /*14c0*/  FSETP.GT.FTZ.AND P1, PT, |R4|, 0.20833332836627960205, PT ;  /* 0x3e5555550400780b */ /* 0x000fda0003f34200 */
[C---:B------:R-:W-:Y:S02]  /*14d0*/  @!P1 VIADD R4, R6.reuse, 0x6 ;  /* 0x0000000606049836 */ /* 0x040fe40000000000 */
[----:B------:R-:W-:-:S05]  /*14e0*/  @P1 VIADD R6, R6, 0x7 ;  /* 0x0000000706061836 */ /* 0x000fca0000000000 */
[----:B------:R-:W-:Y:S01]  /*14f0*/  @P1 PRMT R4, R6, 0x7610, R4 ;  /* 0x0000761006041816 */ /* 0x000fe20000000004 */
[----:B------:R-:W-:Y:S06]  /*1500*/  BRA `(.L_x_1023) ;  /* 0x00000000002c7947 */ /* 0x000fec0003800000 */
.L_x_1021:
[----:B------:R-:W-:-:S13]  /*1510*/  FSETP.GT.FTZ.AND P1, PT, |R4|, 0.58333301544189453125, PT ;  /* 0x3f1555500400780b */ /* 0x000fda0003f34200 */
[----:B------:R-:W-:Y:S05]  /*1520*/  @P1 BRA `(.L_x_1024) ;  /* 0x0000000000141947 */ /* 0x000fea0003800000 */
[----:B------:R-:W-:-:S13]  /*1530*/  FSETP.GT.FTZ.AND P1, PT, |R4|, 0.4166666865348815918, PT ;  /* 0x3ed555560400780b */ /* 0x000fda0003f34200 */
[C---:B------:R-:W-:Y:S02]  /*1540*/  @!P1 VIADD R4, R6.reuse, 0x4 ;  /* 0x0000000406049836 */ /* 0x040fe40000000000 */
[----:B------:R-:W-:-:S05]  /*1550*/  @P1 VIADD R6, R6, 0x5 ;  /* 0x0000000506061836 */ /* 0x000fca0000000000 */
[----:B------:R-:W-:Y:S01]  /*1560*/  @P1 PRMT R4, R6, 0x7610, R4 ;  /* 0x0000761006041816 */ /* 0x000fe20000000004 */
[----:B------:R-:W-:Y:S06]  /*1570*/  BRA `(.L_x_1023) ;  /* 0x0000000000107947 */ /* 0x000fec0003800000 */
.L_x_1024:
[----:B------:R-:W-:-:S13]  /*1580*/  FSETP.GT.FTZ.AND P1, PT, |R4|, 0.8333333134651184082, PT ;  /* 0x3f5555550400780b */ /* 0x000fda0003f34200 */
[C---:B------:R-:W-:Y:S02]  /*1590*/  @!P1 VIADD R4, R6.reuse, 0x2 ;  /* 0x0000000206049836 */ /* 0x040fe40000000000 */
[----:B------:R-:W-:-:S05]  /*15a0*/  @P1 VIADD R6, R6, 0x3 ;  /* 0x0000000306061836 */ /* 0x000fca0000000000 */
[----:B------:R-:W-:-:S07]  /*15b0*/  @P1 PRMT R4, R6, 0x7610, R4 ;  /* 0x0000761006041816 */ /* 0x000fce0000000004 */
.L_x_1023:
[----:B------:R-:W-:Y:S05]  /*15c0*/  BSYNC.RECONVERGENT B0 ;  /* 0x0000000000007941 */ /* 0x000fea0003800200 */
.L_x_1020:
        /* <DEDUP_REMOVED lines=32> */
.L_x_1026:
        /* <DEDUP_REMOVED lines=11> */
.L_x_2014:


//--------------------- .text._Z18kQuantizeBlockwiseIfLi4096ELi4ELi0ELi1EEvPfPT_S0_PhS0_ii --------------------------
	.section	.text._Z18kQuantizeBlockwiseIfLi4096ELi4ELi0ELi1EEvPfPT_S0_PhS0_ii,"ax",@progbits
	.align	128
        .global         _Z18kQuantizeBlockwiseIfLi4096ELi4ELi0ELi1EEvPfPT_S0_PhS0_ii
        .type           _Z18kQuantizeBlockwiseIfLi4096ELi4ELi0ELi1EEvPfPT_S0_PhS0_ii,@function
        .size           _Z18kQuantizeBlockwiseIfLi4096ELi4ELi0ELi1EEvPfPT_S0_PhS0_ii,(.L_x_2015 - _Z18kQuantizeBlockwiseIfLi4096ELi4ELi0ELi1EEvPfPT_S0_PhS0_ii)
        .other          _Z18kQuantizeBlockwiseIfLi4096ELi4ELi0ELi1EEvPfPT_S0_PhS0_ii,@"STO_CUDA_ENTRY STV_DEFAULT"
_Z18kQuantizeBlockwiseIfLi4096ELi4ELi0ELi1EEvPfPT_S0_PhS0_ii:
.text._Z18kQuantizeBlockwiseIfLi4096ELi4ELi0ELi1EEvPfPT_S0_PhS0_ii:
        /* <DEDUP_REMOVED lines=28> */
.L_x_1051:
        /* <DEDUP_REMOVED lines=141> */
.L_x_1028:
        /* <DEDUP_REMOVED lines=137> */
.L_x_1030:
        /* <DEDUP_REMOVED lines=8> */
.L_x_1029:
[----:B------:R-:W-:Y:S05]  /*13a0*/  BSYNC.RECONVERGENT B0 ;  /* 0x0000000000007941 */ /* 0x000fea0003800200 */
.L_x_1027:
        /* <DEDUP_REMOVED lines=15> */
.L_x_1033:
[----:B------:R-:W-:-:S13]  /*14a0*/  FSETP.GT.FTZ.AND P1, PT, |R8|, 0.4166666865348815918, PT ;  /* 0x3ed555560800780b */ /* 0x000fda0003f34200 */
[C---:B------:R-:W-:Y:S02]  /*14b0*/  @P1 VIADD R5, R6.reuse, 0x5 ;  /* 0x0000000506051836 */ /* 0x040fe40000000000 */
[----:B------:R-:W-:-:S05]  /*14c0*/  @!P1 VIADD R6, R6, 0x4 ;  /* 0x0000000406069836 */ /* 0x000fca0000000000 */
[----:B------:R-:W-:Y:S01]  /*14d0*/  @!P1 PRMT R5, R6, 0x7610, R5 ;  /* 0x0000761006059816 */ /* 0x000fe20000000005 */
[----:B------:R-:W-:Y:S06]  /*14e0*/  BRA `(.L_x_1034) ;  /* 0x0000000000287947 */ /* 0x000fec0003800000 */
.L_x_1032:
[----:B------:R-:W-:-:S13]  /*14f0*/  FSETP.GT.FTZ.AND P1, PT, |R8|, 0.0859375, PT ;  /* 0x3db000000800780b */ /* 0x000fda0003f34200 */
[----:B------:R-:W-:Y:S05]  /*1500*/  @!P1 BRA `(.L_x_1035) ;  /* 0x0000000000149947 */ /* 0x000fea0003800000 */
[----:B------:R-:W-:-:S13]  /*1510*/  FSETP.GT.FTZ.AND P1, PT, |R8|, 0.20833332836627960205, PT ;  /* 0x3e5555550800780b */ /* 0x000fda0003f34200 */
[C---:B------:R-:W-:Y:S02]  /*1520*/  @P1 VIADD R5, R6.reuse, 0x7 ;  /* 0x0000000706051836 */ /* 0x040fe40000000000 */
[----:B------:R-:W-:-:S05]  /*1530*/  @!P1 VIADD R6, R6, 0x6 ;  /* 0x0000000606069836 */ /* 0x000fca0000000000 */
[----:B------:R-:W-:Y:S01]  /*1540*/  @!P1 PRMT R5, R6, 0x7610, R5 ;  /* 0x0000761006059816 */ /* 0x000fe20000000005 */
[----:B------:R-:W-:Y:S06]  /*1550*/  BRA `(.L_x_1034) ;  /* 0x00000000000c7947 */ /* 0x000fec0003800000 */
.L_x_1035:
[----:B------:R-:W-:-:S13]  /*1560*/  FSETP.GT.FTZ.AND P1, PT, |R8|, 0.0026041700039058923721, PT ;  /* 0x3b2aaab90800780b */ /* 0x000fda0003f34200 */
[----:B------:R-:W-:-:S05]  /*1570*/  @P1 VIADD R5, R6, 0x1 ;  /* 0x0000000106051836 */ /* 0x000fca0000000000 */
[----:B------:R-:W-:-:S07]  /*1580*/  @!P1 PRMT R5, R6, 0x7610, R5 ;  /* 0x0000761006059816 */ /* 0x000fce0000000005 */
.L_x_1034:
[----:B------:R-:W-:Y:S05]  /*1590*/  BSYNC.RECONVERGENT B0 ;  /* 0x0000000000007941 */ /* 0x000fea0003800200 */
.L_x_1031:
        /* <DEDUP_REMOVED lines=13> */
.L_x_1038:
[----:B------:R-:W-:-:S13]  /*1670*/  FSETP.GT.FTZ.AND P1, PT, |R9|, 0.4166666865348815918, PT ;  /* 0x3ed555560900780b */ /* 0x000fda0003f34200 */
[C---:B------:R-:W-:Y:S02]  /*1680*/  @P1 VIADD R7, R6.reuse, 0x5 ;  /* 0x0000000506071836 */ /* 0x040fe40000000000 */
[----:B------:R-:W-:-:S05]  /*1690*/  @!P1 VIADD R6, R6, 0x4 ;  /* 0x0000000406069836 */ /* 0x000fca0000000000 */
[----:B------:R-:W-:Y:S01]  /*16a0*/  @!P1 PRMT R7, R6, 0x7610, R7 ;  /* 0x0000761006079816 */ /* 0x000fe20000000007 */
[----:B------:R-:W-:Y:S06]  /*16b0*/  BRA `(.L_x_1039) ;  /* 0x0000000000287947 */ /* 0x000fec0003800000 */
.L_x_1037:
[----:B------:R-:W-:-:S13]  /*16c0*/  FSETP.GT.FTZ.AND P1, PT, |R9|, 0.0859375, PT ;  /* 0x3db000000900780b */ /* 0x000fda0003f34200 */
[----:B------:R-:W-:Y:S05]  /*16d0*/  @!P1 BRA `(.L_x_1040) ;  /* 0x0000000000149947 */ /* 0x000fea0003800000 */
[----:B------:R-:W-:-:S13]  /*16e0*/  FSETP.GT.FTZ.AND P1, PT, |R9|, 0.20833332836627960205, PT ;  /* 0x3e5555550900780b */ /* 0x000fda0003f34200 */
[C---:B------:R-:W-:Y:S02]  /*16f0*/  @P1 VIADD R7, R6.reuse, 0x7 ;  /* 0x0000000706071836 */ /* 0x040fe40000000000 */
[----:B------:R-:W-:-:S05]  /*1700*/  @!P1 VIADD R6, R6, 0x6 ;  /* 0x0000000606069836 */ /* 0x000fca0000000000 */
[----:B------:R-:W-:Y:S01]  /*1710*/  @!P1 PRMT R7, R6, 0x7610, R7 ;  /* 0x0000761006079816 */ /* 0x000fe20000000007 */
[----:B------:R-:W-:Y:S06]  /*1720*/  BRA `(.L_x_1039) ;  /* 0x00000000000c7947 */ /* 0x000fec0003800000 */
.L_x_1040:
[----:B------:R-:W-:-:S13]  /*1730*/  FSETP.GT.FTZ.AND P1, PT, |R9|, 0.0026041700039058923721, PT ;  /* 0x3b2aaab90900780b */ /* 0x000fda0003f34200 */
[----:B------:R-:W-:-:S05]  /*1740*/  @P1 VIADD R7, R6, 0x1 ;  /* 0x0000000106071836 */ /* 0x000fca0000000000 */
[----:B------:R-:W-:-:S07]  /*1750*/  @!P1 PRMT R7, R6, 0x7610, R7 ;  /* 0x0000761006079816 */ /* 0x000fce0000000007 */
.L_x_1039:
[----:B------:R-:W-:Y:S05]  /*1760*/  BSYNC.RECONVERGENT B0 ;  /* 0x0000000000007941 */ /* 0x000fea0003800200 */
.L_x_1036:
        /* <DEDUP_REMOVED lines=15> */
.L_x_1043:
[----:B------:R-:W-:-:S13]  /*1860*/  FSETP.GT.FTZ.AND P1, PT, |R10|, 0.20833332836627960205, PT ;  /* 0x3e5555550a00780b */ /* 0x000fda0003f34200 */
[C---:B------:R-:W-:Y:S02]  /*1870*/  @!P1 VIADD R7, R6.reuse, 0x6 ;  /* 0x0000000606079836 */ /* 0x040fe40000000000 */
[----:B------:R-:W-:-:S05]  /*1880*/  @P1 VIADD R6, R6, 0x7 ;  /* 0x0000000706061836 */ /* 0x000fca0000000000 */
[----:B------:R-:W-:Y:S01]  /*1890*/  @P1 PRMT R7, R6, 0x7610, R7 ;  /* 0x0000761006071816 */ /* 0x000fe20000000007 */
[----:B------:R-:W-:Y:S06]  /*18a0*/  BRA `(.L_x_1044) ;  /* 0x00000000002c7947 */ /* 0x000fec0003800000 */
.L_x_1042:
[----:B------:R-:W-:-:S13]  /*18b0*/  FSETP.GT.FTZ.AND P1, PT, |R10|, 0.58333301544189453125, PT ;  /* 0x3f1555500a00780b */ /* 0x000fda0003f34200 */
[----:B------:R-:W-:Y:S05]  /*18c0*/  @P1 BRA `(.L_x_1045) ;  /* 0x0000000000141947 */ /* 0x000fea0003800000 */
[----:B------:R-:W-:-:S13]  /*18d0*/  FSETP.GT.FTZ.AND P1, PT, |R10|, 0.4166666865348815918, PT ;  /* 0x3ed555560a00780b */ /* 0x000fda0003f34200 */
[C---:B------:R-:W-:Y:S02]  /*18e0*/  @!P1 VIADD R7, R6.reuse, 0x4 ;  /* 0x0000000406079836 */ /* 0x040fe40000000000 */
[----:B------:R-:W-:-:S05]  /*18f0*/  @P1 VIADD R6, R6, 0x5 ;  /* 0x0000000506061836 */ /* 0x000fca0000000000 */
[----:B------:R-:W-:Y:S01]  /*1900*/  @P1 PRMT R7, R6, 0x7610, R7 ;  /* 0x0000761006071816 */ /* 0x000fe20000000007 */
[----:B------:R-:W-:Y:S06]  /*1910*/  BRA `(.L_x_1044) ;  /* 0x0000000000107947 */ /* 0x000fec0003800000 */
.L_x_1045:
[----:B------:R-:W-:-:S13]  /*1920*/  FSETP.GT.FTZ.AND P1, PT, |R10|, 0.8333333134651184082, PT ;  /* 0x3f5555550a00780b */ /* 0x000fda0003f34200 */
[C---:B------:R-:W-:Y:S02]  /*1930*/  @!P1 VIADD R7, R6.reuse, 0x2 ;  /* 0x0000000206079836 */ /* 0x040fe40000000000 */
[----:B------:R-:W-:-:S05]  /*1940*/  @P1 VIADD R6, R6, 0x3 ;  /* 0x0000000306061836 */ /* 0x000fca0000000000 */
[----:B------:R-:W-:-:S07]  /*1950*/  @P1 PRMT R7, R6, 0x7610, R7 ;  /* 0x0000761006071816 */ /* 0x000fce0000000007 */
.L_x_1044:
[----:B------:R-:W-:Y:S05]  /*1960*/  BSYNC.RECONVERGENT B0 ;  /* 0x0000000000007941 */ /* 0x000fea0003800200 */
.L_x_1041:
        /* <DEDUP_REMOVED lines=13> */
.L_x_1048:
[----:B------:R-:W-:-:S13]  /*1a40*/  FSETP.GT.FTZ.AND P1, PT, |R4|, 0.20833332836627960205, PT ;  /* 0x3e5555550400780b */ /* 0x000fda0003f34200 */
[C---:B------:R-:W-:Y:S02]  /*1a50*/  @!P1 VIADD R4, R6.reuse, 0x6 ;  /* 0x0000000606049836 */ /* 0x040fe40000000000 */
[----:B------:R-:W-:-:S05]  /*1a60*/  @P1 VIADD R6, R6, 0x7 ;  /* 0x0000000706061836 */ /* 0x000fca0000000000 */
[----:B------:R-:W-:Y:S01]  /*1a70*/  @P1 PRMT R4, R6, 0x7610, R4 ;  /* 0x0000761006041816 */ /* 0x000fe20000000004 */
[----:B------:R-:W-:Y:S06]  /*1a80*/  BRA `(.L_x_1049) ;  /* 0x00000000002c7947 */ /* 0x000fec0003800000 */
.L_x_1047:
[----:B------:R-:W-:-:S13]  /*1a90*/  FSETP.GT.FTZ.AND P1, PT, |R4|, 0.58333301544189453125, PT ;  /* 0x3f1555500400780b */ /* 0x000fda0003f34200 */
[----:B------:R-:W-:Y:S05]  /*1aa0*/  @P1 BRA `(.L_x_1050) ;  /* 0x0000000000141947 */ /* 0x000fea0003800000 */
[----:B------:R-:W-:-:S13]  /*1ab0*/  FSETP.GT.FTZ.AND P1, PT, |R4|, 0.4166666865348815918, PT ;  /* 0x3ed555560400780b */ /* 0x000fda0003f34200 */
[C---:B------:R-:W-:Y:S02]  /*1ac0*/  @!P1 VIADD R4, R6.reuse, 0x4 ;  /* 0x0000000406049836 */ /* 0x040fe40000000000 */
[----:B------:R-:W-:-:S05]  /*1ad0*/  @P1 VIADD R6, R6, 0x5 ;  /* 0x0000000506061836 */ /* 0x000fca0000000000 */
[----:B------:R-:W-:Y:S01]  /*1ae0*/  @P1 PRMT R4, R6, 0x7610, R4 ;  /* 0x0000761006041816 */ /* 0x000fe20000000004 */
[----:B------:R-:W-:Y:S06]  /*1af0*/  BRA `(.L_x_1049) ;  /* 0x0000000000107947 */ /* 0x000fec0003800000 */
.L_x_1050:
[----:B------:R-:W-:-:S13]  /*1b00*/  FSETP.GT.FTZ.AND P1, PT, |R4|, 0.8333333134651184082, PT ;  /* 0x3f5555550400780b */ /* 0x000fda0003f34200 */
[C---:B------:R-:W-:Y:S02]  /*1b10*/  @!P1 VIADD R4, R6.reuse, 0x2 ;  /* 0x0000000206049836 */ /* 0x040fe40000000000 */
[----:B------:R-:W-:-:S05]  /*1b20*/  @P1 VIADD R6, R6, 0x3 ;  /* 0x0000000306061836 */ /* 0x000fca0000000000 */
[----:B------:R-:W-:-:S07]  /*1b30*/  @P1 PRMT R4, R6, 0x7610, R4 ;  /* 0x0000761006041816 */ /* 0x000fce0000000004 */
.L_x_1049:
[----:B------:R-:W-:Y:S05]  /*1b40*/  BSYNC.RECONVERGENT B0 ;  /* 0x0000000000007941 */ /* 0x000fea0003800200 */
.L_x_1046:
        /* <DEDUP_REMOVED lines=32> */
.L_x_1052:
        /* <DEDUP_REMOVED lines=11> */
.L_x_2015:


//--------------------- .text._Z18kQuantizeBlockwiseIfLi64ELi2ELi0ELi0EEvPfPT_S0_PhS0_ii --------------------------
	.section	.text._Z18kQuantizeBlockwiseIfLi64ELi2ELi0ELi0EEvPfPT_S0_PhS0_ii,"ax",@progbits
	.align	128
        .global         _Z18kQuantizeBlockwiseIfLi64ELi2ELi0ELi0EEvPfPT_S0_PhS0_ii
        .type           _Z18kQuantizeBlockwiseIfLi64ELi2ELi0ELi0EEvPfPT_S0_PhS0_ii,@function
        .size           _Z18kQuantizeBlockwiseIfLi64ELi2ELi0ELi0EEvPfPT_S0_PhS0_ii,(.L_x_2016 - _Z18kQuantizeBlockwiseIfLi64ELi2ELi0ELi0EEvPfPT_S0_PhS0_ii)
        .other          _Z18kQuantizeBlockwiseIfLi64ELi2ELi0ELi0EEvPfPT_S0_PhS0_ii,@"STO_CUDA_ENTRY STV_DEFAULT"
_Z18kQuantizeBlockwiseIfLi64ELi2ELi0ELi0EEvPfPT_S0_PhS0_ii:
.text._Z18kQuantizeBlockwiseIfLi64ELi2ELi0ELi0EEvPfPT_S0_PhS0_ii:
        /* <DEDUP_REMOVED lines=33> */
[----:B------:R-:W-:Y:S02]  /*0210*/  @P1 IADD3 R5, PT, PT, R5, 0x1, RZ ;  /* 0x0000000105051810 */ /* 0x000fe40007ffe0ff */
        /* <DEDUP_REMOVED lines=18> */
.L_x_1057:
[----:B------:R0:W2:Y:S01]  /*0340*/  LDG.E R9, desc[UR10][R4.64] ;  /* 0x0000000a04097981 */ /* 0x0000a2000c1e1900 */
[----:B------:R-:W-:-:S05]  /*0350*/  VIADD R7, R7, 0x1 ;  /* 0x0000000107077836 */ /* 0x000fca0000000000 */
[----:B------:R-:W-:Y:S01]  /*0360*/  ISETP.NE.AND P0, PT, R7, RZ, PT ;  /* 0x000000ff0700720c */ /* 0x000fe20003f05270 */
[C---:B0-----:R-:W-:Y:S01]  /*0370*/  IMAD.WIDE.U32 R4, R3.reuse, 0x4, R4 ;  /* 0x0000000403047825 */ /* 0x041fe200078e0004 */
[----:B--2---:R0:W-:Y:S03]  /*0380*/  STS [R2], R9 ;  /* 0x0000000902007388 */ /* 0x0041e60000000800 */
[----:B0-----:R-:W-:-:S08]  /*0390*/  IMAD R2, R3, 0x4, R2 ;  /* 0x0000000403027824 */ /* 0x001fd000078e0202 */
[----:B------:R-:W-:Y:S05]  /*03a0*/  @P0 BRA `(.L_x_1057) ;  /* 0xfffffffc00e40947 */ /* 0x000fea000383ffff */
.L_x_1056:
[----:B------:R-:W-:Y:S05]  /*03b0*/  BSYNC.RECONVERGENT B1 ;  /* 0x0000000000017941 */ /* 0x000fea0003800200 */
.L_x_1055:
        /* <DEDUP_REMOVED lines=10> */
.L_x_1058:
        /* <DEDUP_REMOVED lines=8> */
[C---:B------:R-:W-:Y:S01]  /*04e0*/  LEA R19, R3.reuse, R18, 0x2 ;  /* 0x0000001203137211 */ /* 0x040fe200078e10ff */
[----:B------:R-:W-:-:S02]  /*04f0*/  IMAD R21, R3, 0x8, R18 ;  /* 0x0000000803157824 */ /* 0x000fc400078e0212 */
        /* <DEDUP_REMOVED lines=13> */
.L_x_1054:
[----:B------:R-:W-:Y:S05]  /*05d0*/  BSYNC.RECONVERGENT B0 ;  /* 0x0000000000007941 */ /* 0x000fea0003800200 */
.L_x_1053:
        /* <DEDUP_REMOVED lines=12> */
.L_x_1061:
[----:B0-2---:R-:W-:Y:S01]  /*06a0*/  IADD3 R16, PT, PT, -R6, UR9, RZ ;  /* 0x0000000906107c10 */ /* 0x005fe2000fffe1ff */
[----:B------:R-:W-:Y:S01]  /*06b0*/  IMAD.MOV.U32 R14, RZ, RZ, RZ ;  /* 0x000000ffff0e7224 */ /* 0x000fe200078e00ff */
[----:B------:R-:W-:Y:S01]  /*06c0*/  BAR.SYNC.DEFER_BLOCKING 0x0 ;  /* 0x0000000000007b1d */ /* 0x000fe20000010000 */
[----:B------:R-:W-:Y:S02]  /*06d0*/  IADD3 R0, P2, PT, R9, R6, RZ ;  /* 0x0000000609007210 */ /* 0x000fe40007f5e0ff */
[----:B------:R-:W-:-:S03]  /*06e0*/  VIMNMX R4, PT, PT, R16, 0x40, PT ;  /* 0x0000004010047848 */ /* 0x000fc60003fe0100 */
[----:B------:R-:W-:Y:S01]  /*06f0*/  IMAD.X R3, RZ, RZ, R7, P2 ;  /* 0x000000ffff037224 */ /* 0x000fe200010e0607 */
[C---:B-1----:R-:W-:Y:S02]  /*0700*/  LEA R10, P2, R0.reuse, UR12, 0x2 ;  /* 0x0000000c000a7c11 */ /* 0x042fe4000f8410ff */
[-C--:B------:R-:W-:Y:S02]  /*0710*/  ISETP.GE.AND P0, PT, R9, R4.reuse, PT ;  /* 0x000000040900720c */ /* 0x080fe40003f06270 */
[----:B------:R-:W-:Y:S02]  /*0720*/  ISETP.GE.AND P1, PT, R5, R4, PT ;  /* 0x000000040500720c */ /* 0x000fe40003f26270 */
[----:B------:R-:W-:Y:S01]  /*0730*/  LEA.HI.X R11, R0, UR13, R3, 0x2, P2 ;  /* 0x0000000d000b7c11 */ /* 0x000fe200090f1403 */
[----:B------:R-:W-:-:S08]  /*0740*/  HFMA2 R0, -RZ, RZ, 0, 0 ;  /* 0x00000000ff007431 */ /* 0x000fd000000001ff */
[----:B------:R-:W2:Y:S04]  /*0750*/  @!P0 LDG.E.CONSTANT R0, desc[UR10][R10.64] ;  /* 0x0000000a0a008981 */ /* 0x000ea8000c1e9900 */
[----:B------:R-:W4:Y:S01]  /*0760*/  @!P1 LDG.E.CONSTANT R14, desc[UR10][R10.64+0x80] ;  /* 0x0000800a0a0e9981 */ /* 0x000f22000c1e9900 */
[----:B------:R-:W0:Y:S01]  /*0770*/  S2UR UR6, SR_CgaCtaId ;  /* 0x00000000000679c3 */ /* 0x000e220000008800 */
[----:B------:R-:W-:Y:S01]  /*0780*/  UMOV UR5, 0x400 ;  /* 0x0000040000057882 */ /* 0x000fe20000000000 */
[----:B------:R-:W-:Y:S01]  /*0790*/  ISETP.GE.AND P0, PT, R16, 0x20, PT ;  /* 0x000000201000780c */ /* 0x000fe20003f06270 */
[----:B------:R-:W1:Y:S01]  /*07a0*/  S2R R2, SR_LANEID ;  /* 0x0000000000027919 */ /* 0x000e620000000000 */
[----:B0-----:R-:W-:-:S06]  /*07b0*/  ULEA UR8, UR6, UR5, 0x18 ;  /* 0x0000000506087291 */ /* 0x001fcc000f8ec0ff */
[----:B-1----:R-:W-:-:S05]  /*07c0*/  LEA R15, R2, UR8, 0x2 ;  /* 0x00000008020f7c11 */ /* 0x002fca000f8e10ff */
[----:B------:R-:W-:Y:S01]  /*07d0*/  IMAD R12, R2, 0x4, R15 ;  /* 0x00000004020c7824 */ /* 0x000fe200078e020f */
[----:B--2---:R-:W-:Y:S04]  /*07e0*/  STS [R15], R0 ;  /* 0x000000000f007388 */ /* 0x004fe80000000800 */
[----:B----4-:R-:W-:Y:S01]  /*07f0*/  STS [R15+0x80], R14 ;  /* 0x0000800e0f007388 */ /* 0x010fe20000000800 */
        /* <DEDUP_REMOVED lines=28> */
.L_x_1059:
        /* <DEDUP_REMOVED lines=17> */
[----:B------:R-:W-:Y:S02]  /*0ad0*/  ISETP.GE.AND P0, PT, R17, R4, PT ;  /* 0x000000041100720c */ /* 0x000fe40003f06270 */
[----:B------:R-:W-:Y:S01]  /*0ae0*/  IADD3 R17, PT, PT, R2, 0x10, RZ ;  /* 0x0000001002117810 */ /* 0x000fe20007ffe0ff */
        /* <DEDUP_REMOVED lines=8> */
.L_x_1060:
[----:B------:R-:W-:Y:S01]  /*0b70*/  ISETP.NE.AND P0, PT, R8, RZ, PT ;  /* 0x000000ff0800720c */ /* 0x000fe20003f05270 */
[----:B------:R-:W-:Y:S01]  /*0b80*/  UIADD3 UR7, UPT, UPT, UR5, 0x150, URZ ;  /* 0x0000015005077890 */ /* 0x000fe2000fffe0ff */
[----:B------:R-:W-:Y:S02]  /*0b90*/  IMAD.MOV.U32 R24, RZ, RZ, 0xbf ;  /* 0x000000bfff187424 */ /* 0x000fe400078e00ff */
[----:B------:R-:W-:Y:S01]  /*0ba0*/  HFMA2 R20, -RZ, RZ, 0, 1.5199184417724609375e-05 ;  /* 0x000000ffff147431 */ /* 0x000fe200000001ff */
[----:B------:R-:W-:Y:S02]  /*0bb0*/  UIADD3 UR5, UPT, UPT, UR5, 0x100, URZ ;  /* 0x0000010005057890 */ /* 0x000fe4000fffe0ff */
[----:B------:R-:W-:Y:S02]  /*0bc0*/  ULEA UR7, UR6, UR7, 0x18 ;  /* 0x0000000706077291 */ /* 0x000fe4000f8ec0ff */
[----:B------:R-:W-:Y:S02]  /*0bd0*/  ULEA UR5, UR6, UR5, 0x18 ;  /* 0x0000000506057291 */ /* 0x000fe4000f8ec0ff */
[----:B------:R-:W-:-:S02]  /*0be0*/  UISETP.LT.U32.AND UP0, UPT, UR4, 0x7fffffff, UPT ;  /* 0x7fffffff0400788c */ /* 0x000fc4000bf01070 */
        /* <DEDUP_REMOVED lines=8> */
[----:B0-----:R-:W-:-:S05]  /*0c70*/  IMAD.MOV.U32 R15, RZ, RZ, 0x3f ;  /* 0x0000003fff0f7424 */ /* 0x001fca00078e00ff */
[----:B------:R-:W0:Y:S04]  /*0c80*/  LDS R16, [UR8+0x550] ;  /* 0x00055008ff107984 */ /* 0x000e280008000800 */
[----:B------:R-:W1:Y:S01]  /*0c90*/  LDS R0, [UR8+0x34c] ;  /* 0x00034c08ff007984 */ /* 0x000e620008000800 */
[-C--:B0-----:R-:W-:Y:S01]  /*0ca0*/  FMUL.FTZ R11, R12, R16.reuse ;  /* 0x000000100c0b7220 */ /* 0x081fe20000410000 */
[----:B------:R-:W-:Y:S01]  /*0cb0*/  FMUL.FTZ R16, R13, R16 ;  /* 0x000000100d107220 */ /* 0x000fe20000410000 */
[----:B------:R-:W-:Y:S01]  /*0cc0*/  IMAD.MOV.U32 R13, RZ, RZ, 0x7f ;  /* 0x0000007fff0d7424 */ /* 0x000fe200078e00ff */
[-C--:B-1----:R-:W-:Y:S02]  /*0cd0*/  MOV R17, R0.reuse ;  /* 0x0000000000117202 */ /* 0x082fe40000000f00 */
[----:B------:R-:W-:-:S02]  /*0ce0*/  FSETP.GT.FTZ.AND P4, PT, R11, R0, PT ;  /* 0x000000000b00720b */ /* 0x000fc40003f94000 */
[----:B------:R-:W-:-:S11]  /*0cf0*/  FSETP.GT.FTZ.AND P1, PT, R16, R17, PT ;  /* 0x000000111000720b */ /* 0x000fd60003f34000 */
[----:B------:R-:W-:Y:S02]  /*0d00*/  @!P4 IMAD.MOV.U32 R24, RZ, RZ, 0x3f ;  /* 0x0000003fff18c424 */ /* 0x000fe400078e00ff */
[----:B------:R-:W-:Y:S02]  /*0d10*/  @P1 IMAD.MOV.U32 R15, RZ, RZ, 0xbf ;  /* 0x000000bfff0f1424 */ /* 0x000fe400078e00ff */
[----:B------:R-:W-:Y:S01]  /*0d20*/  @!P4 IMAD.MOV.U32 R20, RZ, RZ, 0x7f ;  /* 0x0000007fff14c424 */ /* 0x000fe200078e00ff */
[----:B------:R-:W-:Y:S01]  /*0d30*/  LEA R12, R24, UR7, 0x2 ;  /* 0x00000007180c7c11 */ /* 0x000fe2000f8e10ff */
[----:B------:R-:W-:Y:S01]  /*0d40*/  @!P4 IMAD.MOV.U32 R13, RZ, RZ, RZ ;  /* 0x000000ffff0dc224 */ /* 0x000fe200078e00ff */
[----:B------:R-:W-:Y:S01]  /*0d50*/  LEA R19, R15, UR7, 0x2 ;  /* 0x000000070f137c11 */ /* 0x000fe2000f8e10ff */
[----:B------:R-:W-:-:S03]  /*0d60*/  @!P4 IMAD.MOV.U32 R0, RZ, RZ, -0x40800000 ;  /* 0xbf800000ff00c424 */ /* 0x000fc600078e00ff */
[----:B------:R-:W0:Y:S04]  /*0d70*/  LDS R12, [R12] ;  /* 0x000000000c0c7984 */ /* 0x000e280000000800 */
[----:B------:R-:W1:Y:S01]  /*0d80*/  LDS R19, [R19] ;  /* 0x0000000013137984 */ /* 0x000e620000000800 */
[----:B0-----:R-:W-:Y:S02]  /*0d90*/  FSETP.GT.FTZ.AND P5, PT, R11, R12, PT ;  /* 0x0000000c0b00720b */ /* 0x001fe40003fb4000 */
[----:B-1----:R-:W-:-:S11]  /*0da0*/  FSETP.GT.FTZ.AND P3, PT, R16, R19, PT ;  /* 0x000000131000720b */ /* 0x002fd60003f74000 */
[C---:B------:R-:W-:Y:S01]  /*0db0*/  @!P5 VIADD R23, R24.reuse, 0xffffffe0 ;  /* 0xffffffe01817d836 */ /* 0x040fe20000000000 */
[----:B------:R-:W-:Y:S01]  /*0dc0*/  @P5 MOV R0, R12 ;  /* 0x0000000c00005202 */ /* 0x000fe20000000f00 */
[----:B------:R-:W-:Y:S02]  /*0dd0*/  @P5 VIADD R23, R24, 0x20 ;  /* 0x0000002018175836 */ /* 0x000fe40000000000 */
[C---:B------:R-:W-:Y:S02]  /*0de0*/  @!P3 VIADD R14, R15.reuse, 0xffffffe0 ;  /* 0xffffffe00f0eb836 */ /* 0x040fe40000000000 */
[----:B------:R-:W-:Y:S01]  /*0df0*/  @P3 VIADD R14, R15, 0x20 ;  /* 0x000000200f0e3836 */ /* 0x000fe20000000000 */
[----:B------:R-:W-:Y:S01]  /*0e00*/  LEA R10, R23, UR7, 0x2 ;  /* 0x00000007170a7c11 */ /* 0x000fe2000f8e10ff */
[----:B------:R-:W-:Y:S02]  /*0e10*/  @P5 IMAD.MOV.U32 R13, RZ, RZ, R24 ;  /* 0x000000ffff0d5224 */ /* 0x000fe400078e0018 */
[----:B------:R-:W-:Y:S01]  /*0e20*/  @P5 IMAD.MOV.U32 R24, RZ, RZ, R20 ;  /* 0x000000ffff185224 */ /* 0x000fe200078e0014 */
[----:B------:R-:W-:Y:S01]  /*0e30*/  LEA R21, R14, UR7, 0x2 ;  /* 0x000000070e157c11 */ /* 0x000fe2000f8e10ff */
[----:B------:R-:W-:Y:S01]  /*0e40*/  IMAD.MOV.U32 R20, RZ, RZ, 0x3f800000 ;  /* 0x3f800000ff147424 */ /* 0x000fe200078e00ff */
[----:B------:R-:W0:Y:S01]  /*0e50*/  LDS R10, [R10] ;  /* 0x000000000a0a7984 */ /* 0x000e220000000800 */
[----:B------:R-:W-:-:S03]  /*0e60*/  @!P4 IMAD.MOV.U32 R20, RZ, RZ, R17 ;  /* 0x000000ffff14c224 */ /* 0x000fc600078e0011 */
[----:B------:R-:W1:Y:S01]  /*0e70*/  LDS R21, [R21] ;  /* 0x0000000015157984 */ /* 0x000e620000000800 */
[----:B------:R-:W-:Y:S01]  /*0e80*/  @P5 IMAD.MOV.U32 R12, RZ, RZ, R20 ;  /* 0x000000ffff0c5224 */ /* 0x000fe200078e0014 */
        /* <DEDUP_REMOVED lines=8> */
[----:B------:R-:W-:Y:S01]  /*0f10*/  @P6 IMAD.MOV.U32 R10, RZ, RZ, R12 ;  /* 0x000000ffff0a6224 */ /* 0x000fe200078e000c */
[C---:B------:R-:W-:Y:S01]  /*0f20*/  @!P5 IADD3 R12, PT, PT, R14.reuse, -0x10, RZ ;  /* 0xfffffff00e0cd810 */ /* 0x040fe20007ffe0ff */
[----:B------:R-:W-:Y:S01]  /*0f30*/  @P5 VIADD R12, R14, 0x10 ;  /* 0x000000100e0c5836 */ /* 0x000fe20000000000 */
        /* <DEDUP_REMOVED lines=18> */
[----:B------:R-:W-:Y:S01]  /*1060*/  @!P2 VIADD R25, R12, 0xfffffff8 ;  /* 0xfffffff80c19a836 */ /* 0x000fe20000000000 */
[----:B------:R-:W-:Y:S01]  /*1070*/  LEA R24, R20, UR7, 0x2 ;  /* 0x0000000714187c11 */ /* 0x000fe2000f8e10ff */
[----:B------:R-:W-:Y:S02]  /*1080*/  @P2 VIADD R25, R12, 0x8 ;  /* 0x000000080c192836 */ /* 0x000fe40000000000 */
[----:B------:R-:W-:-:S02]  /*1090*/  @P4 IMAD.MOV.U32 R0, RZ, RZ, R22 ;  /* 0x000000ffff004224 */ /* 0x000fc400078e0016 */
[----:B------:R-:W-:Y:S01]  /*10a0*/  @P4 IMAD.MOV.U32 R22, RZ, RZ, R28 ;  /* 0x000000ffff164224 */ /* 0x000fe200078e001c */
[----:B------:R-:W0:Y:S01]  /*10b0*/  LDS R24, [R24] ;  /* 0x0000000018187984 */ /* 0x000e220000000800 */
[----:B------:R-:W-:-:S06]  /*10c0*/  LEA R27, R25, UR7, 0x2 ;  /* 0x00000007191b7c11 */ /* 0x000fcc000f8e10ff */
[----:B------:R-:W-:Y:S01]  /*10d0*/  LDS R27, [R27] ;  /* 0x000000001b1b7984 */ /* 0x000fe20000000800 */
[----:B0-----:R-:W-:-:S13]  /*10e0*/  FSETP.GT.FTZ.AND P6, PT, R11, R24, PT ;  /* 0x000000180b00720b */ /* 0x001fda0003fd4000 */
[C---:B------:R-:W-:Y:S01]  /*10f0*/  @!P6 VIADD R10, R20.reuse, 0xfffffffe ;  /* 0xfffffffe140ae836 */ /* 0x040fe20000000000 */
[----:B------:R-:W-:Y:S01]  /*1100*/  @P6 MOV R0, R24 ;  /* 0x0000001800006202 */ /* 0x000fe20000000f00 */
[----:B------:R-:W-:Y:S02]  /*1110*/  @P6 VIADD R10, R20, 0x2 ;  /* 0x00000002140a6836 */ /* 0x000fe40000000000 */
[----:B------:R-:W-:Y:S02]  /*1120*/  @P6 IMAD.MOV.U32 R13, RZ, RZ, R20 ;  /* 0x000000ffff0d6224 */ /* 0x000fe400078e0014 */
[----:B------:R-:W-:Y:S01]  /*1130*/  @P6 IMAD.MOV.U32 R20, RZ, RZ, R26 ;  /* 0x000000ffff146224 */ /* 0x000fe200078e001a */
[----:B------:R-:W-:Y:S01]  /*1140*/  LEA R18, R10, UR7, 0x2 ;  /* 0x000000070a127c11 */ /* 0x000fe2000f8e10ff */
[----:B------:R-:W-:-:S05]  /*1150*/  @P6 IMAD.MOV.U32 R24, RZ, RZ, R22 ;  /* 0x000000ffff186224 */ /* 0x000fca00078e0016 */
[----:B------:R-:W0:Y:S02]  /*1160*/  LDS R18, [R18] ;  /* 0x0000000012127984 */ /* 0x000e240000000800 */
[----:B0-----:R-:W-:-:S13]  /*1170*/  FSETP.GT.FTZ.AND P4, PT, R11, R18, PT ;  /* 0x000000120b00720b */ /* 0x001fda0003f94000 */
[C---:B------:R-:W-:Y:S02]  /*1180*/  @!P4 VIADD R22, R10.reuse, 0xffffffff ;  /* 0xffffffff0a16c836 */ /* 0x040fe40000000000 */
[----:B------:R-:W-:Y:S02]  /*1190*/  @P4 IMAD.MOV.U32 R13, RZ, RZ, R10 ;  /* 0x000000ffff0d4224 */ /* 0x000fe400078e000a */
[----:B------:R-:W-:Y:S02]  /*11a0*/  @P4 VIADD R22, R10, 0x1 ;  /* 0x000000010a164836 */ /* 0x000fe40000000000 */
[----:B------:R-:W-:Y:S02]  /*11b0*/  @P4 IMAD.MOV.U32 R10, RZ, RZ, R20 ;  /* 0x000000ffff0a4224 */ /* 0x000fe400078e0014 */
[----:B------:R-:W-:Y:S02]  /*11c0*/  HFMA2 R20, -RZ, RZ, -1.875, 0 ;  /* 0xbf800000ff147431 */ /* 0x000fe400000001ff */
[----:B------:R-:W-:Y:S01]  /*11d0*/  @P4 IMAD.MOV.U32 R0, RZ, RZ, R18 ;  /* 0x000000ffff004224 */ /* 0x000fe200078e0012 */
[----:B------:R-:W-:Y:S01]  /*11e0*/  LEA R26, R22, UR7, 0x2 ;  /* 0x00000007161a7c11 */ /* 0x000fe2000f8e10ff */
[----:B------:R-:W-:Y:S01]  /*11f0*/  @P4 IMAD.MOV.U32 R18, RZ, RZ, R24 ;  /* 0x000000ffff124224 */ /* 0x000fe200078e0018 */
[----:B------:R-:W-:Y:S01]  /*1200*/  FSETP.GT.FTZ.AND P4, PT, R16, R27, PT ;  /* 0x0000001b1000720b */ /* 0x000fe20003f94000 */
[----:B------:R-:W-:Y:S01]  /*1210*/  IMAD.MOV.U32 R24, RZ, RZ, 0x7f ;  /* 0x0000007fff187424 */ /* 0x000fe200078e00ff */
[----:B------:R-:W-:Y:S01]  /*1220*/  @P1 MOV R24, 0xff ;  /* 0x000000ff00181802 */ /* 0x000fe20000000f00 */
[----:B------:R-:W-:Y:S01]  /*1230*/  @P1 IMAD.MOV.U32 R20, RZ, RZ, R17 ;  /* 0x000000ffff141224 */ /* 0x000fe200078e0011 */
[----:B------:R-:W-:Y:S01]  /*1240*/  LDS R26, [R26] ;  /* 0x000000001a1a7984 */ /* 0x000fe20000000800 */
[----:B------:R-:W-:-:S02]  /*1250*/  @P1 IMAD.MOV.U32 R17, RZ, RZ, 0x3f800000 ;  /* 0x3f800000ff111424 */ /* 0x000fc400078e00ff */
[----:B------:R-:W-:Y:S02]  /*1260*/  @P3 IMAD.MOV.U32 R20, RZ, RZ, R19 ;  /* 0x000000ffff143224 */ /* 0x000fe400078e0013 */
[----:B------:R-:W-:Y:S02]  /*1270*/  @P3 IMAD.MOV.U32 R19, RZ, RZ, R17 ;  /* 0x000000ffff133224 */ /* 0x000fe400078e0011 */
[----:B------:R-:W-:Y:S02]  /*1280*/  IMAD.MOV.U32 R17, RZ, RZ, RZ ;  /* 0x000000ffff117224 */ /* 0x000fe400078e00ff */
[----:B------:R-:W-:Y:S02]  /*1290*/  @P1 IMAD.MOV.U32 R17, RZ, RZ, 0x7f ;  /* 0x0000007fff111424 */ /* 0x000fe400078e00ff */
[----:B------:R-:W-:Y:S02]  /*12a0*/  @P3 IMAD.MOV.U32 R17, RZ, RZ, R15 ;  /* 0x000000ffff113224 */ /* 0x000fe400078e000f */
[----:B------:R-:W-:-:S02]  /*12b0*/  @P3 IMAD.MOV.U32 R15, RZ, RZ, R24 ;  /* 0x000000ffff0f3224 */ /* 0x000fc400078e0018 */
[C---:B------:R-:W-:Y:S02]  /*12c0*/  @!P4 VIADD R24, R25.reuse, 0xfffffffc ;  /* 0xfffffffc1918c836 */ /* 0x040fe40000000000 */
[----:B------:R-:W-:Y:S02]  /*12d0*/  @P4 VIADD R24, R25, 0x4 ;  /* 0x0000000419184836 */ /* 0x000fe40000000000 */
[----:B------:R-:W-:Y:S02]  /*12e0*/  @P5 IMAD.MOV.U32 R20, RZ, RZ, R21 ;  /* 0x000000ffff145224 */ /* 0x000fe400078e0015 */
[----:B------:R-:W-:Y:S01]  /*12f0*/  @P5 IMAD.MOV.U32 R21, RZ, RZ, R19 ;  /* 0x000000ffff155224 */ /* 0x000fe200078e0013 */
[----:B------:R-:W-:Y:S01]  /*1300*/  LEA R19, R24, UR7, 0x2 ;  /* 0x0000000718137c11 */ /* 0x000fe2000f8e10ff */
[----:B------:R-:W-:Y:S01]  /*1310*/  @P5 IMAD.MOV.U32 R17, RZ, RZ, R14 ;  /* 0x000000ffff115224 */ /* 0x000fe200078e000e */
[----:B------:R-:W-:Y:S01]  /*1320*/  @P5 MOV R14, R15 ;  /* 0x0000000f000e5202 */ /* 0x000fe20000000f00 */
[----:B------:R-:W-:-:S02]  /*1330*/  @P2 IMAD.MOV.U32 R20, RZ, RZ, R23 ;  /* 0x000000ffff142224 */ /* 0x000fc400078e0017 */
[----:B------:R-:W-:Y:S01]  /*1340*/  @P2 IMAD.MOV.U32 R23, RZ, RZ, R21 ;  /* 0x000000ffff172224 */ /* 0x000fe200078e0015 */
[----:B------:R-:W0:Y:S01]  /*1350*/  LDS R19, [R19] ;  /* 0x0000000013137984 */ /* 0x000e220000000800 */
[----:B------:R-:W-:Y:S02]  /*1360*/  @P2 IMAD.MOV.U32 R17, RZ, RZ, R12 ;  /* 0x000000ffff112224 */ /* 0x000fe400078e000c */
[----:B------:R-:W-:Y:S02]  /*1370*/  @P2 IMAD.MOV.U32 R12, RZ, RZ, R14 ;  /* 0x000000ffff0c2224 */ /* 0x000fe400078e000e */
[----:B------:R-:W-:Y:S01]  /*1380*/  @P4 IMAD.MOV.U32 R20, RZ, RZ, R27 ;  /* 0x000000ffff144224 */ /* 0x000fe200078e001b */
[----:B------:R-:W-:Y:S01]  /*1390*/  @P4 MOV R27, R23 ;  /* 0x00000017001b4202 */ /* 0x000fe20000000f00 */
[----:B------:R-:W-:Y:S02]  /*13a0*/  @P4 IMAD.MOV.U32 R17, RZ, RZ, R25 ;  /* 0x000000ffff114224 */ /* 0x000fe400078e0019 */
[----:B------:R-:W-:-:S02]  /*13b0*/  @P4 IMAD.MOV.U32 R25, RZ, RZ, R12 ;  /* 0x000000ffff194224 */ /* 0x000fc400078e000c */
[----:B------:R-:W-:Y:S01]  /*13c0*/  LDS R12, [UR8+0x54c] ;  /* 0x00054c08ff0c7984 */ /* 0x000fe20008000800 */
[----:B0-----:R-:W-:-:S13]  /*13d0*/  FSETP.GT.FTZ.AND P1, PT, R16, R19, PT ;  /* 0x000000131000720b */ /* 0x001fda0003f34000 */
[C---:B------:R-:W-:Y:S02]  /*13e0*/  @!P1 VIADD R15, R24.reuse, 0xfffffffe ;  /* 0xfffffffe180f9836 */ /* 0x040fe40000000000 */
[----:B------:R-:W-:Y:S02]  /*13f0*/  @P1 VIADD R15, R24, 0x2 ;  /* 0x00000002180f1836 */ /* 0x000fe40000000000 */
[----:B------:R-:W-:Y:S01]  /*1400*/  @P1 IMAD.MOV.U32 R17, RZ, RZ, R24 ;  /* 0x000000ffff111224 */ /* 0x000fe200078e0018 */
[----:B------:R-:W-:Y:S01]  /*1410*/  @P1 MOV R24, R25 ;  /* 0x0000001900181202 */ /* 0x000fe20000000f00 */
[----:B------:R-:W-:Y:S01]  /*1420*/  @P1 IMAD.MOV.U32 R20, RZ, RZ, R19 ;  /* 0x000000ffff141224 */ /* 0x000fe200078e0013 */
[----:B------:R-:W-:Y:S01]  /*1430*/  LEA R21, R15, UR7, 0x2 ;  /* 0x000000070f157c11 */ /* 0x000fe2000f8e10ff */
[----:B------:R-:W-:Y:S01]  /*1440*/  LDS R25, [UR8+0x150] ;  /* 0x00015008ff197984 */ /* 0x000fe20008000800 */
[----:B------:R-:W-:Y:S01]  /*1450*/  @P1 IMAD.MOV.U32 R19, RZ, RZ, R27 ;  /* 0x000000ffff131224 */ /* 0x000fe200078e001b */
[----:B------:R-:W-:-:S03]  /*1460*/  FSETP.GT.FTZ.AND P1, PT, R11, R26, PT ;  /* 0x0000001a0b00720b */ /* 0x000fc60003f34000 */
[----:B------:R-:W0:Y:S10]  /*1470*/  LDS R21, [R21] ;  /* 0x0000000015157984 */ /* 0x000e340000000800 */
        /* <DEDUP_REMOVED lines=27> */
[----:B------:R-:W-:Y:S02]  /*1630*/  @P1 FSETP.GEU.FTZ.AND P3, PT, R0, R11, PT ;  /* 0x0000000b0000120b */ /* 0x000fe40003f7e000 */
[----:B------:R-:W-:Y:S02]  /*1640*/  @!P2 FSETP.GEU.FTZ.AND P5, PT, R16, R19, PT ;  /* 0x000000131000a20b */ /* 0x000fe40003fbe000 */
[----:B------:R-:W-:Y:S01]  /*1650*/  @!P1 FSETP.GEU.FTZ.AND P4, PT, R11, R12, PT ;  /* 0x0000000c0b00920b */ /* 0x000fe20003f9e000 */
[----:B------:R-:W-:Y:S01]  /*1660*/  IMAD.IADD R11, R9, 0x1, R6 ;  /* 0x00000001090b7824 */ /* 0x000fe200078e0206 */
[----:B------:R-:W-:-:S02]  /*1670*/  @P2 FSETP.GEU.FTZ.AND P6, PT, R23, R16, PT ;  /* 0x000000101700220b */ /* 0x000fc40003fde000 */
[----:B------:R-:W-:Y:S02]  /*1680*/  @!P2 SEL R17, R17, R14, !P5 ;  /* 0x0000000e1111a207 */ /* 0x000fe40006800000 */
[----:B------:R-:W-:Y:S02]  /*1690*/  @P1 SEL R10, R10, R22, !P3 ;  /* 0x000000160a0a1207 */ /* 0x000fe40005800000 */
[----:B------:R-:W-:Y:S02]  /*16a0*/  @P2 SEL R17, R15, R14, !P6 ;  /* 0x0000000e0f112207 */ /* 0x000fe40007000000 */
[----:B------:R-:W-:Y:S02]  /*16b0*/  @!P1 SEL R10, R13, R22, !P4 ;  /* 0x000000160d0a9207 */ /* 0x000fe40006000000 */
[----:B------:R-:W-:Y:S02]  /*16c0*/  LEA R0, R2, UR5, 0x1 ;  /* 0x0000000502007c11 */ /* 0x000fe4000f8e08ff */
[----:B------:R-:W-:-:S05]  /*16d0*/  PRMT R17, R17, 0x7604, R10 ;  /* 0x0000760411117816 */ /* 0x000fca000000000a */
        /* <DEDUP_REMOVED lines=10> */
[----:B---3--:R-:W-:-:S04]  /*1780*/  IADD3 R10, P2, PT, R11, UR14, RZ ;  /* 0x0000000e0b0a7c10 */ /* 0x008fc8000ff5e0ff */
[----:B------:R-:W-:-:S05]  /*1790*/  IADD3.X R11, PT, PT, R3, UR15, RZ, P2, !PT ;  /* 0x0000000f030b7c10 */ /* 0x000fca00097fe4ff */
        /* <DEDUP_REMOVED lines=8> */
.L_x_1062:
        /* <DEDUP_REMOVED lines=14> */
.L_x_2016:


//--------------------- .text._Z18kQuantizeBlockwiseIfLi128ELi2ELi0ELi0EEvPfPT_S0_PhS0_ii --------------------------
	.section	.text._Z18kQuantizeBlockwiseIfLi128ELi2ELi0ELi0EEvPfPT_S0_PhS0_ii,"ax",@progbits
	.align	128
        .global         _Z18kQuantizeBlockwiseIfLi128ELi2ELi0ELi0EEvPfPT_S0_PhS0_ii
        .type           _Z18kQuantizeBlockwiseIfLi128ELi2ELi0ELi0EEvPfPT_S0_PhS0_ii,@function
        .size           _Z18kQuantizeBlockwiseIfLi128ELi2ELi0ELi0EEvPfPT_S0_PhS0_ii,(.L_x_2017 - _Z18kQuantizeBlockwiseIfLi128ELi2ELi0ELi0EEvPfPT_S0_PhS0_ii)
        .other          _Z18kQuantizeBlockwiseIfLi128ELi2ELi0ELi0EEvPfPT_S0_PhS0_ii,@"STO_CUDA_ENTRY STV_DEFAULT"
_Z18kQuantizeBlockwiseIfLi128ELi2ELi0ELi0EEvPfPT_S0_PhS0_ii:
.text._Z18kQuantizeBlockwiseIfLi128ELi2ELi0ELi0EEvPfPT_S0_PhS0_ii:
        /* <DEDUP_REMOVED lines=52> */
.L_x_1067:
[----:B------:R0:W2:Y:S01]  /*0340*/  LDG.E R7, desc[UR12][R4.64] ;  /* 0x0000000c04077981 */ /* 0x0000a2000c1e1900 */
[----:B------:R-:W-:-:S05]  /*0350*/  VIADD R6, R6, 0x1 ;  /* 0x0000000106067836 */ /* 0x000fca0000000000 */
[----:B------:R-:W-:Y:S01]  /*0360*/  ISETP.NE.AND P0, PT, R6, RZ, PT ;  /* 0x000000ff0600720c */ /* 0x000fe20003f05270 */
[C---:B0-----:R-:W-:Y:S01]  /*0370*/  IMAD.WIDE.U32 R4, R3.reuse, 0x4, R4 ;  /* 0x0000000403047825 */ /* 0x041fe200078e0004 */
[----:B--2---:R0:W-:Y:S03]  /*0380*/  STS [R2], R7 ;  /* 0x0000000702007388 */ /* 0x0041e60000000800 */
[----:B0-----:R-:W-:-:S08]  /*0390*/  IMAD R2, R3, 0x4, R2 ;  /* 0x0000000403027824 */ /* 0x001fd000078e0202 */
[----:B------:R-:W-:Y:S05]  /*03a0*/  @P0 BRA `(.L_x_1067) ;  /* 0xfffffffc00e40947 */ /* 0x000fea000383ffff */
.L_x_1066:
[----:B------:R-:W-:Y:S05]  /*03b0*/  BSYNC.RECONVERGENT B1 ;  /* 0x0000000000017941 */ /* 0x000fea0003800200 */
.L_x_1065:
        /* <DEDUP_REMOVED lines=10> */
.L_x_1068:
        /* <DEDUP_REMOVED lines=23> */
.L_x_1064:
[----:B------:R-:W-:Y:S05]  /*05d0*/  BSYNC.RECONVERGENT B0 ;  /* 0x0000000000007941 */ /* 0x000fea0003800200 */
.L_x_1063:
[----:B------:R-:W-:-:S04]  /*05e0*/  UISETP.LT.U32.AND UP0, UPT, UR4, 0x7fffffff, UPT ;  /* 0x7fffffff0400788c */ /* 0x000fc8000bf01070 */
[----:B------:R-:W-:-:S06]  /*05f0*/  USEL UR9, UR4, 0x7fffffff, UP0 ;  /* 0x7fffffff04097887 */ /* 0x000fcc0008000000 */
[----:B------:R-:W-:-:S13]  /*0600*/  ISETP.GE.AND P0, PT, R12, UR9, PT ;  /* 0x000000090c007c0c */ /* 0x000fda000bf06270 */
[----:B------:R-:W-:Y:S05]  /*0610*/  @P0 EXIT ;  /* 0x000000000000094d */ /* 0x000fea0003800000 */
[----:B------:R-:W0:Y:S01]  /*0620*/  S2UR UR6, SR_CgaCtaId ;  /* 0x00000000000679c3 */ /* 0x000e220000008800 */
[----:B------:R-:W-:Y:S01]  /*0630*/  IMAD.SHL.U32 R0, R16, 0x2, RZ ;  /* 0x0000000210007824 */ /* 0x000fe200078e00ff */
[----:B------:R-:W-:Y:S01]  /*0640*/  SHF.R.U32.HI R11, RZ, 0x3, R16 ;  /* 0x00000003ff0b7819 */ /* 0x000fe20000011610 */
        /* <DEDUP_REMOVED lines=8> */
[----:B------:R-:W-:-:S02]  /*06d0*/  LOP3.LUT R11, R11, 0x7c, RZ, 0xc0, !PT ;  /* 0x0000007c0b0b7812 */ /* 0x000fc400078ec0ff */
[----:B------:R-:W-:Y:S01]  /*06e0*/  LOP3.LUT R10, R14, 0x20, RZ, 0xfc, !PT ;  /* 0x000000200e0a7812 */ /* 0x000fe200078efcff */
[----:B------:R-:W3:Y:S01]  /*06f0*/  LDCU.64 UR16, c[0x0][0x398] ;  /* 0x00007300ff1077ac */ /* 0x000ee20008000a00 */
[----:B0-----:R-:W-:-:S12]  /*0700*/  ULEA UR5, UR6, UR5, 0x18 ;  /* 0x0000000506057291 */ /* 0x001fd8000f8ec0ff */
.L_x_1073:
[----:B-1----:R-:W-:Y:S01]  /*0710*/  IADD3 R21, PT, PT, -R12, UR11, RZ ;  /* 0x0000000b0c157c10 */ /* 0x002fe2000fffe1ff */
[----:B------:R-:W-:Y:S01]  /*0720*/  IMAD.MOV.U32 R5, RZ, RZ, RZ ;  /* 0x000000ffff057224 */ /* 0x000fe200078e00ff */
[C---:B------:R-:W-:Y:S01]  /*0730*/  IADD3 R8, P2, PT, R14.reuse, R12, RZ ;  /* 0x0000000c0e087210 */ /* 0x040fe20007f5e0ff */
[----:B------:R-:W-:Y:S01]  /*0740*/  IMAD.MOV.U32 R17, RZ, RZ, RZ ;  /* 0x000000ffff117224 */ /* 0x000fe200078e00ff */
[----:B------:R-:W-:Y:S01]  /*0750*/  VIMNMX R9, PT, PT, R21, 0x80, PT ;  /* 0x0000008015097848 */ /* 0x000fe20003fe0100 */
[----:B------:R-:W0:Y:S02]  /*0760*/  S2R R6, SR_LANEID ;  /* 0x0000000000067919 */ /* 0x000e240000000000 */
[----:B------:R-:W-:Y:S01]  /*0770*/  IMAD.X R7, RZ, RZ, R15, P2 ;  /* 0x000000ffff077224 */ /* 0x000fe200010e060f */
[----:B------:R-:W-:Y:S01]  /*0780*/  BAR.SYNC.DEFER_BLOCKING 0x0 ;  /* 0x0000000000007b1d */ /* 0x000fe20000010000 */
[-C--:B------:R-:W-:Y:S02]  /*0790*/  ISETP.GE.AND P0, PT, R14, R9.reuse, PT ;  /* 0x000000090e00720c */ /* 0x080fe40003f06270 */
[----:B------:R-:W-:-:S02]  /*07a0*/  ISETP.GE.AND P1, PT, R10, R9, PT ;  /* 0x000000090a00720c */ /* 0x000fc40003f26270 */
[----:B--2---:R-:W-:-:S04]  /*07b0*/  LEA R2, P2, R8, UR14, 0x2 ;  /* 0x0000000e08027c11 */ /* 0x004fc8000f8410ff */
[----:B------:R-:W-:-:S05]  /*07c0*/  LEA.HI.X R3, R8, UR15, R7, 0x2, P2 ;  /* 0x0000000f08037c11 */ /* 0x000fca00090f1407 */
[----:B------:R-:W2:Y:S04]  /*07d0*/  @!P0 LDG.E.CONSTANT R5, desc[UR12][R2.64] ;  /* 0x0000000c02058981 */ /* 0x000ea8000c1e9900 */
[----:B------:R-:W4:Y:S01]  /*07e0*/  @!P1 LDG.E.CONSTANT R17, desc[UR12][R2.64+0x80] ;  /* 0x0000800c02119981 */ /* 0x000f22000c1e9900 */
        /* <DEDUP_REMOVED lines=49> */
.L_x_1070:
        /* <DEDUP_REMOVED lines=40> */
.L_x_1072:
        /* <DEDUP_REMOVED lines=8> */
.L_x_1071:
[----:B---3--:R-:W-:Y:S05]  /*0e00*/  BSYNC.RECONVERGENT B0 ;  /* 0x0000000000007941 */ /* 0x008fea0003800200 */
.L_x_1069:
[----:B------:R-:W-:Y:S01]  /*0e10*/  BAR.SYNC.DEFER_BLOCKING 0x0 ;  /* 0x0000000000007b1d */ /* 0x000fe20000010000 */
[----:B------:R-:W-:Y:S01]  /*0e20*/  UIADD3 UR8, UPT, UPT, UR6, 0x2a0, URZ ;  /* 0x000002a006087890 */ /* 0x000fe2000fffe0ff */
[----:B------:R-:W-:Y:S01]  /*0e30*/  IMAD.MOV.U32 R25, RZ, RZ, 0xbf ;  /* 0x000000bfff197424 */ /* 0x000fe200078e00ff */
[----:B------:R-:W-:Y:S01]  /*0e40*/  UIADD3 UR6, UPT, UPT, UR6, 0x200, URZ ;  /* 0x0000020006067890 */ /* 0x000fe2000fffe0ff */
[----:B------:R-:W-:Y:S01]  /*0e50*/  IMAD.IADD R6, R13, 0x1, R6 ;  /* 0x000000010d067824 */ /* 0x000fe200078e0206 */
[----:B------:R-:W-:Y:S02]  /*0e60*/  ULEA UR8, UR7, UR8, 0x18 ;  /* 0x0000000807087291 */ /* 0x000fe4000f8ec0ff */
[----:B------:R-:W-:-:S06]  /*0e70*/  ULEA UR6, UR7, UR6, 0x18 ;  /* 0x0000000607067291 */ /* 0x000fcc000f8ec0ff */
[----:B------:R-:W-:Y:S01]  /*0e80*/  LEA R6, R6, UR6, 0x1 ;  /* 0x0000000606067c11 */ /* 0x000fe2000f8e08ff */
[----:B01----:R-:W0:Y:S04]  /*0e90*/  LDS R17, [UR10+0x6a0] ;  /* 0x0006a00aff117984 */ /* 0x003e280008000800 */
[----:B------:R-:W1:Y:S01]  /*0ea0*/  LDS R4, [UR10+0x49c] ;  /* 0x00049c0aff047984 */ /* 0x000e620008000800 */
[-C--:B0-----:R-:W-:Y:S01]  /*0eb0*/  FMUL.FTZ R5, R2, R17.reuse ;  /* 0x0000001102057220 */ /* 0x081fe20000410000 */
[----:B------:R-:W-:Y:S02]  /*0ec0*/  IMAD.MOV.U32 R2, RZ, RZ, 0x3f800000 ;  /* 0x3f800000ff027424 */ /* 0x000fe400078e00ff */
[----:B------:R-:W-:Y:S01]  /*0ed0*/  FMUL.FTZ R17, R3, R17 ;  /* 0x0000001103117220 */ /* 0x000fe20000410000 */
[----:B------:R-:W-:Y:S01]  /*0ee0*/  IMAD.MOV.U32 R3, RZ, RZ, 0xff ;  /* 0x000000ffff037424 */ /* 0x000fe200078e00ff */
[----:B-1----:R-:W-:Y:S01]  /*0ef0*/  FSETP.GT.FTZ.AND P3, PT, R5, R4, PT ;  /* 0x000000040500720b */ /* 0x002fe20003f74000 */
[----:B------:R-:W-:-:S12]  /*0f00*/  IMAD.MOV.U32 R18, RZ, RZ, R4 ;  /* 0x000000ffff127224 */ /* 0x000fd800078e0004 */
[----:B------:R-:W-:Y:S02]  /*0f10*/  @!P3 IMAD.MOV.U32 R25, RZ, RZ, 0x3f ;  /* 0x0000003fff19b424 */ /* 0x000fe400078e00ff */
[----:B------:R-:W-:Y:S02]  /*0f20*/  @!P3 IMAD.MOV.U32 R2, RZ, RZ, R18 ;  /* 0x000000ffff02b224 */ /* 0x000fe400078e0012 */
[----:B------:R-:W-:Y:S01]  /*0f30*/  @!P3 IMAD.MOV.U32 R4, RZ, RZ, -0x40800000 ;  /* 0xbf800000ff04b424 */ /* 0x000fe200078e00ff */
[----:B------:R-:W-:Y:S01]  /*0f40*/  LEA R22, R25, UR8, 0x2 ;  /* 0x0000000819167c11 */ /* 0x000fe2000f8e10ff */
[----:B------:R-:W-:-:S05]  /*0f50*/  @!P3 IMAD.MOV.U32 R3, RZ, RZ, 0x7f ;  /* 0x0000007fff03b424 */ /* 0x000fca00078e00ff */
[----:B------:R-:W0:Y:S02]  /*0f60*/  LDS R22, [R22] ;  /* 0x0000000016167984 */ /* 0x000e240000000800 */
[----:B0-----:R-:W-:-:S13]  /*0f70*/  FSETP.GT.FTZ.AND P4, PT, R5, R22, PT ;  /* 0x000000160500720b */ /* 0x001fda0003f94000 */
[C---:B------:R-:W-:Y:S01]  /*0f80*/  @!P4 VIADD R24, R25.reuse, 0xffffffe0 ;  /* 0xffffffe01918c836 */ /* 0x040fe20000000000 */
[----:B------:R-:W-:Y:S01]  /*0f90*/  @P4 IADD3 R24, PT, PT, R25, 0x20, RZ ;  /* 0x0000002019184810 */ /* 0x000fe20007ffe0ff */
[----:B------:R-:W-:Y:S02]  /*0fa0*/  @P4 IMAD.MOV.U32 R4, RZ, RZ, R22 ;  /* 0x000000ffff044224 */ /* 0x000fe400078e0016 */
[----:B------:R-:W-:Y:S01]  /*0fb0*/  @P4 IMAD.MOV.U32 R22, RZ, RZ, R2 ;  /* 0x000000ffff164224 */ /* 0x000fe200078e0002 */
[----:B------:R-:W-:Y:S01]  /*0fc0*/  LEA R21, R24, UR8, 0x2 ;  /* 0x0000000818157c11 */ /* 0x000fe2000f8e10ff */
[----:B------:R-:W-:Y:S02]  /*0fd0*/  IMAD.MOV.U32 R2, RZ, RZ, 0x7f ;  /* 0x0000007fff027424 */ /* 0x000fe400078e00ff */
[----:B------:R-:W-:Y:S02]  /*0fe0*/  @!P3 IMAD.MOV.U32 R2, RZ, RZ, RZ ;  /* 0x000000ffff02b224 */ /* 0x000fe400078e00ff */
[----:B------:R-:W-:Y:S01]  /*0ff0*/  @P4 IMAD.MOV.U32 R2, RZ, RZ, R25 ;  /* 0x000000ffff024224 */ /* 0x000fe200078e0019 */
[----:B------:R-:W0:Y:S01]  /*1000*/  LDS R21, [R21] ;  /* 0x0000000015157984 */ /* 0x000e220000000800 */
[----:B------:R-:W-:Y:S01]  /*1010*/  @P4 IMAD.MOV.U32 R25, RZ, RZ, R3 ;  /* 0x000000ffff194224 */ /* 0x000fe200078e0003 */
[----:B0-----:R-:W-:-:S13]  /*1020*/  FSETP.GT.FTZ.AND P5, PT, R5, R21, PT ;  /* 0x000000150500720b */ /* 0x001fda0003fb4000 */
[C---:B------:R-:W-:Y:S01]  /*1030*/  @!P5 VIADD R19, R24.reuse, 0xfffffff0 ;  /* 0xfffffff01813d836 */ /* 0x040fe20000000000 */
[----:B------:R-:W-:Y:S01]  /*1040*/  @P5 MOV R4, R21 ;  /* 0x0000001500045202 */ /* 0x000fe20000000f00 */
[----:B------:R-:W-:Y:S02]  /*1050*/  @P5 VIADD R19, R24, 0x10 ;  /* 0x0000001018135836 */ /* 0x000fe40000000000 */
[----:B------:R-:W-:Y:S02]  /*1060*/  @P5 IMAD.MOV.U32 R21, RZ, RZ, R22 ;  /* 0x000000ffff155224 */ /* 0x000fe400078e0016 */
[----:B------:R-:W-:Y:S01]  /*1070*/  @P5 IMAD.MOV.U32 R2, RZ, RZ, R24 ;  /* 0x000000ffff025224 */ /* 0x000fe200078e0018 */
[----:B------:R-:W-:Y:S01]  /*1080*/  LEA R28, R19, UR8, 0x2 ;  /* 0x00000008131c7c11 */ /* 0x000fe2000f8e10ff */
[----:B------:R-:W-:Y:S02]  /*1090*/  @P5 IMAD.MOV.U32 R24, RZ, RZ, R25 ;  /* 0x000000ffff185224 */ /* 0x000fe400078e0019 */
[----:B------:R-:W-:-:S03]  /*10a0*/  HFMA2 R25, -RZ, RZ, 0, 3.755092620849609375e-06 ;  /* 0x0000003fff197431 */ /* 0x000fc600000001ff */
        /* <DEDUP_REMOVED lines=10> */
[----:B------:R-:W-:Y:S04]  /*1150*/  LDS R21, [UR10+0x69c] ;  /* 0x00069c0aff157984 */ /* 0x000fe80008000800 */
[----:B------:R-:W0:Y:S08]  /*1160*/  LDS R26, [R26] ;  /* 0x000000001a1a7984 */ /* 0x000e300000000800 */
        /* <DEDUP_REMOVED lines=42> */
[----:B------:R-:W-:Y:S01]  /*1410*/  @P2 FMUL.FTZ R4, R27, 0.5 ;  /* 0x3f0000001b042820 */ /* 0x000fe20000410000 */
[----:B------:R-:W-:-:S04]  /*1420*/  @!P2 FADD.FTZ R29, R28, R29 ;  /* 0x0000001d1c1da221 */ /* 0x000fc80000010000 */
[----:B------:R-:W-:Y:S01]  /*1430*/  @!P2 FMUL.FTZ R26, R29, 0.5 ;  /* 0x3f0000001d1aa820 */ /* 0x000fe20000410000 */
[----:B------:R-:W-:Y:S01]  /*1440*/  @P2 FSETP.GEU.FTZ.AND P4, PT, R4, R5, PT ;  /* 0x000000050400220b */ /* 0x000fe20003f9e000 */
[----:B------:R-:W-:Y:S02]  /*1450*/  IMAD.MOV.U32 R4, RZ, RZ, -0x40800000 ;  /* 0xbf800000ff047424 */ /* 0x000fe400078e00ff */
[----:B------:R-:W-:Y:S01]  /*1460*/  @P1 IMAD.MOV.U32 R4, RZ, RZ, R18 ;  /* 0x000000ffff041224 */ /* 0x000fe200078e0012 */
[----:B------:R-:W-:Y:S01]  /*1470*/  @!P2 FSETP.GEU.FTZ.AND P5, PT, R5, R26, PT ;  /* 0x0000001a0500a20b */ /* 0x000fe20003fbe000 */
[----:B------:R-:W-:Y:S01]  /*1480*/  @P1 IMAD.MOV.U32 R18, RZ, RZ, 0x3f800000 ;  /* 0x3f800000ff121424 */ /* 0x000fe200078e00ff */
[-C--:B------:R-:W-:Y:S01]  /*1490*/  @P2 SEL R3, R3, R19.reuse, !P4 ;  /* 0x0000001303032207 */ /* 0x080fe20006000000 */
[----:B------:R-:W-:Y:S01]  /*14a0*/  IMAD.MOV.U32 R26, RZ, RZ, 0x7f ;  /* 0x0000007fff1a7424 */ /* 0x000fe200078e00ff */
[----:B------:R-:W-:Y:S01]  /*14b0*/  @!P2 SEL R3, R2, R19, !P5 ;  /* 0x000000130203a207 */ /* 0x000fe20006800000 */
[----:B------:R-:W-:Y:S01]  /*14c0*/  @P3 IMAD.MOV.U32 R4, RZ, RZ, R20 ;  /* 0x000000ffff043224 */ /* 0x000fe200078e0014 */
[----:B------:R-:W-:Y:S01]  /*14d0*/  IADD3 R2, P2, PT, R8, UR16, RZ ;  /* 0x0000001008027c10 */ /* 0x000fe2000ff5e0ff */
[----:B------:R-:W-:-:S02]  /*14e0*/  @P3 IMAD.MOV.U32 R20, RZ, RZ, R18 ;  /* 0x000000ffff143224 */ /* 0x000fc400078e0012 */
[----:B------:R-:W-:Y:S02]  /*14f0*/  @P1 IMAD.MOV.U32 R26, RZ, RZ, 0xff ;  /* 0x000000ffff1a1424 */ /* 0x000fe400078e00ff */
[----:B------:R-:W-:Y:S02]  /*1500*/  IMAD.MOV.U32 R18, RZ, RZ, RZ ;  /* 0x000000ffff127224 */ /* 0x000fe400078e00ff */
[----:B------:R-:W-:Y:S02]  /*1510*/  @P1 IMAD.MOV.U32 R18, RZ, RZ, 0x7f ;  /* 0x0000007fff121424 */ /* 0x000fe400078e00ff */
[----:B------:R-:W-:Y:S02]  /*1520*/  @P3 IMAD.MOV.U32 R18, RZ, RZ, R25 ;  /* 0x000000ffff123224 */ /* 0x000fe400078e0019 */
[----:B------:R-:W-:Y:S01]  /*1530*/  @P3 IMAD.MOV.U32 R25, RZ, RZ, R26 ;  /* 0x000000ffff193224 */ /* 0x000fe200078e001a */
[----:B0-----:R-:W-:-:S13]  /*1540*/  FSETP.GT.FTZ.AND P6, PT, R17, R24, PT ;  /* 0x000000181100720b */ /* 0x001fda0003fd4000 */
[C---:B------:R-:W-:Y:S01]  /*1550*/  @!P6 IADD3 R5, PT, PT, R22.reuse, -0x10, RZ ;  /* 0xfffffff01605e810 */ /* 0x040fe20007ffe0ff */
        /* <DEDUP_REMOVED lines=76> */
.L_x_1074:
        /* <DEDUP_REMOVED lines=14> */
.L_x_2017:


//--------------------- .text._Z18kQuantizeBlockwiseIfLi256ELi2ELi0ELi0EEvPfPT_S0_PhS0_ii --------------------------
	.section	.text._Z18kQuantizeBlockwiseIfLi256ELi2ELi0ELi0EEvPfPT_S0_PhS0_ii,"ax",@progbits
	.align	128
        .global         _Z18kQuantizeBlockwiseIfLi256ELi2ELi0ELi0EEvPfPT_S0_PhS0_ii
        .type           _Z18kQuantizeBlockwiseIfLi256ELi2ELi0ELi0EEvPfPT_S0_PhS0_ii,@function
        .size           _Z18kQuantizeBlockwiseIfLi256ELi2ELi0ELi0EEvPfPT_S0_PhS0_ii,(.L_x_2018 - _Z18kQuantizeBlockwiseIfLi256ELi2ELi0ELi0EEvPfPT_S0_PhS0_ii)
        .other          _Z18kQuantizeBlockwiseIfLi256ELi2ELi0ELi0EEvPfPT_S0_PhS0_ii,@"STO_CUDA_ENTRY STV_DEFAULT"
_Z18kQuantizeBlockwiseIfLi256ELi2ELi0ELi0EEvPfPT_S0_PhS0_ii:
.text._Z18kQuantizeBlockwiseIfLi256ELi2ELi0ELi0EEvPfPT_S0_PhS0_ii:
        /* <DEDUP_REMOVED lines=52> */
.L_x_1079:
[----:B------:R0:W2:Y:S01]  /*0340*/  LDG.E R7, desc[UR12][R4.64] ;  /* 0x0000000c04077981 */ /* 0x0000a2000c1e1900 */
[----:B------:R-:W-:-:S05]  /*0350*/  VIADD R6, R6, 0x1 ;  /* 0x0000000106067836 */ /* 0x000fca0000000000 */
[----:B------:R-:W-:Y:S01]  /*0360*/  ISETP.NE.AND P0, PT, R6, RZ, PT ;  /* 0x000000ff0600720c */ /* 0x000fe20003f05270 */
[C---:B0-----:R-:W-:Y:S01]  /*0370*/  IMAD.WIDE.U32 R4, R3.reuse, 0x4, R4 ;  /* 0x0000000403047825 */ /* 0x041fe200078e0004 */
[----:B--2---:R0:W-:Y:S03]  /*0380*/  STS [R2], R7 ;  /* 0x0000000702007388 */ /* 0x0041e60000000800 */
[----:B0-----:R-:W-:-:S08]  /*0390*/  IMAD R2, R3, 0x4, R2 ;  /* 0x0000000403027824 */ /* 0x001fd000078e0202 */
[----:B------:R-:W-:Y:S05]  /*03a0*/  @P0 BRA `(.L_x_1079) ;  /* 0xfffffffc00e40947 */ /* 0x000fea000383ffff */
.L_x_1078:
[----:B------:R-:W-:Y:S05]  /*03b0*/  BSYNC.RECONVERGENT B1 ;  /* 0x0000000000017941 */ /* 0x000fea0003800200 */
.L_x_1077:
        /* <DEDUP_REMOVED lines=10> */
.L_x_1080:
        /* <DEDUP_REMOVED lines=23> */
.L_x_1076:
[----:B------:R-:W-:Y:S05]  /*05d0*/  BSYNC.RECONVERGENT B0 ;  /* 0x0000000000007941 */ /* 0x000fea0003800200 */
.L_x_1075:
        /* <DEDUP_REMOVED lines=19> */
.L_x_1085:
        /* <DEDUP_REMOVED lines=67> */
.L_x_1082:
        /* <DEDUP_REMOVED lines=47> */
.L_x_1084:
        /* <DEDUP_REMOVED lines=8> */
.L_x_1083:
[----:B---3--:R-:W-:Y:S05]  /*0eb0*/  BSYNC.RECONVERGENT B0 ;  /* 0x0000000000007941 */ /* 0x008fea0003800200 */
.L_x_1081:
        /* <DEDUP_REMOVED lines=8> */
[----:B------:R-:W3:Y:S04]  /*0f40*/  LDS R17, [UR10+0x928] ;  /* 0x0009280aff117984 */ /* 0x000ee80008000800 */
[----:B-12---:R-:W1:Y:S01]  /*0f50*/  LDS R4, [UR10+0x724] ;  /* 0x0007240aff047984 */ /* 0x006e620008000800 */
[-C--:B---3--:R-:W-:Y:S01]  /*0f60*/  FMUL.FTZ R5, R2, R17.reuse ;  /* 0x0000001102057220 */ /* 0x088fe20000410000 */
        /* <DEDUP_REMOVED lines=20> */
[----:B------:R-:W1:Y:S01]  /*10b0*/  LDS R21, [R21] ;  /* 0x0000000015157984 */ /* 0x000e620000000800 */
[----:B------:R-:W-:Y:S01]  /*10c0*/  @P4 IMAD.MOV.U32 R25, RZ, RZ, R3 ;  /* 0x000000ffff194224 */ /* 0x000fe200078e0003 */
[----:B-1----:R-:W-:-:S13]  /*10d0*/  FSETP.GT.FTZ.AND P5, PT, R5, R21, PT ;  /* 0x000000150500720b */ /* 0x002fda0003fb4000 */
[C---:B0-----:R-:W-:Y:S02]  /*10e0*/  @!P5 VIADD R19, R24.reuse, 0xfffffff0 ;  /* 0xfffffff01813d836 */ /* 0x041fe40000000000 */
[----:B------:R-:W-:Y:S02]  /*10f0*/  @P5 VIADD R19, R24, 0x10 ;  /* 0x0000001018135836 */ /* 0x000fe40000000000 */
[----:B------:R-:W-:Y:S02]  /*1100*/  @P5 IMAD.MOV.U32 R4, RZ, RZ, R21 ;  /* 0x000000ffff045224 */ /* 0x000fe400078e0015 */
[----:B------:R-:W-:Y:S01]  /*1110*/  @P5 IMAD.MOV.U32 R21, RZ, RZ, R22 ;  /* 0x000000ffff155224 */ /* 0x000fe200078e0016 */
[----:B------:R-:W-:Y:S01]  /*1120*/  LEA R28, R19, UR8, 0x2 ;  /* 0x00000008131c7c11 */ /* 0x000fe2000f8e10ff */
[----:B------:R-:W-:Y:S02]  /*1130*/  @P5 IMAD.MOV.U32 R2, RZ, RZ, R24 ;  /* 0x000000ffff025224 */ /* 0x000fe400078e0018 */
[----:B------:R-:W-:-:S02]  /*1140*/  @P5 IMAD.MOV.U32 R24, RZ, RZ, R25 ;  /* 0x000000ffff185224 */ /* 0x000fc400078e0019 */
[----:B------:R-:W-:Y:S01]  /*1150*/  IMAD.MOV.U32 R25, RZ, RZ, 0x3f ;  /* 0x0000003fff197424 */ /* 0x000fe200078e00ff */
        /* <DEDUP_REMOVED lines=151> */
.L_x_1086:
        /* <DEDUP_REMOVED lines=11> */
.L_x_2018:


//--------------------- .text._Z18kQuantizeBlockwiseIfLi512ELi2ELi0ELi0EEvPfPT_S0_PhS0_ii --------------------------
	.section	.text._Z18kQuantizeBlockwiseIfLi512ELi2ELi0ELi0EEvPfPT_S0_PhS0_ii,"ax",@progbits
	.align	128
        .global         _Z18kQuantizeBlockwiseIfLi512ELi2ELi0ELi0EEvPfPT_S0_PhS0_ii
        .type           _Z18kQuantizeBlockwiseIfLi512ELi2ELi0ELi0EEvPfPT_S0_PhS0_ii,@function
        .size           _Z18kQuantizeBlockwiseIfLi512ELi2ELi0ELi0EEvPfPT_S0_PhS0_ii,(.L_x_2019 - _Z18kQuantizeBlockwiseIfLi512ELi2ELi0ELi0EEvPfPT_S0_PhS0_ii)
        .other          _Z18kQuantizeBlockwiseIfLi512ELi2ELi0ELi0EEvPfPT_S0_PhS0_ii,@"STO_CUDA_ENTRY STV_DEFAULT"
_Z18kQuantizeBlockwiseIfLi512ELi2ELi0ELi0EEvPfPT_S0_PhS0_ii:
.text._Z18kQuantizeBlockwiseIfLi512ELi2ELi0ELi0EEvPfPT_S0_PhS0_ii:
        /* <DEDUP_REMOVED lines=52> */
.L_x_1091:
[----:B------:R0:W2:Y:S01]  /*0340*/  LDG.E R9, desc[UR12][R6.64] ;  /* 0x0000000c06097981 */ /* 0x0000a2000c1e1900 */
[----:B------:R-:W-:-:S05]  /*0350*/  VIADD R5, R5, 0x1 ;  /* 0x0000000105057836 */ /* 0x000fca0000000000 */
[----:B------:R-:W-:Y:S01]  /*0360*/  ISETP.NE.AND P0, PT, R5, RZ, PT ;  /* 0x000000ff0500720c */ /* 0x000fe20003f05270 */
[C---:B0-----:R-:W-:Y:S01]  /*0370*/  IMAD.WIDE.U32 R6, R3.reuse, 0x4, R6 ;  /* 0x0000000403067825 */ /* 0x041fe200078e0006 */
[----:B--2---:R0:W-:Y:S03]  /*0380*/  STS [R8], R9 ;  /* 0x0000000908007388 */ /* 0x0041e60000000800 */
[----:B0-----:R-:W-:-:S08]  /*0390*/  IMAD R8, R3, 0x4, R8 ;  /* 0x0000000403087824 */ /* 0x001fd000078e0208 */
[----:B------:R-:W-:Y:S05]  /*03a0*/  @P0 BRA `(.L_x_1091) ;  /* 0xfffffffc00e40947 */ /* 0x000fea000383ffff */
.L_x_1090:
[----:B------:R-:W-:Y:S05]  /*03b0*/  BSYNC.RECONVERGENT B1 ;  /* 0x0000000000017941 */ /* 0x000fea0003800200 */
.L_x_1089:
        /* <DEDUP_REMOVED lines=10> */
.L_x_1092:
        /* <DEDUP_REMOVED lines=23> */
.L_x_1088:
[----:B------:R-:W-:Y:S05]  /*05d0*/  BSYNC.RECONVERGENT B0 ;  /* 0x0000000000007941 */ /* 0x000fea0003800200 */
.L_x_1087:
        /* <DEDUP_REMOVED lines=19> */
.L_x_1097:
[----:B-12---:R-:W-:Y:S02]  /*0710*/  IADD3 R21, PT, PT, -R4, UR11, RZ ;  /* 0x0000000b04157c10 */ /* 0x006fe4000fffe1ff */
[----:B------:R-:W-:Y:S01]  /*0720*/  CS2R R10, SRZ ;  /* 0x00000000000a7805 */ /* 0x000fe2000001ff00 */
[----:B------:R-:W-:Y:S01]  /*0730*/  BAR.SYNC.DEFER_BLOCKING 0x0 ;  /* 0x0000000000007b1d */ /* 0x000fe20000010000 */
[----:B------:R-:W-:Y:S02]  /*0740*/  IADD3 R13, P2, PT, R3, R4, RZ ;  /* 0x00000004030d7210 */ /* 0x000fe40007f5e0ff */
[----:B------:R-:W-:-:S03]  /*0750*/  VIMNMX R12, PT, PT, R21, 0x200, PT ;  /* 0x00000200150c7848 */ /* 0x000fc60003fe0100 */
[----:B------:R-:W-:Y:S01]  /*0760*/  IMAD.X R16, RZ, RZ, R2, P2 ;  /* 0x000000ffff107224 */ /* 0x000fe200010e0602 */
[-C--:B------:R-:W-:Y:S02]  /*0770*/  ISETP.GE.AND P0, PT, R3, R12.reuse, PT ;  /* 0x0000000c0300720c */ /* 0x080fe40003f06270 */
[----:B------:R-:W-:Y:S02]  /*0780*/  ISETP.GE.AND P1, PT, R7, R12, PT ;  /* 0x0000000c0700720c */ /* 0x000fe40003f26270 */
[----:B---3--:R-:W-:-:S04]  /*0790*/  LEA R8, P2, R13, UR14, 0x2 ;  /* 0x0000000e0d087c11 */ /* 0x008fc8000f8410ff */
[----:B------:R-:W-:-:S05]  /*07a0*/  LEA.HI.X R9, R13, UR15, R16, 0x2, P2 ;  /* 0x0000000f0d097c11 */ /* 0x000fca00090f1410 */
[----:B------:R-:W2:Y:S04]  /*07b0*/  @!P0 LDG.E.CONSTANT R10, desc[UR12][R8.64] ;  /* 0x0000000c080a8981 */ /* 0x000ea8000c1e9900 */
[----:B------:R-:W3:Y:S01]  /*07c0*/  @!P1 LDG.E.CONSTANT R11, desc[UR12][R8.64+0x80] ;  /* 0x0000800c080b9981 */ /* 0x000ee2000c1e9900 */
[----:B------:R-:W0:Y:S01]  /*07d0*/  S2UR UR7, SR_CgaCtaId ;  /* 0x00000000000779c3 */ /* 0x000e220000008800 */
[----:B------:R-:W-:Y:S01]  /*07e0*/  IMAD.SHL.U32 R14, R0, 0x2, RZ ;  /* 0x00000002000e7824 */ /* 0x000fe200078e00ff */
[----:B------:R-:W-:Y:S01]  /*07f0*/  UMOV UR6, 0x400 ;  /* 0x0000040000067882 */ /* 0x000fe20000000000 */
[----:B------:R-:W1:Y:S01]  /*0800*/  S2R R20, SR_LANEID ;  /* 0x0000000000147919 */ /* 0x000e620000000000 */
[----:B------:R-:W-:Y:S01]  /*0810*/  ISETP.GE.AND P0, PT, R21, 0x100, PT ;  /* 0x000001001500780c */ /* 0x000fe20003f06270 */
[----:B------:R-:W-:Y:S01]  /*0820*/  BSSY.RECONVERGENT B0, `(.L_x_1093) ;  /* 0x000007f000007945 */ /* 0x000fe20003800200 */
[----:B------:R-:W-:Y:S01]  /*0830*/  LOP3.LUT R17, R14, 0x7c0, RZ, 0xc0, !PT ;  /* 0x000007c00e117812 */ /* 0x000fe200078ec0ff */
[----:B0-----:R-:W-:-:S04]  /*0840*/  ULEA UR10, UR7, UR6, 0x18 ;  /* 0x00000006070a7291 */ /* 0x001fc8000f8ec0ff */
[----:B-1----:R-:W-:-:S05]  /*0850*/  IMAD.IADD R17, R17, 0x1, R20 ;  /* 0x0000000111117824 */ /* 0x002fca00078e0214 */
[----:B------:R-:W-:-:S05]  /*0860*/  LEA R19, R17, UR10, 0x2 ;  /* 0x0000000a11137c11 */ /* 0x000fca000f8e10ff */
[----:B------:R-:W-:Y:S01]  /*0870*/  IMAD R14, R20, 0x4, R19 ;  /* 0x00000004140e7824 */ /* 0x000fe200078e0213 */
[----:B--2---:R-:W-:Y:S04]  /*0880*/  STS [R19], R10 ;  /* 0x0000000a13007388 */ /* 0x004fe80000000800 */
[----:B---3--:R-:W-:Y:S01]  /*0890*/  STS [R19+0x80], R11 ;  /* 0x0000800b13007388 */ /* 0x008fe20000000800 */
        /* <DEDUP_REMOVED lines=50> */
.L_x_1094:
        /* <DEDUP_REMOVED lines=61> */
.L_x_1096:
        /* <DEDUP_REMOVED lines=8> */
.L_x_1095:
[----:B----4-:R-:W-:Y:S05]  /*1010*/  BSYNC.RECONVERGENT B0 ;  /* 0x0000000000007941 */ /* 0x010fea0003800200 */
.L_x_1093:
[----:B------:R-:W-:Y:S01]  /*1020*/  BAR.SYNC.DEFER_BLOCKING 0x0 ;  /* 0x0000000000007b1d */ /* 0x000fe20000010000 */
[----:B------:R-:W-:Y:S01]  /*1030*/  UIADD3 UR8, UPT, UPT, UR6, 0xa3c, URZ ;  /* 0x00000a3c06087890 */ /* 0x000fe2000fffe0ff */
[----:B------:R-:W-:Y:S01]  /*1040*/  IMAD.MOV.U32 R26, RZ, RZ, 0xbf ;  /* 0x000000bfff1a7424 */ /* 0x000fe200078e00ff */
[----:B------:R-:W-:Y:S01]  /*1050*/  UIADD3 UR6, UPT, UPT, UR6, 0x800, URZ ;  /* 0x0000080006067890 */ /* 0x000fe2000fffe0ff */
[----:B------:R-:W-:Y:S01]  /*1060*/  IMAD.MOV.U32 R22, RZ, RZ, 0x3f800000 ;  /* 0x3f800000ff167424 */ /* 0x000fe200078e00ff */
[----:B------:R-:W-:Y:S01]  /*1070*/  ULEA UR8, UR7, UR8, 0x18 ;  /* 0x0000000807087291 */ /* 0x000fe2000f8ec0ff */
[----:B------:R-:W-:Y:S01]  /*1080*/  IMAD.IADD R20, R5, 0x1, R20 ;  /* 0x0000000105147824 */ /* 0x000fe200078e0214 */
[----:B------:R-:W-:-:S06]  /*1090*/  ULEA UR6, UR7, UR6, 0x18 ;  /* 0x0000000607067291 */ /* 0x000fcc000f8ec0ff */
[----:B------:R-:W-:Y:S01]  /*10a0*/  LEA R20, R20, UR6, 0x1 ;  /* 0x0000000614147c11 */ /* 0x000fe2000f8e08ff */
[----:B-12---:R-:W1:Y:S04]  /*10b0*/  LDS.64 R8, [UR10+0xe38] ;  /* 0x000e380aff087984 */ /* 0x006e680008000a00 */
[----:B------:R-:W2:Y:S01]  /*10c0*/  LDS R11, [UR10+0xc38] ;  /* 0x000c380aff0b7984 */ /* 0x000ea20008000800 */
[-C--:B-1----:R-:W-:Y:S01]  /*10d0*/  FMUL.FTZ R14, R14, R9.reuse ;  /* 0x000000090e0e7220 */ /* 0x082fe20000410000 */
[----:B------:R-:W-:Y:S01]  /*10e0*/  FMUL.FTZ R19, R15, R9 ;  /* 0x000000090f137220 */ /* 0x000fe20000410000 */
[----:B------:R-:W-:Y:S02]  /*10f0*/  IMAD.MOV.U32 R9, RZ, RZ, 0x7f ;  /* 0x0000007fff097424 */ /* 0x000fe400078e00ff */
[----:B--2---:R-:W-:Y:S01]  /*1100*/  IMAD.MOV.U32 R10, RZ, RZ, R11 ;  /* 0x000000ffff0a7224 */ /* 0x004fe200078e000b */
[----:B------:R-:W-:Y:S01]  /*1110*/  FSETP.GT.FTZ.AND P1, PT, R14, R11, PT ;  /* 0x0000000b0e00720b */ /* 0x000fe20003f34000 */
[----:B------:R-:W-:-:S12]  /*1120*/  IMAD.MOV.U32 R15, RZ, RZ, 0xff ;  /* 0x000000ffff0f7424 */ /* 0x000fd800078e00ff */
[----:B------:R-:W-:Y:S02]  /*1130*/  @!P1 IMAD.MOV.U32 R26, RZ, RZ, 0x3f ;  /* 0x0000003fff1a9424 */ /* 0x000fe400078e00ff */
[----:B------:R-:W-:Y:S02]  /*1140*/  @!P1 IMAD.MOV.U32 R11, RZ, RZ, -0x40800000 ;  /* 0xbf800000ff0b9424 */ /* 0x000fe400078e00ff */
[----:B------:R-:W-:Y:S01]  /*1150*/  @!P1 IMAD.MOV.U32 R22, RZ, RZ, R10 ;  /* 0x000000ffff169224 */ /* 0x000fe200078e000a */
[----:B------:R-:W-:Y:S01]  /*1160*/  LEA R21, R26, UR8, 0x2 ;  /* 0x000000081a157c11 */ /* 0x000fe2000f8e10ff */
[----:B------:R-:W-:Y:S02]  /*1170*/  @!P1 IMAD.MOV.U32 R9, RZ, RZ, RZ ;  /* 0x000000ffff099224 */ /* 0x000fe400078e00ff */
[----:B------:R-:W-:-:S03]  /*1180*/  @!P1 IMAD.MOV.U32 R15, RZ, RZ, 0x7f ;  /* 0x0000007fff0f9424 */ /* 0x000fc600078e00ff */
[----:B------:R-:W1:Y:S02]  /*1190*/  LDS R21, [R21] ;  /* 0x0000000015157984 */ /* 0x000e640000000800 */
[----:B-1----:R-:W-:-:S13]  /*11a0*/  FSETP.GT.FTZ.AND P2, PT, R14, R21, PT ;  /* 0x000000150e00720b */ /* 0x002fda0003f54000 */
[C---:B0-----:R-:W-:Y:S02]  /*11b0*/  @!P2 VIADD R23, R26.reuse, 0xffffffe0 ;  /* 0xffffffe01a17a836 */ /* 0x041fe40000000000 */
        /* <DEDUP_REMOVED lines=79> */
[----:B------:R-:W-:-:S02]  /*16b0*/  @P5 IMAD.MOV.U32 R11, RZ, RZ, R24 ;  /* 0x000000ffff0b5224 */ /* 0x000fc400078e0018 */
[----:B------:R-:W-:Y:S02]  /*16c0*/  @P5 IMAD.MOV.U32 R24, RZ, RZ, R10 ;  /* 0x000000ffff185224 */ /* 0x000fe400078e000a */
[----:B------:R-:W-:Y:S02]  /*16d0*/  IMAD.MOV.U32 R23, RZ, RZ, 0x7f ;  /* 0x0000007fff177424 */ /* 0x000fe400078e00ff */
[----:B------:R-:W-:Y:S02]  /*16e0*/  IMAD.MOV.U32 R14, RZ, RZ, RZ ;  /* 0x000000ffff0e7224 */ /* 0x000fe400078e00ff */
[----:B------:R-:W-:Y:S02]  /*16f0*/  @P4 IMAD.MOV.U32 R23, RZ, RZ, 0xff ;  /* 0x000000ffff174424 */ /* 0x000fe400078e00ff */
[----:B------:R-:W-:Y:S02]  /*1700*/  @P4 IMAD.MOV.U32 R14, RZ, RZ, 0x7f ;  /* 0x0000007fff0e4424 */ /* 0x000fe400078e00ff */
        /* <DEDUP_REMOVED lines=81> */
.L_x_1098:
        /* <DEDUP_REMOVED lines=14> */
.L_x_2019:


//--------------------- .text._Z18kQuantizeBlockwiseIfLi1024ELi4ELi0ELi0EEvPfPT_S0_PhS0_ii --------------------------
	.section	.text._Z18kQuantizeBlockwiseIfLi1024ELi4ELi0ELi0EEvPfPT_S0_PhS0_ii,"ax",@progbits
	.align	128
        .global         _Z18kQuantizeBlockwiseIfLi1024ELi4ELi0ELi0EEvPfPT_S0_PhS0_ii
        .type           _Z18kQuantizeBlockwiseIfLi1024ELi4ELi0ELi0EEvPfPT_S0_PhS0_ii,@function
        .size           _Z18kQuantizeBlockwiseIfLi1024ELi4ELi0ELi0EEvPfPT_S0_PhS0_ii,(.L_x_2020 - _Z18kQuantizeBlockwiseIfLi1024ELi4ELi0ELi0EEvPfPT_S0_PhS0_ii)
        .other          _Z18kQuantizeBlockwiseIfLi1024ELi4ELi0ELi0EEvPfPT_S0_PhS0_ii,@"STO_CUDA_ENTRY STV_DEFAULT"
_Z18kQuantizeBlockwiseIfLi1024ELi4ELi0ELi0EEvPfPT_S0_PhS0_ii:
.text._Z18kQuantizeBlockwiseIfLi1024ELi4ELi0ELi0EEvPfPT_S0_PhS0_ii:
        /* <DEDUP_REMOVED lines=52> */
.L_x_1103:
[----:B------:R0:W2:Y:S01]  /*0340*/  LDG.E R9, desc[UR10][R4.64] ;  /* 0x0000000a04097981 */ /* 0x0000a2000c1e1900 */
[----:B------:R-:W-:-:S05]  /*0350*/  VIADD R7, R7, 0x1 ;  /* 0x0000000107077836 */ /* 0x000fca0000000000 */
[----:B------:R-:W-:Y:S01]  /*0360*/  ISETP.NE.AND P0, PT, R7, RZ, PT ;  /* 0x000000ff0700720c */ /* 0x000fe20003f05270 */
[C---:B0-----:R-:W-:Y:S01]  /*0370*/  IMAD.WIDE.U32 R4, R3.reuse, 0x4, R4 ;  /* 0x0000000403047825 */ /* 0x041fe200078e0004 */
[----:B--2---:R0:W-:Y:S03]  /*0380*/  STS [R6], R9 ;  /* 0x0000000906007388 */ /* 0x0041e60000000800 */
[----:B0-----:R-:W-:-:S08]  /*0390*/  IMAD R6, R3, 0x4, R6 ;  /* 0x0000000403067824 */ /* 0x001fd000078e0206 */
[----:B------:R-:W-:Y:S05]  /*03a0*/  @P0 BRA `(.L_x_1103) ;  /* 0xfffffffc00e40947 */ /* 0x000fea000383ffff */
.L_x_1102:
[----:B------:R-:W-:Y:S05]  /*03b0*/  BSYNC.RECONVERGENT B1 ;  /* 0x0000000000017941 */ /* 0x000fea0003800200 */
.L_x_1101:
        /* <DEDUP_REMOVED lines=10> */
.L_x_1104:
        /* <DEDUP_REMOVED lines=23> */
.L_x_1100:
[----:B------:R-:W-:Y:S05]  /*05d0*/  BSYNC.RECONVERGENT B0 ;  /* 0x0000000000007941 */ /* 0x000fea0003800200 */
.L_x_1099:
        /* <DEDUP_REMOVED lines=17> */
.L_x_1109:
[----:B-1----:R-:W-:Y:S02]  /*06f0*/  IADD3 R20, PT, PT, -R15, UR9, RZ ;  /* 0x000000090f147c10 */ /* 0x002fe4000fffe1ff */
[----:B------:R-:W-:Y:S02]  /*0700*/  CS2R R10, SRZ ;  /* 0x00000000000a7805 */ /* 0x000fe4000001ff00 */
[C---:B------:R-:W-:Y:S02]  /*0710*/  IADD3 R2, P3, PT, R12.reuse, R15, RZ ;  /* 0x0000000f0c027210 */ /* 0x040fe40007f7e0ff */
[C---:B------:R-:W-:Y:S02]  /*0720*/  LOP3.LUT R4, R12.reuse, 0x40, RZ, 0xfc, !PT ;  /* 0x000000400c047812 */ /* 0x040fe400078efcff */
[----:B------:R-:W-:Y:S01]  /*0730*/  LOP3.LUT R6, R12, 0x20, RZ, 0xfc, !PT ;  /* 0x000000200c067812 */ /* 0x000fe200078efcff */
[----:B------:R-:W-:Y:S01]  /*0740*/  IMAD.X R3, RZ, RZ, R14, P3 ;  /* 0x000000ffff037224 */ /* 0x000fe200018e060e */
[----:B------:R-:W-:-:S02]  /*0750*/  VIMNMX R17, PT, PT, R20, 0x400, PT ;  /* 0x0000040014117848 */ /* 0x000fc40003fe0100 */
[----:B------:R-:W-:Y:S01]  /*0760*/  LOP3.LUT R8, R12, 0x60, RZ, 0xfc, !PT ;  /* 0x000000600c087812 */ /* 0x000fe200078efcff */
[----:B------:R-:W0:Y:S08]  /*0770*/  S2UR UR8, SR_CgaCtaId ;  /* 0x00000000000879c3 */ /* 0x000e300000008800 */
[----:B------:R-:W-:Y:S01]  /*0780*/  BAR.SYNC.DEFER_BLOCKING 0x0 ;  /* 0x0000000000007b1d */ /* 0x000fe20000010000 */
[----:B------:R-:W-:-:S02]  /*0790*/  ISETP.GE.AND P2, PT, R4, R17, PT ;  /* 0x000000110400720c */ /* 0x000fc40003f46270 */
[-C--:B------:R-:W-:Y:S02]  /*07a0*/  ISETP.GE.AND P0, PT, R12, R17.reuse, PT ;  /* 0x000000110c00720c */ /* 0x080fe40003f06270 */
[-C--:B------:R-:W-:Y:S02]  /*07b0*/  ISETP.GE.AND P1, PT, R6, R17.reuse, PT ;  /* 0x000000110600720c */ /* 0x080fe40003f26270 */
[----:B------:R-:W-:Y:S02]  /*07c0*/  ISETP.GE.AND P3, PT, R8, R17, PT ;  /* 0x000000110800720c */ /* 0x000fe40003f66270 */
[----:B------:R-:W-:Y:S02]  /*07d0*/  CS2R R8, SRZ ;  /* 0x0000000000087805 */ /* 0x000fe4000001ff00 */
[----:B--2---:R-:W-:-:S04]  /*07e0*/  LEA R4, P4, R2, UR12, 0x2 ;  /* 0x0000000c02047c11 */ /* 0x004fc8000f8810ff */
[----:B------:R-:W-:-:S05]  /*07f0*/  LEA.HI.X R5, R2, UR13, R3, 0x2, P4 ;  /* 0x0000000d02057c11 */ /* 0x000fca000a0f1403 */
[----:B------:R-:W2:Y:S04]  /*0800*/  @!P0 LDG.E.CONSTANT R8, desc[UR10][R4.64] ;  /* 0x0000000a04088981 */ /* 0x000ea8000c1e9900 */
[----:B------:R-:W4:Y:S04]  /*0810*/  @!P1 LDG.E.CONSTANT R9, desc[UR10][R4.64+0x80] ;  /* 0x0000800a04099981 */ /* 0x000f28000c1e9900 */
[----:B------:R-:W5:Y:S04]  /*0820*/  @!P2 LDG.E.CONSTANT R10, desc[UR10][R4.64+0x100] ;  /* 0x0001000a040aa981 */ /* 0x000f68000c1e9900 */
[----:B------:R1:W3:Y:S01]  /*0830*/  @!P3 LDG.E.CONSTANT R11, desc[UR10][R4.64+0x180] ;  /* 0x0001800a040bb981 */ /* 0x0002e2000c1e9900 */
        /* <DEDUP_REMOVED lines=12> */
[----:B--2---:R-:W-:Y:S04]  /*0900*/  STS [R19], R8 ;  /* 0x0000000813007388 */ /* 0x004fe80000000800 */
[----:B----4-:R-:W-:Y:S04]  /*0910*/  STS [R19+0x80], R9 ;  /* 0x0000800913007388 */ /* 0x010fe80000000800 */
[----:B-----5:R-:W-:Y:S04]  /*0920*/  STS [R19+0x100], R10 ;  /* 0x0001000a13007388 */ /* 0x020fe80000000800 */
[----:B---3--:R-:W-:Y:S01]  /*0930*/  STS [R19+0x180], R11 ;  /* 0x0001800b13007388 */ /* 0x008fe20000000800 */
        /* <DEDUP_REMOVED lines=51> */
.L_x_1106:
        /* <DEDUP_REMOVED lines=61> */
.L_x_1108:
        /* <DEDUP_REMOVED lines=8> */
.L_x_1107:
[----:B------:R-:W-:Y:S05]  /*10c0*/  BSYNC.RECONVERGENT B0 ;  /* 0x0000000000007941 */ /* 0x000fea0003800200 */
.L_x_1105:
[----:B------:R-:W-:Y:S01]  /*10d0*/  BAR.SYNC.DEFER_BLOCKING 0x0 ;  /* 0x0000000000007b1d */ /* 0x000fe20000010000 */
[----:B0-----:R-:W-:Y:S01]  /*10e0*/  IMAD.MOV.U32 R22, RZ, RZ, 0xbf ;  /* 0x000000bfff167424 */ /* 0x001fe200078e00ff */
[----:B------:R-:W-:Y:S01]  /*10f0*/  UISETP.LT.U32.AND UP0, UPT, UR4, 0x7fffffff, UPT ;  /* 0x7fffffff0400788c */ /* 0x000fe2000bf01070 */
[----:B--2---:R-:W-:Y:S02]  /*1100*/  IMAD.MOV.U32 R8, RZ, RZ, 0x3f800000 ;  /* 0x3f800000ff087424 */ /* 0x004fe400078e00ff */
[----:B------:R-:W-:Y:S01]  /*1110*/  IMAD.MOV.U32 R20, RZ, RZ, 0xff ;  /* 0x000000ffff147424 */ /* 0x000fe200078e00ff */
[----:B------:R-:W-:Y:S02]  /*1120*/  UMOV UR7, 0x400 ;  /* 0x0000040000077882 */ /* 0x000fe40000000000 */
[----:B------:R-:W-:-:S04]  /*1130*/  UIADD3 UR7, UPT, UPT, UR7, 0x143c, URZ ;  /* 0x0000143c07077890 */ /* 0x000fc8000fffe0ff */
[----:B------:R-:W-:Y:S01]  /*1140*/  ULEA UR7, UR8, UR7, 0x18 ;  /* 0x0000000708077291 */ /* 0x000fe2000f8ec0ff */
[----:B-1----:R-:W0:Y:S04]  /*1150*/  LDS.64 R2, [UR6+0x1838] ;  /* 0x00183806ff027984 */ /* 0x002e280008000a00 */
[----:B------:R-:W1:Y:S01]  /*1160*/  LDS R19, [UR6+0x1638] ;  /* 0x00163806ff137984 */ /* 0x000e620008000800 */
[----:B0-----:R-:W-:Y:S01]  /*1170*/  FMUL.FTZ R10, R4, R3 ;  /* 0x00000003040a7220 */ /* 0x001fe20000410000 */
[----:B-1----:R-:W-:-:S04]  /*1180*/  IMAD.MOV.U32 R4, RZ, RZ, R19 ;  /* 0x000000ffff047224 */ /* 0x002fc800078e0013 */
        /* <DEDUP_REMOVED lines=17> */
[----:B------:R-:W-:-:S02]  /*12a0*/  @P4 IMAD.MOV.U32 R22, RZ, RZ, R20 ;  /* 0x000000ffff164224 */ /* 0x000fc400078e0014 */
[----:B------:R-:W-:-:S05]  /*12b0*/  FMUL.FTZ R20, R5, R3 ;  /* 0x0000000305147220 */ /* 0x000fca0000410000 */
[----:B------:R-:W-:Y:S02]  /*12c0*/  FSETP.GT.FTZ.AND P1, PT, R20, R4, PT ;  /* 0x000000041400720b */ /* 0x000fe40003f34000 */
        /* <DEDUP_REMOVED lines=52> */
[----:B------:R-:W-:Y:S01]  /*1610*/  LDS R21, [UR6+0x143c] ;  /* 0x00143c06ff157984 */ /* 0x000fe20008000800 */
[----:B------:R-:W-:Y:S02]  /*1620*/  @P5 IMAD.MOV.U32 R19, RZ, RZ, R27 ;  /* 0x000000ffff135224 */ /* 0x000fe400078e001b */
[----:B------:R-:W-:Y:S02]  /*1630*/  @P5 IMAD.MOV.U32 R27, RZ, RZ, R29 ;  /* 0x000000ffff1b5224 */ /* 0x000fe400078e001d */
        /* <DEDUP_REMOVED lines=8> */
[----:B------:R-:W-:Y:S02]  /*16c0*/  @!P4 VIADD R24, R9, 0xfffffff0 ;  /* 0xfffffff00918c836 */ /* 0x000fe40000000000 */
[----:B------:R-:W-:Y:S01]  /*16d0*/  @P5 FMUL.FTZ R27, R27, 0.5 ;  /* 0x3f0000001b1b5820 */ /* 0x000fe20000410000 */
[----:B------:R-:W-:Y:S02]  /*16e0*/  @P4 VIADD R24, R9, 0x10 ;  /* 0x0000001009184836 */ /* 0x000fe40000000000 */
[----:B------:R-:W-:Y:S02]  /*16f0*/  @!P5 FMUL.FTZ R19, R19, 0.5 ;  /* 0x3f0000001313d820 */ /* 0x000fe40000410000 */
[----:B------:R-:W-:-:S02]  /*1700*/  @P5 FSETP.GEU.FTZ.AND P3, PT, R27, R10, PT ;  /* 0x0000000a1b00520b */ /* 0x000fc40003f7e000 */
[----:B------:R-:W-:Y:S02]  /*1710*/  LEA R29, R24, UR7, 0x2 ;  /* 0x00000007181d7c11 */ /* 0x000fe4000f8e10ff */
[----:B------:R-:W-:Y:S01]  /*1720*/  @!P5 FSETP.GEU.FTZ.AND P6, PT, R10, R19, PT ;  /* 0x000000130a00d20b */ /* 0x000fe20003fde000 */
[----:B------:R-:W-:Y:S01]  /*1730*/  IMAD.MOV.U32 R10, RZ, RZ, -0x40800000 ;  /* 0xbf800000ff0a7424 */ /* 0x000fe200078e00ff */
[-C--:B------:R-:W-:Y:S01]  /*1740*/  @P5 SEL R19, R22, R25.reuse, !P3 ;  /* 0x0000001916135207 */ /* 0x080fe20005800000 */
[--C-:B------:R-:W-:Y:S01]  /*1750*/  @P1 IMAD.MOV.U32 R10, RZ, RZ, R4.reuse ;  /* 0x000000ffff0a1224 */ /* 0x100fe200078e0004 */
[----:B------:R-:W0:Y:S01]  /*1760*/  LDS R29, [R29] ;  /* 0x000000001d1d7984 */ /* 0x000e220000000800 */
[----:B------:R-:W-:Y:S01]  /*1770*/  @!P5 SEL R19, R8, R25, !P6 ;  /* 0x000000190813d207 */ /* 0x000fe20007000000 */
[----:B------:R-:W-:Y:S02]  /*1780*/  IMAD.MOV.U32 R8, RZ, RZ, R4 ;  /* 0x000000ffff087224 */ /* 0x000fe400078e0004 */
[----:B------:R-:W-:-:S02]  /*1790*/  @P1 IMAD.MOV.U32 R8, RZ, RZ, 0x3f800000 ;  /* 0x3f800000ff081424 */ /* 0x000fc400078e00ff */
[----:B------:R-:W-:Y:S02]  /*17a0*/  @P2 IMAD.MOV.U32 R10, RZ, RZ, R11 ;  /* 0x000000ffff0a2224 */ /* 0x000fe400078e000b */
[----:B------:R-:W-:Y:S02]  /*17b0*/  @P2 IMAD.MOV.U32 R11, RZ, RZ, R8 ;  /* 0x000000ffff0b2224 */ /* 0x000fe400078e0008 */
[----:B------:R-:W-:Y:S02]  /*17c0*/  IMAD.MOV.U32 R8, RZ, RZ, RZ ;  /* 0x000000ffff087224 */ /* 0x000fe400078e00ff */
[----:B------:R-:W-:Y:S02]  /*17d0*/  IMAD.MOV.U32 R25, RZ, RZ, 0x7f ;  /* 0x0000007fff197424 */ /* 0x000fe400078e00ff */
[----:B------:R-:W-:Y:S02]  /*17e0*/  @P1 IMAD.MOV.U32 R8, RZ, RZ, 0x7f ;  /* 0x0000007fff081424 */ /* 0x000fe400078e00ff */
[----:B------:R-:W-:-:S02]  /*17f0*/  @P1 IMAD.MOV.U32 R25, RZ, RZ, 0xff ;  /* 0x000000ffff191424 */ /* 0x000fc400078e00ff */
[----:B------:R-:W-:Y:S02]  /*1800*/  @P4 IMAD.MOV.U32 R10, RZ, RZ, R5 ;  /* 0x000000ffff0a4224 */ /* 0x000fe400078e0005 */
[----:B------:R-:W-:Y:S02]  /*1810*/  @P4 IMAD.MOV.U32 R5, RZ, RZ, R11 ;  /* 0x000000ffff054224 */ /* 0x000fe400078e000b */
[----:B------:R-:W-:Y:S02]  /*1820*/  @P2 IMAD.MOV.U32 R8, RZ, RZ, R23 ;  /* 0x000000ffff082224 */ /* 0x000fe400078e0017 */
[----:B------:R-:W-:Y:S02]  /*1830*/  @P2 IMAD.MOV.U32 R23, RZ, RZ, R25 ;  /* 0x000000ffff172224 */ /* 0x000fe400078e0019 */
[-C--:B------:R-:W-:Y:S01]  /*1840*/  FMUL.FTZ R25, R6, R3.reuse ;  /* 0x0000000306197220 */ /* 0x080fe20000410000 */
[----:B------:R-:W-:Y:S02]  /*1850*/  @P4 IMAD.MOV.U32 R8, RZ, RZ, R9 ;  /* 0x000000ffff084224 */ /* 0x000fe400078e0009 */
[----:B------:R-:W-:Y:S01]  /*1860*/  FMUL.FTZ R3, R7, R3 ;  /* 0x0000000307037220 */ /* 0x000fe20000410000 */
[----:B------:R-:W-:-:S02]  /*1870*/  @P4 IMAD.MOV.U32 R9, RZ, RZ, R23 ;  /* 0x000000ffff094224 */ /* 0x000fc400078e0017 */
[----:B------:R-:W-:Y:S02]  /*1880*/  IMAD.MOV.U32 R6, RZ, RZ, 0x3f ;  /* 0x0000003fff067424 */ /* 0x000fe400078e00ff */
[----:B------:R-:W-:Y:S01]  /*1890*/  IMAD.MOV.U32 R7, RZ, RZ, 0x3f ;  /* 0x0000003fff077424 */ /* 0x000fe200078e00ff */
        /* <DEDUP_REMOVED lines=8> */
[----:B------:R-:W-:-:S02]  /*1920*/  FSETP.GT.FTZ.AND P3, PT, R25, R4, PT ;  /* 0x000000041900720b */ /* 0x000fc40003f74000 */
[----:B------:R-:W0:Y:S11]  /*1930*/  LDS R27, [R27] ;  /* 0x000000001b1b7984 */ /* 0x000e360000000800 */
        /* <DEDUP_REMOVED lines=9> */
[----:B------:R-:W-:-:S04]  /*19d0*/  LEA R24, R6, UR7, 0x2 ;  /* 0x0000000706187c11 */ /* 0x000fc8000f8e10ff */
        /* <DEDUP_REMOVED lines=26> */
[----:B------:R-:W-:Y:S02]  /*1b80*/  @!P1 ISETP.NE.AND P2, PT, R8, RZ, PT ;  /* 0x000000ff0800920c */ /* 0x000fe40003f45270 */
[----:B------:R-:W-:Y:S02]  /*1b90*/  @P1 ISETP.NE.AND P5, PT, R5, 0xff, PT ;  /* 0x000000ff0500180c */ /* 0x000fe40003fa5270 */
[----:B------:R-:W-:Y:S02]  /*1ba0*/  @!P1 FSEL R10, R21, R10, !P2 ;  /* 0x0000000a150a9208 */ /* 0x000fe40005000000 */
[----:B------:R-:W-:Y:S02]  /*1bb0*/  @P1 FSEL R9, R2, R9, !P5 ;  /* 0x0000000902091208 */ /* 0x000fe40006800000 */
[----:B------:R-:W-:Y:S01]  /*1bc0*/  FSETP.GT.FTZ.AND P5, PT, R25, R28, PT ;  /* 0x0000001c1900720b */ /* 0x000fe20003fb4000 */
[C---:B------:R-:W-:Y:S02]  /*1bd0*/  @!P1 FADD.FTZ R10, R27.reuse, R10 ;  /* 0x0000000a1b0a9221 */ /* 0x040fe40000010000 */
[----:B------:R-:W-:-:S02]  /*1be0*/  @P1 FADD.FTZ R27, R27, R9 ;  /* 0x000000091b1b1221 */ /* 0x000fc40000010000 */
[----:B------:R-:W-:Y:S01]  /*1bf0*/  @!P1 FMUL.FTZ R9, R10, 0.5 ;  /* 0x3f0000000a099820 */ /* 0x000fe20000410000 */
[----:B------:R-:W-:Y:S02]  /*1c00*/  HFMA2 R10, -RZ, RZ, -1.875, 0 ;  /* 0xbf800000ff0a7431 */ /* 0x000fe400000001ff */
[----:B------:R-:W-:Y:S02]  /*1c10*/  @P1 FMUL.FTZ R27, R27, 0.5 ;  /* 0x3f0000001b1b1820 */ /* 0x000fe40000410000 */
[----:B------:R-:W-:Y:S01]  /*1c20*/  @!P1 FSETP.GEU.FTZ.AND P6, PT, R20, R9, PT ;  /* 0x000000091400920b */ /* 0x000fe20003fde000 */
[--C-:B------:R-:W-:Y:S02]  /*1c30*/  IMAD.MOV.U32 R9, RZ, RZ, R4.reuse ;  /* 0x000000ffff097224 */ /* 0x100fe400078e0004 */
[----:B------:R-:W-:Y:S01]  /*1c40*/  @P1 FSETP.GEU.FTZ.AND P2, PT, R27, R20, PT ;  /* 0x000000141b00120b */ /* 0x000fe20003f5e000 */
[----:B------:R-:W-:Y:S02]  /*1c50*/  @P3 IMAD.MOV.U32 R9, RZ, RZ, 0x3f800000 ;  /* 0x3f800000ff093424 */ /* 0x000fe400078e00ff */
[----:B------:R-:W-:-:S02]  /*1c60*/  @P3 IMAD.MOV.U32 R10, RZ, RZ, R4 ;  /* 0x000000ffff0a3224 */ /* 0x000fc400078e0004 */
[----:B------:R-:W-:Y:S02]  /*1c70*/  IMAD.MOV.U32 R20, RZ, RZ, 0x7f ;  /* 0x0000007fff147424 */ /* 0x000fe400078e00ff */
[----:B------:R-:W-:Y:S02]  /*1c80*/  @P4 IMAD.MOV.U32 R10, RZ, RZ, R24 ;  /* 0x000000ffff0a4224 */ /* 0x000fe400078e0018 */
[C---:B------:R-:W-:Y:S02]  /*1c90*/  @!P5 VIADD R11, R22.reuse, 0xfffffff0 ;  /* 0xfffffff0160bd836 */ /* 0x040fe40000000000 */
[----:B------:R-:W-:Y:S02]  /*1ca0*/  @P4 IMAD.MOV.U32 R24, RZ, RZ, R9 ;  /* 0x000000ffff184224 */ /* 0x000fe400078e0009 */
[----:B------:R-:W-:Y:S02]  /*1cb0*/  @P3 IMAD.MOV.U32 R20, RZ, RZ, 0xff ;  /* 0x000000ffff143424 */ /* 0x000fe400078e00ff */
[----:B------:R-:W-:-:S02]  /*1cc0*/  @P5 VIADD R11, R22, 0x10 ;  /* 0x00000010160b5836 */ /* 0x000fc40000000000 */
[----:B------:R-:W-:Y:S02]  /*1cd0*/  IMAD.MOV.U32 R9, RZ, RZ, RZ ;  /* 0x000000ffff097224 */ /* 0x000fe400078e00ff */
[----:B------:R-:W-:Y:S02]  /*1ce0*/  @P3 IMAD.MOV.U32 R9, RZ, RZ, 0x7f ;  /* 0x0000007fff093424 */ /* 0x000fe400078e00ff */
[----:B------:R-:W-:Y:S01]  /*1cf0*/  @P4 IMAD.MOV.U32 R9, RZ, RZ, R6 ;  /* 0x000000ffff094224 */ /* 0x000fe200078e0006 */
[----:B------:R-:W-:Y:S01]  /*1d00*/  @P5 MOV R9, R22 ;  /* 0x0000001600095202 */ /* 0x000fe20000000f00 */
[----:B------:R-:W-:Y:S01]  /*1d10*/  @P4 IMAD.MOV.U32 R6, RZ, RZ, R20 ;  /* 0x000000ffff064224 */ /* 0x000fe200078e0014 */
[----:B------:R-:W-:Y:S01]  /*1d20*/  LEA R20, R11, UR7, 0x2 ;  /* 0x000000070b147c11 */ /* 0x000fe2000f8e10ff */
[----:B------:R-:W-:Y:S02]  /*1d30*/  @P5 IMAD.MOV.U32 R10, RZ, RZ, R28 ;  /* 0x000000ffff0a5224 */ /* 0x000fe400078e001c */
[----:B------:R-:W-:-:S02]  /*1d40*/  @P5 IMAD.MOV.U32 R22, RZ, RZ, R6 ;  /* 0x000000ffff165224 */ /* 0x000fc400078e0006 */
[----:B------:R-:W-:Y:S01]  /*1d50*/  @P5 IMAD.MOV.U32 R28, RZ, RZ, R24 ;  /* 0x000000ffff1c5224 */ /* 0x000fe200078e0018 */
[----:B------:R-:W0:Y:S01]  /*1d60*/  LDS R20, [R20] ;  /* 0x0000000014147984 */ /* 0x000e220000000800 */
[----:B------:R-:W-:Y:S01]  /*1d70*/  IMAD.MOV.U32 R27, RZ, RZ, 0x7f ;  /* 0x0000007fff1b7424 */ /* 0x000fe200078e00ff */
        /* <DEDUP_REMOVED lines=26> */
[----:B------:R-:W-:-:S04]  /*1f20*/  FSETP.GT.FTZ.AND P3, PT, R3, R4, PT ;  /* 0x000000040300720b */ /* 0x000fc80003f74000 */
        /* <DEDUP_REMOVED lines=13> */
[----:B------:R-:W-:Y:S01]  /*2000*/  IMAD.MOV.U32 R8, RZ, RZ, -0x40800000 ;  /* 0xbf800000ff087424 */ /* 0x000fe200078e00ff */
[----:B------:R-:W0:Y:S01]  /*2010*/  LDS R28, [R28] ;  /* 0x000000001c1c7984 */ /* 0x000e220000000800 */
[----:B------:R-:W-:Y:S01]  /*2020*/  @P3 IMAD.MOV.U32 R8, RZ, RZ, R4 ;  /* 0x000000ffff083224 */ /* 0x000fe200078e0004 */
[----:B------:R-:W-:Y:S01]  /*2030*/  @P1 SEL R22, R5, R26, !P2 ;  /* 0x0000001a05161207 */ /* 0x000fe20005000000 */
[----:B------:R-:W-:Y:S01]  /*2040*/  @P3 IMAD.MOV.U32 R4, RZ, RZ, 0x3f800000 ;  /* 0x3f800000ff043424 */ /* 0x000fe200078e00ff */
[----:B------:R-:W1:Y:S02]  /*2050*/  LDS R24, [R24] ;  /* 0x0000000018187984 */ /* 0x000e640000000800 */
[----:B------:R-:W-:-:S02]  /*2060*/  PRMT R22, R19, 0x3340, R22 ;  /* 0x0000334013167816 */ /* 0x000fc40000000016 */
        /* <DEDUP_REMOVED lines=11> */
[----:B------:R-:W-:Y:S02]  /*2120*/  IMAD.MOV.U32 R10, RZ, RZ, RZ ;  /* 0x000000ffff0a7224 */ /* 0x000fe400078e00ff */
[----:B------:R-:W-:Y:S01]  /*2130*/  @P3 IMAD.MOV.U32 R10, RZ, RZ, 0x7f ;  /* 0x0000007fff0a3424 */ /* 0x000fe200078e00ff */
[-C--:B------:R-:W-:Y:S02]  /*2140*/  @!P4 SEL R9, R9, R6.reuse, !P6 ;  /* 0x000000060909c207 */ /* 0x080fe40007000000 */
[C---:B------:R-:W-:Y:S01]  /*2150*/  @!P5 VIADD R23, R7.reuse, 0xffffffe0 ;  /* 0xffffffe00717d836 */ /* 0x040fe20000000000 */
[----:B------:R-:W-:Y:S01]  /*2160*/  @P4 FSETP.GEU.FTZ.AND P3, PT, R28, R25, PT ;  /* 0x000000191c00420b */ /* 0x000fe20003f7e000 */
[----:B------:R-:W-:Y:S02]  /*2170*/  @P5 VIADD R23, R7, 0x20 ;  /* 0x0000002007175836 */ /* 0x000fe40000000000 */
[----:B------:R-:W-:Y:S01]  /*2180*/  @P5 IMAD.MOV.U32 R10, RZ, RZ, R7 ;  /* 0x000000ffff0a5224 */ /* 0x000fe200078e0007 */
[----:B------:R-:W-:Y:S01]  /*2190*/  @P5 MOV R7, R27 ;  /* 0x0000001b00075202 */ /* 0x000fe20000000f00 */
[----:B------:R-:W-:Y:S01]  /*21a0*/  @P5 IMAD.MOV.U32 R8, RZ, RZ, R24 ;  /* 0x000000ffff085224 */ /* 0x000fe200078e0018 */
[----:B------:R-:W-:Y:S01]  /*21b0*/  LEA R28, R23, UR7, 0x2 ;  /* 0x00000007171c7c11 */ /* 0x000fe2000f8e10ff */
[----:B------:R-:W-:Y:S01]  /*21c0*/  @P5 IMAD.MOV.U32 R24, RZ, RZ, R4 ;  /* 0x000000ffff185224 */ /* 0x000fe200078e0004 */
[----:B------:R-:W-:-:S02]  /*21d0*/  @P4 SEL R9, R20, R6, !P3 ;  /* 0x0000000614094207 */ /* 0x000fc40005800000 */
[----:B------:R-:W-:Y:S02]  /*21e0*/  LOP3.LUT R6, R12, 0x20, RZ, 0xfc, !PT ;  /* 0x000000200c067812 */ /* 0x000fe400078efcff */
        /* <DEDUP_REMOVED lines=96> */
.L_x_1110:
        /* <DEDUP_REMOVED lines=9> */
.L_x_2020:


//--------------------- .text._Z18kQuantizeBlockwiseIfLi2048ELi4ELi0ELi0EEvPfPT_S0_PhS0_ii --------------------------
	.section	.text._Z18kQuantizeBlockwiseIfLi2048ELi4ELi0ELi0EEvPfPT_S0_PhS0_ii,"ax",@progbits
	.align	128
        .global         _Z18kQuantizeBlockwiseIfLi2048ELi4ELi0ELi0EEvPfPT_S0_PhS0_ii
        .type           _Z18kQuantizeBlockwiseIfLi2048ELi4ELi0ELi0EEvPfPT_S0_PhS0_ii,@function
        .size           _Z18kQuantizeBlockwiseIfLi2048ELi4ELi0ELi0EEvPfPT_S0_PhS0_ii,(.L_x_2021 - _Z18kQuantizeBlockwiseIfLi2048ELi4ELi0ELi0EEvPfPT_S0_PhS0_ii)
        .other          _Z18kQuantizeBlockwiseIfLi2048ELi4ELi0ELi0EEvPfPT_S0_PhS0_ii,@"STO_CUDA_ENTRY STV_DEFAULT"
_Z18kQuantizeBlockwiseIfLi2048ELi4ELi0ELi0EEvPfPT_S0_PhS0_ii:
.text._Z18kQuantizeBlockwiseIfLi2048ELi4ELi0ELi0EEvPfPT_S0_PhS0_ii:
        /* <DEDUP_REMOVED lines=52> */
.L_x_1115:
[----:B------:R0:W2:Y:S01]  /*0340*/  LDG.E R9, desc[UR10][R6.64] ;  /* 0x0000000a06097981 */ /* 0x0000a2000c1e1900 */
[----:B------:R-:W-:-:S05]  /*0350*/  VIADD R4, R4, 0x1 ;  /* 0x0000000104047836 */ /* 0x000fca0000000000 */
[----:B------:R-:W-:Y:S01]  /*0360*/  ISETP.NE.AND P0, PT, R4, RZ, PT ;  /* 0x000000ff0400720c */ /* 0x000fe20003f05270 */
[C---:B0-----:R-:W-:Y:S01]  /*0370*/  IMAD.WIDE.U32 R6, R5.reuse, 0x4, R6 ;  /* 0x0000000405067825 */ /* 0x041fe200078e0006 */
[----:B--2---:R0:W-:Y:S03]  /*0380*/  STS [R2], R9 ;  /* 0x0000000902007388 */ /* 0x0041e60000000800 */
[----:B0-----:R-:W-:-:S08]  /*0390*/  IMAD R2, R5, 0x4, R2 ;  /* 0x0000000405027824 */ /* 0x001fd000078e0202 */
[----:B------:R-:W-:Y:S05]  /*03a0*/  @P0 BRA `(.L_x_1115) ;  /* 0xfffffffc00e40947 */ /* 0x000fea000383ffff */
.L_x_1114:
[----:B------:R-:W-:Y:S05]  /*03b0*/  BSYNC.RECONVERGENT B1 ;  /* 0x0000000000017941 */ /* 0x000fea0003800200 */
.L_x_1113:
        /* <DEDUP_REMOVED lines=10> */
.L_x_1116:
        /* <DEDUP_REMOVED lines=23> */
.L_x_1112:
[----:B------:R-:W-:Y:S05]  /*05d0*/  BSYNC.RECONVERGENT B0 ;  /* 0x0000000000007941 */ /* 0x000fea0003800200 */
.L_x_1111:
        /* <DEDUP_REMOVED lines=8> */
[----:B------:R-:W1:Y:S02]  /*0660*/  LDCU UR9, c[0x0][0x3ac] ;  /* 0x00007580ff0977ac */ /* 0x000e640008000800 */
[----:B------:R-:W-:Y:S01]  /*0670*/  LOP3.LUT R5, R0, 0xf80, RZ, 0xc0, !PT ;  /* 0x00000f8000057812 */ /* 0x000fe200078ec0ff */
[----:B------:R-:W-:Y:S01]  /*0680*/  UIADD3 UR5, UPT, UPT, UR5, 0x2810, URZ ;  /* 0x0000281005057890 */ /* 0x000fe2000fffe0ff */
[----:B------:R-:W-:Y:S01]  /*0690*/  SHF.R.S32.HI R0, RZ, 0x1f, R3 ;  /* 0x0000001fff007819 */ /* 0x000fe20000011403 */
[----:B------:R-:W3:Y:S01]  /*06a0*/  LDCU.64 UR12, c[0x0][0x388] ;  /* 0x00007100ff0c77ac */ /* 0x000ee20008000a00 */
[----:B------:R-:W-:-:S02]  /*06b0*/  LOP3.LUT R23, R23, 0x7c, RZ, 0xc0, !PT ;  /* 0x0000007c17177812 */ /* 0x000fc400078ec0ff */
[----:B------:R-:W-:Y:S01]  /*06c0*/  LOP3.LUT R24, R5, 0x1f, R20, 0xf8, !PT ;  /* 0x0000001f05187812 */ /* 0x000fe200078ef814 */
[----:B------:R-:W4:Y:S01]  /*06d0*/  LDCU.64 UR14, c[0x0][0x398] ;  /* 0x00007300ff0e77ac */ /* 0x000f220008000a00 */
[----:B01----:R-:W-:-:S12]  /*06e0*/  ULEA UR5, UR6, UR5, 0x18 ;  /* 0x0000000506057291 */ /* 0x003fd8000f8ec0ff */
.L_x_1121:
[----:B------:R-:W-:Y:S02]  /*06f0*/  IADD3 R25, PT, PT, -R3, UR9, RZ ;  /* 0x0000000903197c10 */ /* 0x000fe4000fffe1ff */
[----:B------:R-:W-:Y:S02]  /*0700*/  CS2R R12, SRZ ;  /* 0x00000000000c7805 */ /* 0x000fe4000001ff00 */
[C---:B------:R-:W-:Y:S02]  /*0710*/  LOP3.LUT R5, R24.reuse, 0x20, RZ, 0xfc, !PT ;  /* 0x0000002018057812 */ /* 0x040fe400078efcff */
[----:B--2---:R-:W-:Y:S02]  /*0720*/  CS2R R14, SRZ ;  /* 0x00000000000e7805 */ /* 0x004fe4000001ff00 */
[----:B------:R-:W-:Y:S02]  /*0730*/  VIMNMX R2, PT, PT, R25, 0x800, PT ;  /* 0x0000080019027848 */ /* 0x000fe40003fe0100 */
[----:B------:R-:W-:-:S02]  /*0740*/  IADD3 R4, P3, PT, R24, R3, RZ ;  /* 0x0000000318047210 */ /* 0x000fc40007f7e0ff */
[C---:B------:R-:W-:Y:S02]  /*0750*/  LOP3.LUT R9, R24.reuse, 0x40, RZ, 0xfc, !PT ;  /* 0x0000004018097812 */ /* 0x040fe400078efcff */
[C---:B------:R-:W-:Y:S01]  /*0760*/  LOP3.LUT R7, R24.reuse, 0x60, RZ, 0xfc, !PT ;  /* 0x0000006018077812 */ /* 0x040fe200078efcff */
[----:B------:R-:W0:Y:S08]  /*0770*/  S2UR UR8, SR_CgaCtaId ;  /* 0x00000000000879c3 */ /* 0x000e300000008800 */
[----:B------:R-:W-:Y:S01]  /*0780*/  BAR.SYNC.DEFER_BLOCKING 0x0 ;  /* 0x0000000000007b1d */ /* 0x000fe20000010000 */
[-C--:B------:R-:W-:Y:S01]  /*0790*/  ISETP.GE.AND P1, PT, R5, R2.reuse, PT ;  /* 0x000000020500720c */ /* 0x080fe20003f26270 */
[----:B------:R-:W-:Y:S01]  /*07a0*/  IMAD.X R5, RZ, RZ, R0, P3 ;  /* 0x000000ffff057224 */ /* 0x000fe200018e0600 */
[----:B------:R-:W-:-:S02]  /*07b0*/  ISETP.GE.AND P0, PT, R24, R2, PT ;  /* 0x000000021800720c */ /* 0x000fc40003f06270 */
[-C--:B------:R-:W-:Y:S02]  /*07c0*/  ISETP.GE.AND P2, PT, R9, R2.reuse, PT ;  /* 0x000000020900720c */ /* 0x080fe40003f46270 */
[----:B------:R-:W-:Y:S02]  /*07d0*/  ISETP.GE.AND P3, PT, R7, R2, PT ;  /* 0x000000020700720c */ /* 0x000fe40003f66270 */
[----:B---3--:R-:W-:-:S04]  /*07e0*/  LEA R6, P4, R4, UR12, 0x2 ;  /* 0x0000000c04067c11 */ /* 0x008fc8000f8810ff */
[----:B------:R-:W-:-:S05]  /*07f0*/  LEA.HI.X R7, R4, UR13, R5, 0x2, P4 ;  /* 0x0000000d04077c11 */ /* 0x000fca000a0f1405 */
[----:B------:R-:W2:Y:S04]  /*0800*/  @!P0 LDG.E.CONSTANT R12, desc[UR10][R6.64] ;  /* 0x0000000a060c8981 */ /* 0x000ea8000c1e9900 */
[----:B------:R-:W3:Y:S04]  /*0810*/  @!P1 LDG.E.CONSTANT R13, desc[UR10][R6.64+0x80] ;  /* 0x0000800a060d9981 */ /* 0x000ee8000c1e9900 */
[----:B------:R-:W5:Y:S04]  /*0820*/  @!P2 LDG.E.CONSTANT R14, desc[UR10][R6.64+0x100] ;  /* 0x0001000a060ea981 */ /* 0x000f68000c1e9900 */
[----:B------:R-:W4:Y:S01]  /*0830*/  @!P3 LDG.E.CONSTANT R15, desc[UR10][R6.64+0x180] ;  /* 0x0001800a060fb981 */ /* 0x000f22000c1e9900 */
        /* <DEDUP_REMOVED lines=13> */
[----:B---3--:R-:W-:Y:S04]  /*0910*/  STS [R16+0x80], R13 ;  /* 0x0000800d10007388 */ /* 0x008fe80000000800 */
[----:B-----5:R-:W-:Y:S04]  /*0920*/  STS [R16+0x100], R14 ;  /* 0x0001000e10007388 */ /* 0x020fe80000000800 */
[----:B----4-:R-:W-:Y:S01]  /*0930*/  STS [R16+0x180], R15 ;  /* 0x0001800f10007388 */ /* 0x010fe20000000800 */
        /* <DEDUP_REMOVED lines=68> */
.L_x_1118:
        /* <DEDUP_REMOVED lines=85> */
.L_x_1120:
        /* <DEDUP_REMOVED lines=8> */
.L_x_1119:
[----:B------:R-:W-:Y:S05]  /*1350*/  BSYNC.RECONVERGENT B0 ;  /* 0x0000000000007941 */ /* 0x000fea0003800200 */
.L_x_1117:
[----:B------:R-:W-:Y:S01]  /*1360*/  BAR.SYNC.DEFER_BLOCKING 0x0 ;  /* 0x0000000000007b1d */ /* 0x000fe20000010000 */
[----:B------:R-:W-:Y:S01]  /*1370*/  IMAD.MOV.U32 R16, RZ, RZ, 0xbf ;  /* 0x000000bfff107424 */ /* 0x000fe200078e00ff */
[----:B------:R-:W-:Y:S01]  /*1380*/  UISETP.LT.U32.AND UP0, UPT, UR4, 0x7fffffff, UPT ;  /* 0x7fffffff0400788c */ /* 0x000fe2000bf01070 */
[----:B------:R-:W-:-:S03]  /*1390*/  IMAD.MOV.U32 R15, RZ, RZ, 0xff ;  /* 0x000000ffff0f7424 */ /* 0x000fc600078e00ff */
[----:B------:R-:W-:Y:S02]  /*13a0*/  UMOV UR7, 0x400 ;  /* 0x0000040000077882 */ /* 0x000fe40000000000 */
[----:B------:R-:W-:-:S04]  /*13b0*/  UIADD3 UR7, UPT, UPT, UR7, 0x2864, URZ ;  /* 0x0000286407077890 */ /* 0x000fc8000fffe0ff */
[----:B------:R-:W-:Y:S01]  /*13c0*/  ULEA UR7, UR8, UR7, 0x18 ;  /* 0x0000000708077291 */ /* 0x000fe2000f8ec0ff */
[----:B-12---:R-:W1:Y:S04]  /*13d0*/  LDS.64 R4, [UR6+0x2c60] ;  /* 0x002c6006ff047984 */ /* 0x006e680008000a00 */
[----:B------:R-:W2:Y:S01]  /*13e0*/  LDS R14, [UR6+0x2a60] ;  /* 0x002a6006ff0e7984 */ /* 0x000ea20008000800 */
[----:B-1----:R-:W-:Y:S01]  /*13f0*/  FMUL.FTZ R12, R8, R5 ;  /* 0x00000005080c7220 */ /* 0x002fe20000410000 */
[----:B------:R-:W-:Y:S02]  /*1400*/  IMAD.MOV.U32 R8, RZ, RZ, 0x3f800000 ;  /* 0x3f800000ff087424 */ /* 0x000fe400078e00ff */
[----:B--2---:R-:W-:Y:S02]  /*1410*/  IMAD.MOV.U32 R6, RZ, RZ, R14 ;  /* 0x000000ffff067224 */ /* 0x004fe400078e000e */
        /* <DEDUP_REMOVED lines=26> */
[----:B------:R-:W-:Y:S01]  /*15c0*/  FMUL.FTZ R16, R9, R5 ;  /* 0x0000000509107220 */ /* 0x000fe20000410000 */
[----:B------:R-:W1:Y:S04]  /*15d0*/  LDS R13, [R13] ;  /* 0x000000000d0d7984 */ /* 0x000e680000000800 */
[----:B------:R-:W-:Y:S02]  /*15e0*/  FSETP.GT.FTZ.AND P1, PT, R16, R6, PT ;  /* 0x000000061000720b */ /* 0x000fe40003f34000 */
        /* <DEDUP_REMOVED lines=44> */
[----:B------:R-:W0:Y:S04]  /*18b0*/  LDS R27, [R27] ;  /* 0x000000001b1b7984 */ /* 0x000e280000000800 */
[----:B------:R-:W1:Y:S01]  /*18c0*/  LDS R7, [R7] ;  /* 0x0000000007077984 */ /* 0x000e620000000800 */
[----:B0-----:R-:W-:Y:S02]  /*18d0*/  FSETP.GT.FTZ.AND P5, PT, R12, R27, PT ;  /* 0x0000001b0c00720b */ /* 0x001fe40003fb4000 */
[----:B-1----:R-:W-:-:S11]  /*18e0*/  FSETP.GT.FTZ.AND P4, PT, R16, R7, PT ;  /* 0x000000071000720b */ /* 0x002fd60003f94000 */
[----:B------:R-:W-:Y:S02]  /*18f0*/  @P5 ISETP.NE.AND P3, PT, R18, 0xff, PT ;  /* 0x000000ff1200580c */ /* 0x000fe40003f65270 */
[----:B------:R-:W-:Y:S02]  /*1900*/  @!P5 ISETP.NE.AND P6, PT, R8, RZ, PT ;  /* 0x000000ff0800d20c */ /* 0x000fe40003fc5270 */
[----:B------:R-:W-:Y:S02]  /*1910*/  @P5 FSEL R26, R4, R25, !P3 ;  /* 0x00000019041a5208 */ /* 0x000fe40005800000 */
[----:B------:R-:W-:-:S03]  /*1920*/  @!P5 FSEL R28, R15, R14, !P6 ;  /* 0x0000000e0f1cd208 */ /* 0x000fc60007000000 */
[----:B------:R-:W-:Y:S01]  /*1930*/  @P5 FADD.FTZ R14, R27, R26 ;  /* 0x0000001a1b0e5221 */ /* 0x000fe20000010000 */
[----:B------:R-:W-:Y:S02]  /*1940*/  @!P4 VIADD R26, R9, 0xfffffff0 ;  /* 0xfffffff0091ac836 */ /* 0x000fe40000000000 */
[----:B------:R-:W-:Y:S01]  /*1950*/  @!P5 FADD.FTZ R28, R27, R28 ;  /* 0x0000001c1b1cd221 */ /* 0x000fe20000010000 */
[----:B------:R-:W-:Y:S02]  /*1960*/  @P4 VIADD R26, R9, 0x10 ;  /* 0x00000010091a4836 */ /* 0x000fe40000000000 */
[----:B------:R-:W-:-:S03]  /*1970*/  @P5 FMUL.FTZ R25, R14, 0.5 ;  /* 0x3f0000000e195820 */ /* 0x000fc60000410000 */
[----:B------:R-:W-:Y:S02]  /*1980*/  LEA R27, R26, UR7, 0x2 ;  /* 0x000000071a1b7c11 */ /* 0x000fe4000f8e10ff */
[----:B------:R-:W-:Y:S01]  /*1990*/  @P5 FSETP.GEU.FTZ.AND P3, PT, R25, R12, PT ;  /* 0x0000000c1900520b */ /* 0x000fe20003f7e000 */
[----:B------:R-:W-:-:S03]  /*19a0*/  @!P5 FMUL.FTZ R25, R28, 0.5 ;  /* 0x3f0000001c19d820 */ /* 0x000fc60000410000 */
[----:B------:R-:W0:Y:S01]  /*19b0*/  LDS R27, [R27] ;  /* 0x000000001b1b7984 */ /* 0x000e220000000800 */
[----:B------:R-:W-:Y:S02]  /*19c0*/  @P5 SEL R14, R18, R19, !P3 ;  /* 0x00000013120e5207 */ /* 0x000fe40005800000 */
[----:B------:R-:W-:Y:S01]  /*19d0*/  @!P5 FSETP.GEU.FTZ.AND P6, PT, R12, R25, PT ;  /* 0x000000190c00d20b */ /* 0x000fe20003fde000 */
[----:B------:R-:W-:Y:S02]  /*19e0*/  IMAD.MOV.U32 R12, RZ, RZ, -0x40800000 ;  /* 0xbf800000ff0c7424 */ /* 0x000fe400078e00ff */
[--C-:B------:R-:W-:Y:S01]  /*19f0*/  @P1 IMAD.MOV.U32 R12, RZ, RZ, R6.reuse ;  /* 0x000000ffff0c1224 */ /* 0x100fe200078e0006 */
        /* <DEDUP_REMOVED lines=73> */
[----:B------:R-:W-:Y:S02]  /*1e90*/  IMAD.MOV.U32 R12, RZ, RZ, -0x40800000 ;  /* 0xbf800000ff0c7424 */ /* 0x000fe400078e00ff */
[----:B------:R-:W-:Y:S01]  /*1ea0*/  @P1 FMUL.FTZ R13, R28, 0.5 ;  /* 0x3f0000001c0d1820 */ /* 0x000fe20000410000 */
[--C-:B------:R-:W-:Y:S01]  /*1eb0*/  @P3 IMAD.MOV.U32 R12, RZ, RZ, R6.reuse ;  /* 0x000000ffff0c3224 */ /* 0x100fe200078e0006 */
[----:B------:R-:W-:Y:S01]  /*1ec0*/  @!P1 FSETP.GEU.FTZ.AND P6, PT, R16, R9, PT ;  /* 0x000000091000920b */ /* 0x000fe20003fde000 */
[----:B------:R-:W-:Y:S02]  /*1ed0*/  IMAD.MOV.U32 R9, RZ, RZ, R6 ;  /* 0x000000ffff097224 */ /* 0x000fe400078e0006 */
[----:B------:R-:W-:Y:S01]  /*1ee0*/  @P1 FSETP.GEU.FTZ.AND P2, PT, R13, R16, PT ;  /* 0x000000100d00120b */ /* 0x000fe20003f5e000 */
[----:B------:R-:W-:Y:S02]  /*1ef0*/  @P3 IMAD.MOV.U32 R9, RZ, RZ, 0x3f800000 ;  /* 0x3f800000ff093424 */ /* 0x000fe400078e00ff */
[----:B------:R-:W-:-:S02]  /*1f00*/  IMAD.MOV.U32 R16, RZ, RZ, 0x7f ;  /* 0x0000007fff107424 */ /* 0x000fc400078e00ff */
[----:B------:R-:W-:Y:S02]  /*1f10*/  @P4 IMAD.MOV.U32 R12, RZ, RZ, R26 ;  /* 0x000000ffff0c4224 */ /* 0x000fe400078e001a */
[C---:B------:R-:W-:Y:S02]  /*1f20*/  @!P5 VIADD R13, R17.reuse, 0xfffffff0 ;  /* 0xfffffff0110dd836 */ /* 0x040fe40000000000 */
[----:B------:R-:W-:Y:S02]  /*1f30*/  @P4 IMAD.MOV.U32 R26, RZ, RZ, R9 ;  /* 0x000000ffff1a4224 */ /* 0x000fe400078e0009 */
[----:B------:R-:W-:Y:S02]  /*1f40*/  @P3 IMAD.MOV.U32 R16, RZ, RZ, 0xff ;  /* 0x000000ffff103424 */ /* 0x000fe400078e00ff */
[----:B------:R-:W-:Y:S02]  /*1f50*/  @P5 VIADD R13, R17, 0x10 ;  /* 0x00000010110d5836 */ /* 0x000fe40000000000 */
[----:B------:R-:W-:-:S02]  /*1f60*/  IMAD.MOV.U32 R9, RZ, RZ, RZ ;  /* 0x000000ffff097224 */ /* 0x000fc400078e00ff */
[----:B------:R-:W-:Y:S02]  /*1f70*/  @P3 IMAD.MOV.U32 R9, RZ, RZ, 0x7f ;  /* 0x0000007fff093424 */ /* 0x000fe400078e00ff */
[----:B------:R-:W-:Y:S02]  /*1f80*/  @P4 IMAD.MOV.U32 R9, RZ, RZ, R10 ;  /* 0x000000ffff094224 */ /* 0x000fe400078e000a */
[----:B------:R-:W-:Y:S01]  /*1f90*/  @P4 IMAD.MOV.U32 R10, RZ, RZ, R16 ;  /* 0x000000ffff0a4224 */ /* 0x000fe200078e0010 */
[----:B------:R-:W-:Y:S01]  /*1fa0*/  LEA R16, R13, UR7, 0x2 ;  /* 0x000000070d107c11 */ /* 0x000fe2000f8e10ff */
[----:B------:R-:W-:Y:S02]  /*1fb0*/  @P5 IMAD.MOV.U32 R12, RZ, RZ, R18 ;  /* 0x000000ffff0c5224 */ /* 0x000fe400078e0012 */
[----:B------:R-:W-:Y:S02]  /*1fc0*/  @P5 IMAD.MOV.U32 R18, RZ, RZ, R26 ;  /* 0x000000ffff125224 */ /* 0x000fe400078e001a */
        /* <DEDUP_REMOVED lines=43> */
[----:B0-----:R-:W-:-:S13]  /*2280*/  FSETP.GT.FTZ.AND P4, PT, R19, R26, PT ;  /* 0x0000001a1300720b */ /* 0x001fda0003f94000 */
[----:B------:R-:W-:-:S04]  /*2290*/  @!P4 ISETP.NE.AND P5, PT, R9, RZ, PT ;  /* 0x000000ff0900c20c */ /* 0x000fc80003fa5270 */
[----:B------:R-:W-:Y:S02]  /*22a0*/  @!P4 FSEL R17, R15, R12, !P5 ;  /* 0x0000000c0f11c208 */ /* 0x000fe40006800000 */
[----:B------:R-:W-:-:S03]  /*22b0*/  @P4 ISETP.NE.AND P5, PT, R16, 0xff, PT ;  /* 0x000000ff1000480c */ /* 0x000fc60003fa5270 */
[----:B------:R-:W-:Y:S01]  /*22c0*/  @!P4 FADD.FTZ R17, R26, R17 ;  /* 0x000000111a11c221 */ /* 0x000fe20000010000 */
[----:B------:R-:W-:Y:S02]  /*22d0*/  @P4 FSEL R13, R4, R13, !P5 ;  /* 0x0000000d040d4208 */ /* 0x000fe40006800000 */
[----:B-1----:R-:W-:Y:S01]  /*22e0*/  FSETP.GT.FTZ.AND P5, PT, R5, R18, PT ;  /* 0x000000120500720b */ /* 0x002fe20003fb4000 */
[----:B------:R-:W-:Y:S01]  /*22f0*/  @!P4 FMUL.FTZ R12, R17, 0.5 ;  /* 0x3f000000110cc820 */ /* 0x000fe20000410000 */
[----:B------:R-:W-:Y:S02]  /*2300*/  IMAD.MOV.U32 R17, RZ, RZ, 0x7f ;  /* 0x0000007fff117424 */ /* 0x000fe400078e00ff */
        /* <DEDUP_REMOVED lines=11> */
[----:B------:R-:W-:-:S02]  /*23c0*/  @P3 IMAD.MOV.U32 R12, RZ, RZ, 0x7f ;  /* 0x0000007fff0c3424 */ /* 0x000fc400078e00ff */
[----:B------:R-:W-:Y:S01]  /*23d0*/  @P3 IMAD.MOV.U32 R6, RZ, RZ, 0x3f800000 ;  /* 0x3f800000ff063424 */ /* 0x000fe200078e00ff */
[----:B------:R-:W-:Y:S01]  /*23e0*/  @P4 FSETP.GEU.FTZ.AND P3, PT, R26, R19, PT ;  /* 0x000000131a00420b */ /* 0x000fe20003f7e000 */
[C---:B------:R-:W-:Y:S02]  /*23f0*/  @!P5 VIADD R19, R11.reuse, 0xffffffe0 ;  /* 0xffffffe00b13d836 */ /* 0x040fe40000000000 */
[----:B------:R-:W-:Y:S01]  /*2400*/  @P5 VIADD R19, R11, 0x20 ;  /* 0x000000200b135836 */ /* 0x000fe20000000000 */
[----:B------:R-:W-:Y:S01]  /*2410*/  @P4 SEL R9, R16, R10, !P3 ;  /* 0x0000000a10094207 */ /* 0x000fe20005800000 */
[----:B------:R-:W-:Y:S02]  /*2420*/  @P5 IMAD.MOV.U32 R12, RZ, RZ, R11 ;  /* 0x000000ffff0c5224 */ /* 0x000fe400078e000b */
[----:B------:R-:W-:Y:S01]  /*2430*/  @P5 IMAD.MOV.U32 R8, RZ, RZ, R18 ;  /* 0x000000ffff085224 */ /* 0x000fe200078e0012 */
[----:B------:R-:W-:Y:S01]  /*2440*/  LEA R26, R19, UR7, 0x2 ;  /* 0x00000007131a7c11 */ /* 0x000fe2000f8e10ff */
[----:B------:R-:W-:-:S02]  /*2450*/  @P5 IMAD.MOV.U32 R11, RZ, RZ, R17 ;  /* 0x000000ffff0b5224 */ /* 0x000fc400078e0011 */
        /* <DEDUP_REMOVED lines=98> */
.L_x_1122:
        /* <DEDUP_REMOVED lines=16> */
.L_x_2021:


//--------------------- .text._Z18kQuantizeBlockwiseIfLi4096ELi4ELi1ELi0EEvPfPT_S0_PhS0_ii --------------------------
	.section	.text._Z18kQuantizeBlockwiseIfLi4096ELi4ELi1ELi0EEvPfPT_S0_PhS0_ii,"ax",@progbits
	.align	128
        .global         _Z18kQuantizeBlockwiseIfLi4096ELi4ELi1ELi0EEvPfPT_S0_PhS0_ii
        .type           _Z18kQuantizeBlockwiseIfLi4096ELi4ELi1ELi0EEvPfPT_S0_PhS0_ii,@function
        .size           _Z18kQuantizeBlockwiseIfLi4096ELi4ELi1ELi0EEvPfPT_S0_PhS0_ii,(.L_x_2022 - _Z18kQuantizeBlockwiseIfLi4096ELi4ELi1ELi0EEvPfPT_S0_PhS0_ii)
        .other          _Z18kQuantizeBlockwiseIfLi4096ELi4ELi1ELi0EEvPfPT_S0_PhS0_ii,@"STO_CUDA_ENTRY STV_DEFAULT"
_Z18kQuantizeBlockwiseIfLi4096ELi4ELi1ELi0EEvPfPT_S0_PhS0_ii:
.text._Z18kQuantizeBlockwiseIfLi4096ELi4ELi1ELi0EEvPfPT_S0_PhS0_ii:
        /* <DEDUP_REMOVED lines=52> */
.L_x_1127:
[----:B------:R0:W2:Y:S01]  /*0340*/  LDG.E R2, desc[UR10][R4.64] ;  /* 0x0000000a04027981 */ /* 0x0000a2000c1e1900 */
[----:B------:R-:W-:-:S05]  /*0350*/  VIADD R6, R6, 0x1 ;  /* 0x0000000106067836 */ /* 0x000fca0000000000 */
[----:B------:R-:W-:Y:S01]  /*0360*/  ISETP.NE.AND P0, PT, R6, RZ, PT ;  /* 0x000000ff0600720c */ /* 0x000fe20003f05270 */
[C---:B0-----:R-:W-:Y:S01]  /*0370*/  IMAD.WIDE.U32 R4, R0.reuse, 0x4, R4 ;  /* 0x0000000400047825 */ /* 0x041fe200078e0004 */
[----:B--2---:R0:W-:Y:S03]  /*0380*/  STS [R7], R2 ;  /* 0x0000000207007388 */ /* 0x0041e60000000800 */
[----:B0-----:R-:W-:-:S08]  /*0390*/  IMAD R7, R0, 0x4, R7 ;  /* 0x0000000400077824 */ /* 0x001fd000078e0207 */
[----:B------:R-:W-:Y:S05]  /*03a0*/  @P0 BRA `(.L_x_1127) ;  /* 0xfffffffc00e40947 */ /* 0x000fea000383ffff */
.L_x_1126:
[----:B------:R-:W-:Y:S05]  /*03b0*/  BSYNC.RECONVERGENT B1 ;  /* 0x0000000000017941 */ /* 0x000fea0003800200 */
.L_x_1125:
        /* <DEDUP_REMOVED lines=10> */
.L_x_1128:
        /* <DEDUP_REMOVED lines=23> */
.L_x_1124:
[----:B------:R-:W-:Y:S05]  /*05d0*/  BSYNC.RECONVERGENT B0 ;  /* 0x0000000000007941 */ /* 0x000fea0003800200 */
.L_x_1123:
        /* <DEDUP_REMOVED lines=25> */
.L_x_1133:
[----:B------:R-:W-:Y:S02]  /*0770*/  IADD3 R25, PT, PT, -R3, UR12, RZ ;  /* 0x0000000c03197c10 */ /* 0x000fe4000fffe1ff */
[----:B------:R-:W-:Y:S02]  /*0780*/  CS2R R12, SRZ ;  /* 0x00000000000c7805 */ /* 0x000fe4000001ff00 */
[C---:B------:R-:W-:Y:S02]  /*0790*/  LOP3.LUT R5, R24.reuse, 0x40, RZ, 0xfc, !PT ;  /* 0x0000004018057812 */ /* 0x040fe400078efcff */
[C---:B------:R-:W-:Y:S02]  /*07a0*/  LOP3.LUT R7, R24.reuse, 0x20, RZ, 0xfc, !PT ;  /* 0x0000002018077812 */ /* 0x040fe400078efcff */
[----:B------:R-:W-:Y:S01]  /*07b0*/  LOP3.LUT R9, R24, 0x60, RZ, 0xfc, !PT ;  /* 0x0000006018097812 */ /* 0x000fe200078efcff */
        /* <DEDUP_REMOVED lines=11> */
[----:B------:R-:W-:-:S04]  /*0870*/  LEA R4, P4, R5, UR14, 0x2 ;  /* 0x0000000e05047c11 */ /* 0x000fc8000f8810ff */
[----:B------:R-:W-:Y:S02]  /*0880*/  LEA.HI.X R5, R5, UR15, R6, 0x2, P4 ;  /* 0x0000000f05057c11 */ /* 0x000fe4000a0f1406 */
[----:B------:R-:W-:-:S03]  /*0890*/  CS2R R6, SRZ ;  /* 0x0000000000067805 */ /* 0x000fc6000001ff00 */
[----:B------:R-:W2:Y:S04]  /*08a0*/  @!P2 LDG.E.CONSTANT R12, desc[UR10][R4.64+0x100] ;  /* 0x0001000a040ca981 */ /* 0x000ea8000c1e9900 */
[----:B------:R-:W3:Y:S04]  /*08b0*/  @!P0 LDG.E.CONSTANT R6, desc[UR10][R4.64] ;  /* 0x0000000a04068981 */ /* 0x000ee8000c1e9900 */
[----:B------:R-:W4:Y:S04]  /*08c0*/  @!P1 LDG.E.CONSTANT R7, desc[UR10][R4.64+0x80] ;  /* 0x0000800a04079981 */ /* 0x000f28000c1e9900 */
[----:B------:R-:W5:Y:S01]  /*08d0*/  @!P3 LDG.E.CONSTANT R13, desc[UR10][R4.64+0x180] ;  /* 0x0001800a040db981 */ /* 0x000f62000c1e9900 */
[----:B------:R-:W-:Y:S01]  /*08e0*/  LOP3.LUT R23, R8, 0xf80, RZ, 0xc0, !PT ;  /* 0x00000f8008177812 */ /* 0x000fe200078ec0ff */
[----:B------:R-:W-:-:S02]  /*08f0*/  UMOV UR6, 0x400 ;  /* 0x0000040000067882 */ /* 0x000fc40000000000 */
[----:B-1----:R-:W-:Y:S02]  /*0900*/  ULEA UR6, UR8, UR6, 0x18 ;  /* 0x0000000608067291 */ /* 0x002fe4000f8ec0ff */
[----:B0-----:R-:W-:-:S05]  /*0910*/  IMAD.IADD R23, R23, 0x1, R20 ;  /* 0x0000000117177824 */ /* 0x001fca00078e0214 */
[----:B------:R-:W-:-:S05]  /*0920*/  LEA R15, R23, UR6, 0x2 ;  /* 0x00000006170f7c11 */ /* 0x000fca000f8e10ff */
[----:B------:R-:W-:Y:S01]  /*0930*/  IMAD R8, R20, 0xc, R15 ;  /* 0x0000000c14087824 */ /* 0x000fe200078e020f */
        /* <DEDUP_REMOVED lines=110> */
.L_x_1130:
        /* <DEDUP_REMOVED lines=138> */
.L_x_1132:
        /* <DEDUP_REMOVED lines=8> */
.L_x_1131:
[----:B------:R-:W-:Y:S05]  /*1940*/  BSYNC.RECONVERGENT B0 ;  /* 0x0000000000007941 */ /* 0x000fea0003800200 */
.L_x_1129:
[----:B------:R-:W3:Y:S04]  /*1950*/  LDG.E.CONSTANT R14, desc[UR10][R28.64] ;  /* 0x0000000a1c0e7981 */ /* 0x000ee8000c1e9900 */
[----:B------:R-:W4:Y:S04]  /*1960*/  LDG.E.CONSTANT R16, desc[UR10][R28.64+0x80] ;  /* 0x0000800a1c107981 */ /* 0x000f28000c1e9900 */
[----:B------:R-:W5:Y:S04]  /*1970*/  LDG.E.CONSTANT R18, desc[UR10][R28.64+0x100] ;  /* 0x0001000a1c127981 */ /* 0x000f68000c1e9900 */
[----:B0-2---:R-:W2:Y:S01]  /*1980*/  LDG.E.CONSTANT R26, desc[UR10][R28.64+0x180] ;  /* 0x0001800a1c1a7981 */ /* 0x005ea2000c1e9900 */
        /* <DEDUP_REMOVED lines=10> */
[----:B------:R-:W1:Y:S02]  /*1a30*/  LDS R12, [UR6+0x94b4] ;  /* 0x0094b406ff0c7984 */ /* 0x000e640008000800 */
[----:B-1----:R-:W-:Y:S01]  /*1a40*/  FMUL.FTZ R4, R8, R12 ;  /* 0x0000000c08047220 */ /* 0x002fe20000410000 */
[----:B------:R-:W-:Y:S01]  /*1a50*/  IMAD.MOV.U32 R8, RZ, RZ, 0x3f800000 ;  /* 0x3f800000ff087424 */ /* 0x000fe200078e00ff */
[----:B---3--:R-:W-:Y:S04]  /*1a60*/  STS [R7], R14 ;  /* 0x0000000e07007388 */ /* 0x008fe80000000800 */
[----:B----4-:R-:W-:Y:S04]  /*1a70*/  STS [R7+0x80], R16 ;  /* 0x0000801007007388 */ /* 0x010fe80000000800 */
[----:B-----5:R-:W-:Y:S04]  /*1a80*/  STS [R7+0x100], R18 ;  /* 0x0001001207007388 */ /* 0x020fe80000000800 */
[----:B--2---:R0:W-:Y:S01]  /*1a90*/  STS [R7+0x180], R26 ;  /* 0x0001801a07007388 */ /* 0x0041e20000000800 */
[----:B------:R-:W-:-:S03]  /*1aa0*/  NOP ;  /* 0x0000000000007918 */ /* 0x000fc60000000000 */
[----:B------:R-:W1:Y:S01]  /*1ab0*/  LDS R5, [UR6+0x92b0] ;  /* 0x0092b006ff057984 */ /* 0x000e620008000800 */
        /* <DEDUP_REMOVED lines=73> */
[CC--:B------:R-:W-:Y:S02]  /*1f50*/  FSEL R17, R6.reuse, R16.reuse, P1 ;  /* 0x0000001006117208 */ /* 0x0c0fe40000800000 */
[----:B------:R-:W-:Y:S02]  /*1f60*/  FSEL R5, R6, R25, P1 ;  /* 0x0000001906057208 */ /* 0x000fe40000800000 */
[----:B------:R-:W-:Y:S01]  /*1f70*/  FSEL R16, R25, R16, P1 ;  /* 0x0000001019107208 */ /* 0x000fe20000800000 */
[----:B------:R-:W-:-:S04]  /*1f80*/  FADD.FTZ R17, -R4, R17 ;  /* 0x0000001104117221 */ /* 0x000fc80000010100 */
[----:B------:R-:W-:Y:S01]  /*1f90*/  FADD.FTZ R25, R5, -R16 ;  /* 0x8000001005197221 */ /* 0x000fe20000010000 */
[----:B------:R-:W-:Y:S01]  /*1fa0*/  FMUL.FTZ R16, R9, R12 ;  /* 0x0000000c09107220 */ /* 0x000fe20000410000 */
[----:B------:R-:W0:Y:S01]  /*1fb0*/  LDS.128 R4, [R7] ;  /* 0x0000000007047984 */ /* 0x000e220000000c00 */
[----:B------:R-:W-:Y:S01]  /*1fc0*/  IMAD.MOV.U32 R9, RZ, RZ, 0x3f ;  /* 0x0000003fff097424 */ /* 0x000fe200078e00ff */
[----:B------:R-:W1:Y:S02]  /*1fd0*/  MUFU.RCP R26, R25 ;  /* 0x00000019001a7308 */ /* 0x000e640000001000 */
[----:B------:R-:W-:-:S13]  /*1fe0*/  FSETP.GT.FTZ.AND P4, PT, R16, R15, PT ;  /* 0x0000000f1000720b */ /* 0x000fda0003f94000 */
[----:B------:R-:W-:Y:S02]  /*1ff0*/  @P4 IMAD.MOV.U32 R9, RZ, RZ, 0xbf ;  /* 0x000000bfff094424 */ /* 0x000fe400078e00ff */
[----:B-1----:R-:W-:-:S05]  /*2000*/  FMUL.FTZ R17, |R17|, R26 ;  /* 0x0000001a11117220 */ /* 0x002fca0000410200 */
[----:B0-----:R-:W-:Y:S01]  /*2010*/  FSETP.GE.FTZ.AND P3, PT, R4, R17, PT ;  /* 0x000000110400720b */ /* 0x001fe20003f76000 */
[----:B------:R-:W-:Y:S01]  /*2020*/  IMAD.MOV.U32 R4, RZ, RZ, 0x7f ;  /* 0x0000007fff047424 */ /* 0x000fe200078e00ff */
[----:B------:R-:W-:Y:S01]  /*2030*/  LEA R17, R9, UR7, 0x2 ;  /* 0x0000000709117c11 */ /* 0x000fe2000f8e10ff */
[----:B------:R-:W-:-:S05]  /*2040*/  @P4 IMAD.MOV.U32 R4, RZ, RZ, 0xff ;  /* 0x000000ffff044424 */ /* 0x000fca00078e00ff */
[----:B------:R-:W0:Y:S05]  /*2050*/  LDS R17, [R17] ;  /* 0x0000000011117984 */ /* 0x000e2a0000000800 */
[----:B------:R-:W-:Y:S01]  /*2060*/  @P3 SEL R13, R18, R19, P1 ;  /* 0x00000013120d3207 */ /* 0x000fe20000800000 */
[----:B------:R-:W-:Y:S02]  /*2070*/  IMAD.MOV.U32 R18, RZ, RZ, RZ ;  /* 0x000000ffff127224 */ /* 0x000fe400078e00ff */
[----:B------:R-:W-:Y:S02]  /*2080*/  @P4 IMAD.MOV.U32 R18, RZ, RZ, 0x7f ;  /* 0x0000007fff124424 */ /* 0x000fe400078e00ff */
[----:B------:R-:W-:-:S02]  /*2090*/  IMAD.MOV.U32 R19, RZ, RZ, -0x40800000 ;  /* 0xbf800000ff137424 */ /* 0x000fc400078e00ff */
[----:B------:R-:W-:Y:S01]  /*20a0*/  @P4 IMAD.MOV.U32 R19, RZ, RZ, R15 ;  /* 0x000000ffff134224 */ /* 0x000fe200078e000f */
[----:B0-----:R-:W-:-:S13]  /*20b0*/  FSETP.GT.FTZ.AND P2, PT, R16, R17, PT ;  /* 0x000000111000720b */ /* 0x001fda0003f54000 */
[C---:B------:R-:W-:Y:S02]  /*20c0*/  @!P2 VIADD R25, R9.reuse, 0xffffffe0 ;  /* 0xffffffe00919a836 */ /* 0x040fe40000000000 */
[----:B------:R-:W-:Y:S02]  /*20d0*/  @P2 VIADD R25, R9, 0x20 ;  /* 0x0000002009192836 */ /* 0x000fe40000000000 */
[----:B------:R-:W-:Y:S02]  /*20e0*/  @P2 IMAD.MOV.U32 R18, RZ, RZ, R9 ;  /* 0x000000ffff122224 */ /* 0x000fe400078e0009 */
[----:B------:R-:W-:Y:S01]  /*20f0*/  @P2 IMAD.MOV.U32 R9, RZ, RZ, R4 ;  /* 0x000000ffff092224 */ /* 0x000fe200078e0004 */
[----:B------:R-:W-:Y:S01]  /*2100*/  LEA R27, R25, UR7, 0x2 ;  /* 0x00000007191b7c11 */ /* 0x000fe2000f8e10ff */
[----:B------:R-:W-:Y:S02]  /*2110*/  IMAD.MOV.U32 R4, RZ, RZ, R15 ;  /* 0x000000ffff047224 */ /* 0x000fe400078e000f */
        /* <DEDUP_REMOVED lines=56> */
[----:B------:R-:W-:Y:S01]  /*24a0*/  FSEL R17, R26, R19, P1 ;  /* 0x000000131a117208 */ /* 0x000fe20000800000 */
[-C--:B------:R-:W-:Y:S01]  /*24b0*/  FMUL.FTZ R26, R10, R12.reuse ;  /* 0x0000000c0a1a7220 */ /* 0x080fe20000410000 */
[----:B------:R-:W-:Y:S01]  /*24c0*/  FMUL.FTZ R12, R11, R12 ;  /* 0x0000000c0b0c7220 */ /* 0x000fe20000410000 */
[----:B------:R-:W-:Y:S01]  /*24d0*/  FADD.FTZ R27, R9, -R27 ;  /* 0x8000001b091b7221 */ /* 0x000fe20000010000 */
[----:B------:R-:W-:Y:S02]  /*24e0*/  IMAD.MOV.U32 R9, RZ, RZ, 0x3f ;  /* 0x0000003fff097424 */ /* 0x000fe400078e00ff */
[----:B------:R-:W-:Y:S01]  /*24f0*/  FADD.FTZ R17, -R16, R17 ;  /* 0x0000001110117221 */ /* 0x000fe20000010100 */
[----:B------:R-:W-:Y:S01]  /*2500*/  FSETP.GT.FTZ.AND P4, PT, R26, R15, PT ;  /* 0x0000000f1a00720b */ /* 0x000fe20003f94000 */
[----:B------:R-:W0:-:S12]  /*2510*/  MUFU.RCP R10, R27 ;  /* 0x0000001b000a7308 */ /* 0x000e180000001000 */
[----:B------:R-:W-:-:S05]  /*2520*/  @P4 IMAD.MOV.U32 R9, RZ, RZ, 0xbf ;  /* 0x000000bfff094424 */ /* 0x000fca00078e00ff */
[----:B------:R-:W-:Y:S01]  /*2530*/  LEA R16, R9, UR7, 0x2 ;  /* 0x0000000709107c11 */ /* 0x000fe2000f8e10ff */
[----:B0-----:R-:W-:Y:S01]  /*2540*/  FMUL.FTZ R10, |R17|, R10 ;  /* 0x0000000a110a7220 */ /* 0x001fe20000410200 */
[----:B------:R-:W-:Y:S02]  /*2550*/  IMAD.MOV.U32 R17, RZ, RZ, -0x40800000 ;  /* 0xbf800000ff117424 */ /* 0x000fe400078e00ff */
[--C-:B------:R-:W-:Y:S01]  /*2560*/  @P4 IMAD.MOV.U32 R17, RZ, RZ, R15.reuse ;  /* 0x000000ffff114224 */ /* 0x100fe200078e000f */
[----:B------:R0:W1:Y:S01]  /*2570*/  LDS R19, [R16] ;  /* 0x0000000010137984 */ /* 0x0000620000000800 */
[----:B------:R-:W-:Y:S01]  /*2580*/  FSETP.GE.FTZ.AND P3, PT, R5, R10, PT ;  /* 0x0000000a0500720b */ /* 0x000fe20003f76000 */
[----:B------:R-:W-:Y:S02]  /*2590*/  IMAD.MOV.U32 R5, RZ, RZ, R15 ;  /* 0x000000ffff057224 */ /* 0x000fe400078e000f */
[----:B------:R-:W-:Y:S02]  /*25a0*/  @P4 IMAD.MOV.U32 R5, RZ, RZ, 0x3f800000 ;  /* 0x3f800000ff054424 */ /* 0x000fe400078e00ff */
[----:B------:R-:W-:-:S02]  /*25b0*/  IMAD.MOV.U32 R10, RZ, RZ, RZ ;  /* 0x000000ffff0a7224 */ /* 0x000fc400078e00ff */
[----:B0-----:R-:W-:Y:S02]  /*25c0*/  IMAD.MOV.U32 R16, RZ, RZ, 0x7f ;  /* 0x0000007fff107424 */ /* 0x001fe400078e00ff */
[----:B------:R-:W-:Y:S02]  /*25d0*/  @P4 IMAD.MOV.U32 R16, RZ, RZ, 0xff ;  /* 0x000000ffff104424 */ /* 0x000fe400078e00ff */
[----:B------:R-:W-:Y:S01]  /*25e0*/  @P4 IMAD.MOV.U32 R10, RZ, RZ, 0x7f ;  /* 0x0000007fff0a4424 */ /* 0x000fe200078e00ff */
[----:B------:R-:W-:Y:S02]  /*25f0*/  FSETP.GT.FTZ.AND P4, PT, R12, R15, PT ;  /* 0x0000000f0c00720b */ /* 0x000fe40003f94000 */
[----:B------:R-:W-:-:S04]  /*2600*/  @P3 SEL R4, R25, R18, P1 ;  /* 0x0000001219043207 */ /* 0x000fc80000800000 */
[----:B------:R-:W-:Y:S02]  /*2610*/  PRMT R4, R13, 0x3340, R4 ;  /* 0x000033400d047816 */ /* 0x000fe40000000004 */
[----:B-1----:R-:W-:-:S13]  /*2620*/  FSETP.GT.FTZ.AND P2, PT, R26, R19, PT ;  /* 0x000000131a00720b */ /* 0x002fda0003f54000 */
        /* <DEDUP_REMOVED lines=62> */
[----:B------:R-:W-:Y:S02]  /*2a10*/  @P4 IMAD.MOV.U32 R16, RZ, RZ, 0xbf ;  /* 0x000000bfff104424 */ /* 0x000fe400078e00ff */
[----:B------:R-:W-:Y:S02]  /*2a20*/  FADD.FTZ R26, -R26, R11 ;  /* 0x0000000b1a1a7221 */ /* 0x000fe40000010100 */
[----:B------:R-:W-:Y:S01]  /*2a30*/  FADD.FTZ R18, R18, -R25 ;  /* 0x8000001912127221 */ /* 0x000fe20000010000 */
[----:B------:R-:W-:-:S03]  /*2a40*/  LEA R25, R16, UR7, 0x2 ;  /* 0x0000000710197c11 */ /* 0x000fc6000f8e10ff */
[----:B------:R-:W0:Y:S03]  /*2a50*/  MUFU.RCP R19, R18 ;  /* 0x0000001200137308 */ /* 0x000e260000001000 */
[----:B------:R-:W1:Y:S01]  /*2a60*/  LDS R25, [R25] ;  /* 0x0000000019197984 */ /* 0x000e620000000800 */
[----:B0-----:R-:W-:-:S05]  /*2a70*/  FMUL.FTZ R19, |R26|, R19 ;  /* 0x000000131a137220 */ /* 0x001fca0000410200 */
[----:B------:R-:W-:Y:S01]  /*2a80*/  FSETP.GE.FTZ.AND P2, PT, R6, R19, PT ;  /* 0x000000130600720b */ /* 0x000fe20003f56000 */
[----:B------:R-:W-:Y:S02]  /*2a90*/  IMAD.MOV.U32 R19, RZ, RZ, -0x40800000 ;  /* 0xbf800000ff137424 */ /* 0x000fe400078e00ff */
[----:B------:R-:W-:Y:S02]  /*2aa0*/  @P4 IMAD.MOV.U32 R19, RZ, RZ, R15 ;  /* 0x000000ffff134224 */ /* 0x000fe400078e000f */
[----:B------:R-:W-:Y:S02]  /*2ab0*/  @P4 IMAD.MOV.U32 R15, RZ, RZ, 0x3f800000 ;  /* 0x3f800000ff0f4424 */ /* 0x000fe400078e00ff */
[----:B------:R-:W-:Y:S02]  /*2ac0*/  IMAD.MOV.U32 R6, RZ, RZ, RZ ;  /* 0x000000ffff067224 */ /* 0x000fe400078e00ff */
[----:B------:R-:W-:-:S04]  /*2ad0*/  @P4 IMAD.MOV.U32 R6, RZ, RZ, 0x7f ;  /* 0x0000007fff064424 */ /* 0x000fc800078e00ff */
[----:B------:R-:W-:Y:S02]  /*2ae0*/  @P2 SEL R5, R9, R10, P1 ;  /* 0x0000000a09052207 */ /* 0x000fe40000800000 */
[----:B-1----:R-:W-:-:S13]  /*2af0*/  FSETP.GT.FTZ.AND P5, PT, R12, R25, PT ;  /* 0x000000190c00720b */ /* 0x002fda0003fb4000 */
        /* <DEDUP_REMOVED lines=71> */
[----:B------:R-:W-:-:S13]  /*2f70*/  FSETP.GE.FTZ.AND P4, PT, R7, R12, PT ;  /* 0x0000000c0700720b */ /* 0x000fda0003f96000 */
[----:B------:R-:W-:Y:S02]  /*2f80*/  @P4 SEL R16, R15, R6, P3 ;  /* 0x000000060f104207 */ /* 0x000fe40001800000 */
[C---:B------:R-:W-:Y:S02]  /*2f90*/  LOP3.LUT R6, R24.reuse, 0x20, RZ, 0xfc, !PT ;  /* 0x0000002018067812 */ /* 0x040fe400078efcff */
[----:B------:R-:W-:Y:S02]  /*2fa0*/  PRMT R5, R5, 0x3340, R16 ;  /* 0x0000334005057816 */ /* 0x000fe40000000010 */
[----:B------:R-:W-:Y:S02]  /*2fb0*/  IADD3 R8, P3, PT, R24, R3, RZ ;  /* 0x0000000318087210 */ /* 0x000fe40007f7e0ff */
        /* <DEDUP_REMOVED lines=30> */
.L_x_1134:
        /* <DEDUP_REMOVED lines=14> */
.L_x_2022:


//--------------------- .text._Z18kQuantizeBlockwiseIfLi4096ELi4ELi0ELi0EEvPfPT_S0_PhS0_ii --------------------------
	.section	.text._Z18kQuantizeBlockwiseIfLi4096ELi4ELi0ELi0EEvPfPT_S0_PhS0_ii,"ax",@progbits
	.align	128
        .global         _Z18kQuantizeBlockwiseIfLi4096ELi4ELi0ELi0EEvPfPT_S0_PhS0_ii
        .type           _Z18kQuantizeBlockwiseIfLi4096ELi4ELi0ELi0EEvPfPT_S0_PhS0_ii,@function
        .size           _Z18kQuantizeBlockwiseIfLi4096ELi4ELi0ELi0EEvPfPT_S0_PhS0_ii,(.L_x_2023 - _Z18kQuantizeBlockwiseIfLi4096ELi4ELi0ELi0EEvPfPT_S0_PhS0_ii)
        .other          _Z18kQuantizeBlockwiseIfLi4096ELi4ELi0ELi0EEvPfPT_S0_PhS0_ii,@"STO_CUDA_ENTRY STV_DEFAULT"
_Z18kQuantizeBlockwiseIfLi4096ELi4ELi0ELi0EEvPfPT_S0_PhS0_ii:
.text._Z18kQuantizeBlockwiseIfLi4096ELi4ELi0ELi0EEvPfPT_S0_PhS0_ii:
        /* <DEDUP_REMOVED lines=52> */
.L_x_1139:
[----:B------:R0:W2:Y:S01]  /*0340*/  LDG.E R9, desc[UR10][R6.64] ;  /* 0x0000000a06097981 */ /* 0x0000a2000c1e1900 */
[----:B------:R-:W-:-:S05]  /*0350*/  VIADD R4, R4, 0x1 ;  /* 0x0000000104047836 */ /* 0x000fca0000000000 */
[----:B------:R-:W-:Y:S01]  /*0360*/  ISETP.NE.AND P0, PT, R4, RZ, PT ;  /* 0x000000ff0400720c */ /* 0x000fe20003f05270 */
[C---:B0-----:R-:W-:Y:S01]  /*0370*/  IMAD.WIDE.U32 R6, R5.reuse, 0x4, R6 ;  /* 0x0000000405067825 */ /* 0x041fe200078e0006 */
[----:B--2---:R0:W-:Y:S03]  /*0380*/  STS [R2], R9 ;  /* 0x0000000902007388 */ /* 0x0041e60000000800 */
[----:B0-----:R-:W-:-:S08]  /*0390*/  IMAD R2, R5, 0x4, R2 ;  /* 0x0000000405027824 */ /* 0x001fd000078e0202 */
[----:B------:R-:W-:Y:S05]  /*03a0*/  @P0 BRA `(.L_x_1139) ;  /* 0xfffffffc00e40947 */ /* 0x000fea000383ffff */
.L_x_1138:
[----:B------:R-:W-:Y:S05]  /*03b0*/  BSYNC.RECONVERGENT B1 ;  /* 0x0000000000017941 */ /* 0x000fea0003800200 */
.L_x_1137:
        /* <DEDUP_REMOVED lines=10> */
.L_x_1140:
        /* <DEDUP_REMOVED lines=23> */
.L_x_1136:
[----:B------:R-:W-:Y:S05]  /*05d0*/  BSYNC.RECONVERGENT B0 ;  /* 0x0000000000007941 */ /* 0x000fea0003800200 */
.L_x_1135:
        /* <DEDUP_REMOVED lines=17> */
.L_x_1145:
        /* <DEDUP_REMOVED lines=141> */
.L_x_1142:
        /* <DEDUP_REMOVED lines=137> */
.L_x_1144:
        /* <DEDUP_REMOVED lines=8> */
.L_x_1143:
[----:B------:R-:W-:Y:S05]  /*18d0*/  BSYNC.RECONVERGENT B0 ;  /* 0x0000000000007941 */ /* 0x000fea0003800200 */
.L_x_1141:
        /* <DEDUP_REMOVED lines=370> */
.L_x_1146:
        /* <DEDUP_REMOVED lines=16> */
.L_x_2023:


//--------------------- .text._Z18kQuantizeBlockwiseI6__halfLi64ELi2ELi0ELi2EEvPfPT_S1_PhS1_ii --------------------------
	.section	.text._Z18kQuantizeBlockwiseI6__halfLi64ELi2ELi0ELi2EEvPfPT_S1_PhS1_ii,"ax",@progbits
	.align	128
        .global         _Z18kQuantizeBlockwiseI6__halfLi64ELi2ELi0ELi2EEvPfPT_S1_PhS1_ii
        .type           _Z18kQuantizeBlockwiseI6__halfLi64ELi2ELi0ELi2EEvPfPT_S1_PhS1_ii,@function
        .size           _Z18kQuantizeBlockwiseI6__halfLi64ELi2ELi0ELi2EEvPfPT_S1_PhS1_ii,(.L_x_2024 - _Z18kQuantizeBlockwiseI6__halfLi64ELi2ELi0ELi2EEvPfPT_S1_PhS1_ii)
        .other          _Z18kQuantizeBlockwiseI6__halfLi64ELi2ELi0ELi2EEvPfPT_S1_PhS1_ii,@"STO_CUDA_ENTRY STV_DEFAULT"
_Z18kQuantizeBlockwiseI6__halfLi64ELi2ELi0ELi2EEvPfPT_S1_PhS1_ii:
.text._Z18kQuantizeBlockwiseI6__halfLi64ELi2ELi0ELi2EEvPfPT_S1_PhS1_ii:
        /* <DEDUP_REMOVED lines=21> */
.L_x_1159:
        /* <DEDUP_REMOVED lines=24> */
[--C-:B0-----:R-:W-:Y:S02]  /*02d0*/  HADD2.F32 R9, -RZ, R15.reuse.H0_H0 ;  /* 0x2000000fff097230 */ /* 0x101fe40000004100 */
[----:B------:R-:W-:-:S05]  /*02e0*/  HADD2.F32 R10, -RZ, R15.H1_H1 ;  /* 0x3000000fff0a7230 */ /* 0x000fca0000004100 */
        /* <DEDUP_REMOVED lines=26> */
.L_x_1147:
        /* <DEDUP_REMOVED lines=27> */
.L_x_1148:
        /* <DEDUP_REMOVED lines=25> */
.L_x_1151:
        /* <DEDUP_REMOVED lines=9> */
.L_x_1150:
        /* <DEDUP_REMOVED lines=11> */
.L_x_1153:
[----:B------:R-:W-:-:S13]  /*0910*/  FSETP.GT.FTZ.AND P3, PT, R9, -0.61063289642333984375, PT ;  /* 0xbf1c52700900780b */ /* 0x000fda0003f74000 */
[----:B------:R-:W-:Y:S01]  /*0920*/  @P3 IMAD.MOV.U32 R11, RZ, RZ, 0x3 ;  /* 0x00000003ff0b3424 */ /* 0x000fe200078e00ff */
[C---:B------:R-:W-:Y:S02]  /*0930*/  @P3 FSETP.GT.FTZ.AND P1, PT, R9.reuse, -0.459995269775390625, PT ;  /* 0xbeeb84800900380b */ /* 0x040fe40003f34000 */
[----:B------:R-:W-:Y:S02]  /*0940*/  @!P3 FSETP.GT.FTZ.AND P2, PT, R9, -0.84809643030166625977, PT ;  /* 0xbf591cd90900b80b */ /* 0x000fe40003f54000 */
[----:B------:R-:W-:Y:S02]  /*0950*/  @P3 SEL R9, R11, 0x2, P1 ;  /* 0x000000020b093807 */ /* 0x000fe40000800000 */
[----:B------:R-:W-:-:S04]  /*0960*/  @!P3 SEL R11, RZ, 0x1, !P2 ;  /* 0x00000001ff0bb807 */ /* 0x000fc80005000000 */
[----:B------:R-:W-:-:S07]  /*0970*/  @!P3 PRMT R9, R11, 0x7610, R9 ;  /* 0x000076100b09b816 */ /* 0x000fce0000000009 */
.L_x_1152:
[----:B------:R-:W-:Y:S05]  /*0980*/  BSYNC.RECONVERGENT B0 ;  /* 0x0000000000007941 */ /* 0x000fea0003800200 */
.L_x_1149:
        /* <DEDUP_REMOVED lines=15> */
.L_x_1156:
        /* <DEDUP_REMOVED lines=9> */
.L_x_1155:
        /* <DEDUP_REMOVED lines=11> */
.L_x_1158:
[----:B------:R-:W-:-:S13]  /*0bc0*/  FSETP.GT.FTZ.AND P3, PT, R10, -0.61063289642333984375, PT ;  /* 0xbf1c52700a00780b */ /* 0x000fda0003f74000 */
[----:B------:R-:W-:Y:S01]  /*0bd0*/  @P3 IMAD.MOV.U32 R11, RZ, RZ, 0x3 ;  /* 0x00000003ff0b3424 */ /* 0x000fe200078e00ff */
[C---:B------:R-:W-:Y:S02]  /*0be0*/  @P3 FSETP.GT.FTZ.AND P1, PT, R10.reuse, -0.459995269775390625, PT ;  /* 0xbeeb84800a00380b */ /* 0x040fe40003f34000 */
[----:B------:R-:W-:Y:S02]  /*0bf0*/  @!P3 FSETP.GT.FTZ.AND P2, PT, R10, -0.84809643030166625977, PT ;  /* 0xbf591cd90a00b80b */ /* 0x000fe40003f54000 */
[----:B------:R-:W-:Y:S02]  /*0c00*/  @P3 SEL R10, R11, 0x2, P1 ;  /* 0x000000020b0a3807 */ /* 0x000fe40000800000 */
[----:B------:R-:W-:-:S04]  /*0c10*/  @!P3 SEL R11, RZ, 0x1, !P2 ;  /* 0x00000001ff0bb807 */ /* 0x000fc80005000000 */
[----:B------:R-:W-:-:S07]  /*0c20*/  @!P3 PRMT R10, R11, 0x7610, R10 ;  /* 0x000076100b0ab816 */ /* 0x000fce000000000a */
.L_x_1157:
[----:B------:R-:W-:Y:S05]  /*0c30*/  BSYNC.RECONVERGENT B0 ;  /* 0x0000000000007941 */ /* 0x000fea0003800200 */
.L_x_1154:
        /* <DEDUP_REMOVED lines=26> */
.L_x_1160:
        /* <DEDUP_REMOVED lines=10> */
.L_x_2024:


//--------------------- .text._Z18kQuantizeBlockwiseI6__halfLi128ELi2ELi0ELi2EEvPfPT_S1_PhS1_ii --------------------------
	.section	.text._Z18kQuantizeBlockwiseI6__halfLi128ELi2ELi0ELi2EEvPfPT_S1_PhS1_ii,"ax",@progbits
	.align	128
        .global         _Z18kQuantizeBlockwiseI6__halfLi128ELi2ELi0ELi2EEvPfPT_S1_PhS1_ii
        .type           _Z18kQuantizeBlockwiseI6__halfLi128ELi2ELi0ELi2EEvPfPT_S1_PhS1_ii,@function
        .size           _Z18kQuantizeBlockwiseI6__halfLi128ELi2ELi0ELi2EEvPfPT_S1_PhS1_ii,(.L_x_2025 - _Z18kQuantizeBlockwiseI6__halfLi128ELi2ELi0ELi2EEvPfPT_S1_PhS1_ii)
        .other          _Z18kQuantizeBlockwiseI6__halfLi128ELi2ELi0ELi2EEvPfPT_S1_PhS1_ii,@"STO_CUDA_ENTRY STV_DEFAULT"
_Z18kQuantizeBlockwiseI6__halfLi128ELi2ELi0ELi2EEvPfPT_S1_PhS1_ii:
.text._Z18kQuantizeBlockwiseI6__halfLi128ELi2ELi0ELi2EEvPfPT_S1_PhS1_ii:
        /* <DEDUP_REMOVED lines=28> */
.L_x_1175:
        /* <DEDUP_REMOVED lines=27> */
[--C-:B0-----:R-:W-:Y:S02]  /*0370*/  HADD2.F32 R17, -RZ, R21.reuse.H0_H0 ;  /* 0x20000015ff117230 */ /* 0x101fe40000004100 */
[----:B------:R-:W-:-:S05]  /*0380*/  HADD2.F32 R16, -RZ, R21.H1_H1 ;  /* 0x30000015ff107230 */ /* 0x000fca0000004100 */
        /* <DEDUP_REMOVED lines=36> */
.L_x_1162:
        /* <DEDUP_REMOVED lines=40> */
.L_x_1164:
[----:B------:R-:W0:Y:S01]  /*0850*/  MUFU.RCP R18, R19 ;  /* 0x0000001300127308 */ /* 0x000e220000001000 */
[----:B------:R-:W-:-:S04]  /*0860*/  SHF.R.S64 R5, R11, 0x5, R8 ;  /* 0x000000050b057819 */ /* 0x000fc80000001008 */
[----:B---3--:R-:W-:-:S04]  /*0870*/  IADD3 R4, P0, PT, R5, R2, RZ ;  /* 0x0000000205047210 */ /* 0x008fc80007f1e0ff */
[----:B------:R-:W-:Y:S02]  /*0880*/  LEA.HI.X.SX32 R5, R8, R3, 0x1b, P0 ;  /* 0x0000000308057211 */ /* 0x000fe400000fdeff */
[----:B------:R-:W-:-:S03]  /*0890*/  PLOP3.LUT P0, PT, PT, PT, PT, 0x80, 0x8 ;  /* 0x000000000008781c */ /* 0x000fc60003f0f070 */
[----:B------:R1:W-:Y:S04]  /*08a0*/  STG.E desc[UR10][R4.64], R19 ;  /* 0x0000001304007986 */ /* 0x0003e8000c10190a */
[----:B0-----:R1:W-:Y:S06]  /*08b0*/  STS [UR9+0x160], R18 ;  /* 0x00016012ff007988 */ /* 0x0013ec0008000809 */
.L_x_1163:
[----:B------:R-:W-:Y:S05]  /*08c0*/  BSYNC.RECONVERGENT B0 ;  /* 0x0000000000007941 */ /* 0x000fea0003800200 */
.L_x_1161:
        /* <DEDUP_REMOVED lines=17> */
.L_x_1167:
        /* <DEDUP_REMOVED lines=9> */
.L_x_1166:
        /* <DEDUP_REMOVED lines=11> */
.L_x_1169:
[----:B------:R-:W-:-:S13]  /*0b20*/  FSETP.GT.FTZ.AND P3, PT, R17, -0.61063289642333984375, PT ;  /* 0xbf1c52701100780b */ /* 0x000fda0003f74000 */
[----:B------:R-:W-:Y:S01]  /*0b30*/  @P3 IMAD.MOV.U32 R5, RZ, RZ, 0x3 ;  /* 0x00000003ff053424 */ /* 0x000fe200078e00ff */
[C---:B------:R-:W-:Y:S02]  /*0b40*/  @P3 FSETP.GT.FTZ.AND P1, PT, R17.reuse, -0.459995269775390625, PT ;  /* 0xbeeb84801100380b */ /* 0x040fe40003f34000 */
[----:B------:R-:W-:Y:S02]  /*0b50*/  @!P3 FSETP.GT.FTZ.AND P2, PT, R17, -0.84809643030166625977, PT ;  /* 0xbf591cd91100b80b */ /* 0x000fe40003f54000 */
[----:B------:R-:W-:Y:S02]  /*0b60*/  @P3 SEL R5, R5, 0x2, P1 ;  /* 0x0000000205053807 */ /* 0x000fe40000800000 */
[----:B------:R-:W-:-:S04]  /*0b70*/  @!P3 SEL R17, RZ, 0x1, !P2 ;  /* 0x00000001ff11b807 */ /* 0x000fc80005000000 */
[----:B------:R-:W-:-:S07]  /*0b80*/  @!P3 PRMT R5, R17, 0x7610, R5 ;  /* 0x000076101105b816 */ /* 0x000fce0000000005 */
.L_x_1168:
[----:B------:R-:W-:Y:S05]  /*0b90*/  BSYNC.RECONVERGENT B0 ;  /* 0x0000000000007941 */ /* 0x000fea0003800200 */
.L_x_1165:
        /* <DEDUP_REMOVED lines=15> */
.L_x_1172:
        /* <DEDUP_REMOVED lines=9> */
.L_x_1171:
        /* <DEDUP_REMOVED lines=11> */
.L_x_1174:
[----:B------:R-:W-:-:S13]  /*0dd0*/  FSETP.GT.FTZ.AND P3, PT, R4, -0.61063289642333984375, PT ;  /* 0xbf1c52700400780b */ /* 0x000fda0003f74000 */
[----:B------:R-:W-:Y:S01]  /*0de0*/  @P3 IMAD.MOV.U32 R16, RZ, RZ, 0x3 ;  /* 0x00000003ff103424 */ /* 0x000fe200078e00ff */
[C---:B------:R-:W-:Y:S02]  /*0df0*/  @P3 FSETP.GT.FTZ.AND P1, PT, R4.reuse, -0.459995269775390625, PT ;  /* 0xbeeb84800400380b */ /* 0x040fe40003f34000 */
[----:B------:R-:W-:Y:S02]  /*0e00*/  @!P3 FSETP.GT.FTZ.AND P2, PT, R4, -0.84809643030166625977, PT ;  /* 0xbf591cd90400b80b */ /* 0x000fe40003f54000 */
[----:B------:R-:W-:Y:S02]  /*0e10*/  @P3 SEL R4, R16, 0x2, P1 ;  /* 0x0000000210043807 */ /* 0x000fe40000800000 */
[----:B------:R-:W-:-:S04]  /*0e20*/  @!P3 SEL R16, RZ, 0x1, !P2 ;  /* 0x00000001ff10b807 */ /* 0x000fc80005000000 */
[----:B------:R-:W-:-:S07]  /*0e30*/  @!P3 PRMT R4, R16, 0x7610, R4 ;  /* 0x000076101004b816 */ /* 0x000fce0000000004 */
.L_x_1173:
[----:B------:R-:W-:Y:S05]  /*0e40*/  BSYNC.RECONVERGENT B0 ;  /* 0x0000000000007941 */ /* 0x000fea0003800200 */
.L_x_1170:
        /* <DEDUP_REMOVED lines=26> */
.L_x_1176:
        /* <DEDUP_REMOVED lines=9> */
.L_x_2025:


//--------------------- .text._Z18kQuantizeBlockwiseI6__halfLi256ELi2ELi0ELi2EEvPfPT_S1_PhS1_ii --------------------------
	.section	.text._Z18kQuantizeBlockwiseI6__halfLi256ELi2ELi0ELi2EEvPfPT_S1_PhS1_ii,"ax",@progbits
	.align	128
        .global         _Z18kQuantizeBlockwiseI6__halfLi256ELi2ELi0ELi2EEvPfPT_S1_PhS1_ii
        .type           _Z18kQuantizeBlockwiseI6__halfLi256ELi2ELi0ELi2EEvPfPT_S1_PhS1_ii,@function
        .size           _Z18kQuantizeBlockwiseI6__halfLi256ELi2ELi0ELi2EEvPfPT_S1_PhS1_ii,(.L_x_2026 - _Z18kQuantizeBlockwiseI6__halfLi256ELi2ELi0ELi2EEvPfPT_S1_PhS1_ii)
        .other          _Z18kQuantizeBlockwiseI6__halfLi256ELi2ELi0ELi2EEvPfPT_S1_PhS1_ii,@"STO_CUDA_ENTRY STV_DEFAULT"
_Z18kQuantizeBlockwiseI6__halfLi256ELi2ELi0ELi2EEvPfPT_S1_PhS1_ii:
.text._Z18kQuantizeBlockwiseI6__halfLi256ELi2ELi0ELi2EEvPfPT_S1_PhS1_ii:
        /* <DEDUP_REMOVED lines=28> */
.L_x_1191:
        /* <DEDUP_REMOVED lines=68> */
.L_x_1178:
        /* <DEDUP_REMOVED lines=47> */
.L_x_1180:
[----:B------:R-:W0:Y:S01]  /*08f0*/  MUFU.RCP R18, R21 ;  /* 0x0000001500127308 */ /* 0x000e220000001000 */
[----:B------:R-:W-:-:S04]  /*0900*/  SHF.R.S64 R5, R11, 0x6, R8 ;  /* 0x000000060b057819 */ /* 0x000fc80000001008 */
[----:B---3--:R-:W-:-:S04]  /*0910*/  IADD3 R4, P0, PT, R5, R2, RZ ;  /* 0x0000000205047210 */ /* 0x008fc80007f1e0ff */
[----:B------:R-:W-:Y:S02]  /*0920*/  LEA.HI.X.SX32 R5, R8, R3, 0x1a, P0 ;  /* 0x0000000308057211 */ /* 0x000fe400000fd6ff */
[----:B------:R-:W-:-:S03]  /*0930*/  PLOP3.LUT P0, PT, PT, PT, PT, 0x80, 0x8 ;  /* 0x000000000008781c */ /* 0x000fc60003f0f070 */
[----:B------:R2:W-:Y:S04]  /*0940*/  STG.E desc[UR10][R4.64], R21 ;  /* 0x0000001504007986 */ /* 0x0005e8000c10190a */
[----:B0-----:R2:W-:Y:S06]  /*0950*/  STS [UR9+0x2a8], R18 ;  /* 0x0002a812ff007988 */ /* 0x0015ec0008000809 */
.L_x_1179:
[----:B------:R-:W-:Y:S05]  /*0960*/  BSYNC.RECONVERGENT B0 ;  /* 0x0000000000007941 */ /* 0x000fea0003800200 */
.L_x_1177:
        /* <DEDUP_REMOVED lines=17> */
.L_x_1183:
        /* <DEDUP_REMOVED lines=9> */
.L_x_1182:
        /* <DEDUP_REMOVED lines=11> */
.L_x_1185:
[----:B------:R-:W-:-:S13]  /*0bc0*/  FSETP.GT.FTZ.AND P3, PT, R16, -0.61063289642333984375, PT ;  /* 0xbf1c52701000780b */ /* 0x000fda0003f74000 */
[----:B0-----:R-:W-:Y:S01]  /*0bd0*/  @P3 IMAD.MOV.U32 R5, RZ, RZ, 0x3 ;  /* 0x00000003ff053424 */ /* 0x001fe200078e00ff */
[C---:B------:R-:W-:Y:S02]  /*0be0*/  @P3 FSETP.GT.FTZ.AND P1, PT, R16.reuse, -0.459995269775390625, PT ;  /* 0xbeeb84801000380b */ /* 0x040fe40003f34000 */
[----:B------:R-:W-:Y:S02]  /*0bf0*/  @!P3 FSETP.GT.FTZ.AND P2, PT, R16, -0.84809643030166625977, PT ;  /* 0xbf591cd91000b80b */ /* 0x000fe40003f54000 */
[----:B------:R-:W-:Y:S02]  /*0c00*/  @P3 SEL R5, R5, 0x2, P1 ;  /* 0x0000000205053807 */ /* 0x000fe40000800000 */
[----:B------:R-:W-:-:S04]  /*0c10*/  @!P3 SEL R16, RZ, 0x1, !P2 ;  /* 0x00000001ff10b807 */ /* 0x000fc80005000000 */
[----:B------:R-:W-:-:S07]  /*0c20*/  @!P3 PRMT R5, R16, 0x7610, R5 ;  /* 0x000076101005b816 */ /* 0x000fce0000000005 */
.L_x_1184:
[----:B------:R-:W-:Y:S05]  /*0c30*/  BSYNC.RECONVERGENT B0 ;  /* 0x0000000000007941 */ /* 0x000fea0003800200 */
.L_x_1181:
        /* <DEDUP_REMOVED lines=15> */
.L_x_1188:
        /* <DEDUP_REMOVED lines=9> */
.L_x_1187:
        /* <DEDUP_REMOVED lines=11> */
.L_x_1190:
[----:B------:R-:W-:-:S13]  /*0e70*/  FSETP.GT.FTZ.AND P3, PT, R4, -0.61063289642333984375, PT ;  /* 0xbf1c52700400780b */ /* 0x000fda0003f74000 */
[----:B------:R-:W-:Y:S01]  /*0e80*/  @P3 IMAD.MOV.U32 R16, RZ, RZ, 0x3 ;  /* 0x00000003ff103424 */ /* 0x000fe200078e00ff */
[C---:B------:R-:W-:Y:S02]  /*0e90*/  @P3 FSETP.GT.FTZ.AND P1, PT, R4.reuse, -0.459995269775390625, PT ;  /* 0xbeeb84800400380b */ /* 0x040fe40003f34000 */
[----:B------:R-:W-:Y:S02]  /*0ea0*/  @!P3 FSETP.GT.FTZ.AND P2, PT, R4, -0.84809643030166625977, PT ;  /* 0xbf591cd90400b80b */ /* 0x000fe40003f54000 */
[----:B------:R-:W-:Y:S02]  /*0eb0*/  @P3 SEL R4, R16, 0x2, P1 ;  /* 0x0000000210043807 */ /* 0x000fe40000800000 */
[----:B------:R-:W-:-:S04]  /*0ec0*/  @!P3 SEL R16, RZ, 0x1, !P2 ;  /* 0x00000001ff10b807 */ /* 0x000fc80005000000 */
[----:B------:R-:W-:-:S07]  /*0ed0*/  @!P3 PRMT R4, R16, 0x7610, R4 ;  /* 0x000076101004b816 */ /* 0x000fce0000000004 */
.L_x_1189:
[----:B------:R-:W-:Y:S05]  /*0ee0*/  BSYNC.RECONVERGENT B0 ;  /* 0x0000000000007941 */ /* 0x000fea0003800200 */
.L_x_1186:
        /* <DEDUP_REMOVED lines=26> */
.L_x_1192:
        /* <DEDUP_REMOVED lines=15> */
.L_x_2026:


//--------------------- .text._Z18kQuantizeBlockwiseI6__halfLi512ELi2ELi0ELi2EEvPfPT_S1_PhS1_ii --------------------------
	.section	.text._Z18kQuantizeBlockwiseI6__halfLi512ELi2ELi0ELi2EEvPfPT_S1_PhS1_ii,"ax",@progbits
	.align	128
        .global         _Z18kQuantizeBlockwiseI6__halfLi512ELi2ELi0ELi2EEvPfPT_S1_PhS1_ii
        .type           _Z18kQuantizeBlockwiseI6__halfLi512ELi2ELi0ELi2EEvPfPT_S1_PhS1_ii,@function
        .size           _Z18kQuantizeBlockwiseI6__halfLi512ELi2ELi0ELi2EEvPfPT_S1_PhS1_ii,(.L_x_2027 - _Z18kQuantizeBlockwiseI6__halfLi512ELi2ELi0ELi2EEvPfPT_S1_PhS1_ii)
        .other          _Z18kQuantizeBlockwiseI6__halfLi512ELi2ELi0ELi2EEvPfPT_S1_PhS1_ii,@"STO_CUDA_ENTRY STV_DEFAULT"
_Z18kQuantizeBlockwiseI6__halfLi512ELi2ELi0ELi2EEvPfPT_S1_PhS1_ii:
.text._Z18kQuantizeBlockwiseI6__halfLi512ELi2ELi0ELi2EEvPfPT_S1_PhS1_ii:
        /* <DEDUP_REMOVED lines=28> */
.L_x_1207:
        /* <DEDUP_REMOVED lines=77> */
.L_x_1194:
        /* <DEDUP_REMOVED lines=61> */
.L_x_1196:
[----:B------:R-:W0:Y:S01]  /*0a60*/  MUFU.RCP R6, R9 ;  /* 0x0000000900067308 */ /* 0x000e220000001000 */
[----:B------:R-:W-:-:S04]  /*0a70*/  SHF.R.S64 R5, R15, 0x7, R12 ;  /* 0x000000070f057819 */ /* 0x000fc8000000100c */
[----:B---3--:R-:W-:-:S04]  /*0a80*/  IADD3 R4, P0, PT, R5, R2, RZ ;  /* 0x0000000205047210 */ /* 0x008fc80007f1e0ff */
[----:B------:R-:W-:Y:S02]  /*0a90*/  LEA.HI.X.SX32 R5, R12, R3, 0x19, P0 ;  /* 0x000000030c057211 */ /* 0x000fe400000fceff */
[----:B------:R-:W-:-:S03]  /*0aa0*/  PLOP3.LUT P0, PT, PT, PT, PT, 0x80, 0x8 ;  /* 0x000000000008781c */ /* 0x000fc60003f0f070 */
[----:B------:R2:W-:Y:S04]  /*0ab0*/  STG.E desc[UR10][R4.64], R9 ;  /* 0x0000000904007986 */ /* 0x0005e8000c10190a */
[----:B0-----:R2:W-:Y:S06]  /*0ac0*/  STS [UR9+0x53c], R6 ;  /* 0x00053c06ff007988 */ /* 0x0015ec0008000809 */
.L_x_1195:
[----:B------:R-:W-:Y:S05]  /*0ad0*/  BSYNC.RECONVERGENT B0 ;  /* 0x0000000000007941 */ /* 0x000fea0003800200 */
.L_x_1193:
        /* <DEDUP_REMOVED lines=17> */
.L_x_1199:
        /* <DEDUP_REMOVED lines=9> */
.L_x_1198:
        /* <DEDUP_REMOVED lines=11> */
.L_x_1201:
[----:B------:R-:W-:-:S13]  /*0d30*/  FSETP.GT.FTZ.AND P3, PT, R20, -0.61063289642333984375, PT ;  /* 0xbf1c52701400780b */ /* 0x000fda0003f74000 */
[----:B------:R-:W-:Y:S01]  /*0d40*/  @P3 IMAD.MOV.U32 R5, RZ, RZ, 0x3 ;  /* 0x00000003ff053424 */ /* 0x000fe200078e00ff */
[C---:B------:R-:W-:Y:S02]  /*0d50*/  @P3 FSETP.GT.FTZ.AND P1, PT, R20.reuse, -0.459995269775390625, PT ;  /* 0xbeeb84801400380b */ /* 0x040fe40003f34000 */
[----:B------:R-:W-:Y:S02]  /*0d60*/  @!P3 FSETP.GT.FTZ.AND P2, PT, R20, -0.84809643030166625977, PT ;  /* 0xbf591cd91400b80b */ /* 0x000fe40003f54000 */
[----:B------:R-:W-:Y:S02]  /*0d70*/  @P3 SEL R5, R5, 0x2, P1 ;  /* 0x0000000205053807 */ /* 0x000fe40000800000 */
[----:B------:R-:W-:-:S04]  /*0d80*/  @!P3 SEL R6, RZ, 0x1, !P2 ;  /* 0x00000001ff06b807 */ /* 0x000fc80005000000 */
[----:B------:R-:W-:-:S07]  /*0d90*/  @!P3 PRMT R5, R6, 0x7610, R5 ;  /* 0x000076100605b816 */ /* 0x000fce0000000005 */
.L_x_1200:
[----:B------:R-:W-:Y:S05]  /*0da0*/  BSYNC.RECONVERGENT B0 ;  /* 0x0000000000007941 */ /* 0x000fea0003800200 */
.L_x_1197:
        /* <DEDUP_REMOVED lines=15> */
.L_x_1204:
        /* <DEDUP_REMOVED lines=9> */
.L_x_1203:
        /* <DEDUP_REMOVED lines=11> */
.L_x_1206:
[----:B------:R-:W-:-:S13]  /*0fe0*/  FSETP.GT.FTZ.AND P3, PT, R4, -0.61063289642333984375, PT ;  /* 0xbf1c52700400780b */ /* 0x000fda0003f74000 */
[----:B------:R-:W-:Y:S01]  /*0ff0*/  @P3 IMAD.MOV.U32 R6, RZ, RZ, 0x3 ;  /* 0x00000003ff063424 */ /* 0x000fe200078e00ff */
[C---:B------:R-:W-:Y:S02]  /*1000*/  @P3 FSETP.GT.FTZ.AND P1, PT, R4.reuse, -0.459995269775390625, PT ;  /* 0xbeeb84800400380b */ /* 0x040fe40003f34000 */
[----:B------:R-:W-:Y:S02]  /*1010*/  @!P3 FSETP.GT.FTZ.AND P2, PT, R4, -0.84809643030166625977, PT ;  /* 0xbf591cd90400b80b */ /* 0x000fe40003f54000 */
[----:B------:R-:W-:Y:S02]  /*1020*/  @P3 SEL R4, R6, 0x2, P1 ;  /* 0x0000000206043807 */ /* 0x000fe40000800000 */
[----:B------:R-:W-:-:S04]  /*1030*/  @!P3 SEL R6, RZ, 0x1, !P2 ;  /* 0x00000001ff06b807 */ /* 0x000fc80005000000 */
[----:B------:R-:W-:-:S07]  /*1040*/  @!P3 PRMT R4, R6, 0x7610, R4 ;  /* 0x000076100604b816 */ /* 0x000fce0000000004 */
.L_x_1205:
[----:B------:R-:W-:Y:S05]  /*1050*/  BSYNC.RECONVERGENT B0 ;  /* 0x0000000000007941 */ /* 0x000fea0003800200 */
.L_x_1202:
        /* <DEDUP_REMOVED lines=26> */
.L_x_1208:
        /* <DEDUP_REMOVED lines=16> */
.L_x_2027:


//--------------------- .text._Z18kQuantizeBlockwiseI6__halfLi1024ELi4ELi0ELi2EEvPfPT_S1_PhS1_ii --------------------------
	.section	.text._Z18kQuantizeBlockwiseI6__halfLi1024ELi4ELi0ELi2EEvPfPT_S1_PhS1_ii,"ax",@progbits
	.align	128
        .global         _Z18kQuantizeBlockwiseI6__halfLi1024ELi4ELi0ELi2EEvPfPT_S1_PhS1_ii
        .type           _Z18kQuantizeBlockwiseI6__halfLi1024ELi4ELi0ELi2EEvPfPT_S1_PhS1_ii,@function
        .size           _Z18kQuantizeBlockwiseI6__halfLi1024ELi4ELi0ELi2EEvPfPT_S1_PhS1_ii,(.L_x_2028 - _Z18kQuantizeBlockwiseI6__halfLi1024ELi4ELi0ELi2EEvPfPT_S1_PhS1_ii)
        .other          _Z18kQuantizeBlockwiseI6__halfLi1024ELi4ELi0ELi2EEvPfPT_S1_PhS1_ii,@"STO_CUDA_ENTRY STV_DEFAULT"
_Z18kQuantizeBlockwiseI6__halfLi1024ELi4ELi0ELi2EEvPfPT_S1_PhS1_ii:
.text._Z18kQuantizeBlockwiseI6__halfLi1024ELi4ELi0ELi2EEvPfPT_S1_PhS1_ii:
        /* <DEDUP_REMOVED lines=28> */
.L_x_1233:
        /* <DEDUP_REMOVED lines=40> */
[--C-:B0-----:R-:W-:Y:S02]  /*0440*/  HADD2.F32 R15, -RZ, R8.reuse.H0_H0 ;  /* 0x20000008ff0f7230 */ /* 0x101fe40000004100 */
[----:B------:R-:W-:Y:S02]  /*0450*/  HADD2.F32 R18, -RZ, R8.H1_H1 ;  /* 0x30000008ff127230 */ /* 0x000fe40000004100 */
[--C-:B------:R-:W-:Y:S02]  /*0460*/  HADD2.F32 R19, -RZ, R9.reuse.H0_H0 ;  /* 0x20000009ff137230 */ /* 0x100fe40000004100 */
[----:B------:R-:W-:Y:S01]  /*0470*/  HADD2.F32 R20, -RZ, R9.H1_H1 ;  /* 0x30000009ff147230 */ /* 0x000fe20000004100 */
        /* <DEDUP_REMOVED lines=49> */
.L_x_1210:
        /* <DEDUP_REMOVED lines=61> */
.L_x_1212:
        /* <DEDUP_REMOVED lines=8> */
.L_x_1211:
[----:B------:R-:W-:Y:S05]  /*0be0*/  BSYNC.RECONVERGENT B0 ;  /* 0x0000000000007941 */ /* 0x000fea0003800200 */
.L_x_1209:
        /* <DEDUP_REMOVED lines=17> */
.L_x_1215:
        /* <DEDUP_REMOVED lines=9> */
.L_x_1214:
        /* <DEDUP_REMOVED lines=11> */
.L_x_1217:
[----:B------:R-:W-:-:S13]  /*0e40*/  FSETP.GT.FTZ.AND P3, PT, R15, -0.61063289642333984375, PT ;  /* 0xbf1c52700f00780b */ /* 0x000fda0003f74000 */
[----:B------:R-:W-:Y:S01]  /*0e50*/  @P3 IMAD.MOV.U32 R9, RZ, RZ, 0x3 ;  /* 0x00000003ff093424 */ /* 0x000fe200078e00ff */
[C---:B------:R-:W-:Y:S02]  /*0e60*/  @P3 FSETP.GT.FTZ.AND P1, PT, R15.reuse, -0.459995269775390625, PT ;  /* 0xbeeb84800f00380b */ /* 0x040fe40003f34000 */
[----:B------:R-:W-:Y:S02]  /*0e70*/  @!P3 FSETP.GT.FTZ.AND P2, PT, R15, -0.84809643030166625977, PT ;  /* 0xbf591cd90f00b80b */ /* 0x000fe40003f54000 */
[----:B------:R-:W-:Y:S02]  /*0e80*/  @P3 SEL R9, R9, 0x2, P1 ;  /* 0x0000000209093807 */ /* 0x000fe40000800000 */
[----:B------:R-:W-:-:S04]  /*0e90*/  @!P3 SEL R10, RZ, 0x1, !P2 ;  /* 0x00000001ff0ab807 */ /* 0x000fc80005000000 */
[----:B------:R-:W-:-:S07]  /*0ea0*/  @!P3 PRMT R9, R10, 0x7610, R9 ;  /* 0x000076100a09b816 */ /* 0x000fce0000000009 */
.L_x_1216:
[----:B------:R-:W-:Y:S05]  /*0eb0*/  BSYNC.RECONVERGENT B0 ;  /* 0x0000000000007941 */ /* 0x000fea0003800200 */
.L_x_1213:
        /* <DEDUP_REMOVED lines=15> */
.L_x_1220:
        /* <DEDUP_REMOVED lines=9> */
.L_x_1219:
        /* <DEDUP_REMOVED lines=11> */
.L_x_1222:
[----:B------:R-:W-:-:S13]  /*10f0*/  FSETP.GT.FTZ.AND P3, PT, R18, -0.61063289642333984375, PT ;  /* 0xbf1c52701200780b */ /* 0x000fda0003f74000 */
[----:B------:R-:W-:Y:S01]  /*1100*/  @P3 IMAD.MOV.U32 R10, RZ, RZ, 0x3 ;  /* 0x00000003ff0a3424 */ /* 0x000fe200078e00ff */
[C---:B------:R-:W-:Y:S02]  /*1110*/  @P3 FSETP.GT.FTZ.AND P1, PT, R18.reuse, -0.459995269775390625, PT ;  /* 0xbeeb84801200380b */ /* 0x040fe40003f34000 */
[----:B------:R-:W-:Y:S02]  /*1120*/  @!P3 FSETP.GT.FTZ.AND P2, PT, R18, -0.84809643030166625977, PT ;  /* 0xbf591cd91200b80b */ /* 0x000fe40003f54000 */
[----:B------:R-:W-:Y:S02]  /*1130*/  @P3 SEL R10, R10, 0x2, P1 ;  /* 0x000000020a0a3807 */ /* 0x000fe40000800000 */
[----:B------:R-:W-:-:S04]  /*1140*/  @!P3 SEL R11, RZ, 0x1, !P2 ;  /* 0x00000001ff0bb807 */ /* 0x000fc80005000000 */
[----:B------:R-:W-:-:S07]  /*1150*/  @!P3 PRMT R10, R11, 0x7610, R10 ;  /* 0x000076100b0ab816 */ /* 0x000fce000000000a */
.L_x_1221:
[----:B------:R-:W-:Y:S05]  /*1160*/  BSYNC.RECONVERGENT B0 ;  /* 0x0000000000007941 */ /* 0x000fea0003800200 */
.L_x_1218:
        /* <DEDUP_REMOVED lines=16> */
.L_x_1225:
        /* <DEDUP_REMOVED lines=9> */
.L_x_1224:
        /* <DEDUP_REMOVED lines=11> */
.L_x_1227:
        /* <DEDUP_REMOVED lines=8> */
.L_x_1226:
[----:B------:R-:W-:Y:S05]  /*1430*/  BSYNC.RECONVERGENT B0 ;  /* 0x0000000000007941 */ /* 0x000fea0003800200 */
.L_x_1223:
        /* <DEDUP_REMOVED lines=14> */
.L_x_1230:
        /* <DEDUP_REMOVED lines=9> */
.L_x_1229:
        /* <DEDUP_REMOVED lines=11> */
.L_x_1232:
        /* <DEDUP_REMOVED lines=8> */
.L_x_1231:
[----:B------:R-:W-:Y:S05]  /*16e0*/  BSYNC.RECONVERGENT B0 ;  /* 0x0000000000007941 */ /* 0x000fea0003800200 */
.L_x_1228:
        /* <DEDUP_REMOVED lines=32> */
.L_x_1234:
        /* <DEDUP_REMOVED lines=9> */
.L_x_2028:


//--------------------- .text._Z18kQuantizeBlockwiseI6__halfLi2048ELi4ELi0ELi2EEvPfPT_S1_PhS1_ii --------------------------
	.section	.text._Z18kQuantizeBlockwiseI6__halfLi2048ELi4ELi0ELi2EEvPfPT_S1_PhS1_ii,"ax",@progbits
	.align	128
        .global         _Z18kQuantizeBlockwiseI6__halfLi2048ELi4ELi0ELi2EEvPfPT_S1_PhS1_ii
        .type           _Z18kQuantizeBlockwiseI6__halfLi2048ELi4ELi0ELi2EEvPfPT_S1_PhS1_ii,@function
        .size           _Z18kQuantizeBlockwiseI6__halfLi2048ELi4ELi0ELi2EEvPfPT_S1_PhS1_ii,(.L_x_2029 - _Z18kQuantizeBlockwiseI6__halfLi2048ELi4ELi0ELi2EEvPfPT_S1_PhS1_ii)
        .other          _Z18kQuantizeBlockwiseI6__halfLi2048ELi4ELi0ELi2EEvPfPT_S1_PhS1_ii,@"STO_CUDA_ENTRY STV_DEFAULT"
_Z18kQuantizeBlockwiseI6__halfLi2048ELi4ELi0ELi2EEvPfPT_S1_PhS1_ii:
.text._Z18kQuantizeBlockwiseI6__halfLi2048ELi4ELi0ELi2EEvPfPT_S1_PhS1_ii:
        /* <DEDUP_REMOVED lines=28> */
.L_x_1259:
        /* <DEDUP_REMOVED lines=110> */
.L_x_1236:
        /* <DEDUP_REMOVED lines=85> */
.L_x_1238:
        /* <DEDUP_REMOVED lines=8> */
.L_x_1237:
[----:B------:R-:W-:Y:S05]  /*0e70*/  BSYNC.RECONVERGENT B0 ;  /* 0x0000000000007941 */ /* 0x000fea0003800200 */
.L_x_1235:
        /* <DEDUP_REMOVED lines=17> */
.L_x_1241:
        /* <DEDUP_REMOVED lines=9> */
.L_x_1240:
        /* <DEDUP_REMOVED lines=11> */
.L_x_1243:
[----:B------:R-:W-:-:S13]  /*10d0*/  FSETP.GT.FTZ.AND P3, PT, R20, -0.61063289642333984375, PT ;  /* 0xbf1c52701400780b */ /* 0x000fda0003f74000 */
[----:B------:R-:W-:Y:S01]  /*10e0*/  @P3 IMAD.MOV.U32 R5, RZ, RZ, 0x3 ;  /* 0x00000003ff053424 */ /* 0x000fe200078e00ff */
[C---:B------:R-:W-:Y:S02]  /*10f0*/  @P3 FSETP.GT.FTZ.AND P1, PT, R20.reuse, -0.459995269775390625, PT ;  /* 0xbeeb84801400380b */ /* 0x040fe40003f34000 */
[----:B------:R-:W-:Y:S02]  /*1100*/  @!P3 FSETP.GT.FTZ.AND P2, PT, R20, -0.84809643030166625977, PT ;  /* 0xbf591cd91400b80b */ /* 0x000fe40003f54000 */
[----:B------:R-:W-:Y:S02]  /*1110*/  @P3 SEL R5, R5, 0x2, P1 ;  /* 0x0000000205053807 */ /* 0x000fe40000800000 */
[----:B------:R-:W-:-:S04]  /*1120*/  @!P3 SEL R6, RZ, 0x1, !P2 ;  /* 0x00000001ff06b807 */ /* 0x000fc80005000000 */
[----:B------:R-:W-:-:S07]  /*1130*/  @!P3 PRMT R5, R6, 0x7610, R5 ;  /* 0x000076100605b816 */ /* 0x000fce0000000005 */
.L_x_1242:
[----:B------:R-:W-:Y:S05]  /*1140*/  BSYNC.RECONVERGENT B0 ;  /* 0x0000000000007941 */ /* 0x000fea0003800200 */
.L_x_1239:
        /* <DEDUP_REMOVED lines=15> */
.L_x_1246:
        /* <DEDUP_REMOVED lines=9> */
.L_x_1245:
        /* <DEDUP_REMOVED lines=11> */
.L_x_1248:
[----:B------:R-:W-:-:S13]  /*1380*/  FSETP.GT.FTZ.AND P3, PT, R19, -0.61063289642333984375, PT ;  /* 0xbf1c52701300780b */ /* 0x000fda0003f74000 */
[----:B------:R-:W-:Y:S01]  /*1390*/  @P3 IMAD.MOV.U32 R6, RZ, RZ, 0x3 ;  /* 0x00000003ff063424 */ /* 0x000fe200078e00ff */
[C---:B------:R-:W-:Y:S02]  /*13a0*/  @P3 FSETP.GT.FTZ.AND P1, PT, R19.reuse, -0.459995269775390625, PT ;  /* 0xbeeb84801300380b */ /* 0x040fe40003f34000 */
[----:B------:R-:W-:Y:S02]  /*13b0*/  @!P3 FSETP.GT.FTZ.AND P2, PT, R19, -0.84809643030166625977, PT ;  /* 0xbf591cd91300b80b */ /* 0x000fe40003f54000 */
[----:B------:R-:W-:Y:S02]  /*13c0*/  @P3 SEL R6, R6, 0x2, P1 ;  /* 0x0000000206063807 */ /* 0x000fe40000800000 */
[----:B------:R-:W-:-:S04]  /*13d0*/  @!P3 SEL R7, RZ, 0x1, !P2 ;  /* 0x00000001ff07b807 */ /* 0x000fc80005000000 */
[----:B------:R-:W-:-:S07]  /*13e0*/  @!P3 PRMT R6, R7, 0x7610, R6 ;  /* 0x000076100706b816 */ /* 0x000fce0000000006 */
.L_x_1247:
[----:B------:R-:W-:Y:S05]  /*13f0*/  BSYNC.RECONVERGENT B0 ;  /* 0x0000000000007941 */ /* 0x000fea0003800200 */
.L_x_1244:
        /* <DEDUP_REMOVED lines=16> */
.L_x_1251:
        /* <DEDUP_REMOVED lines=9> */
.L_x_1250:
        /* <DEDUP_REMOVED lines=11> */
.L_x_1253:
        /* <DEDUP_REMOVED lines=8> */
.L_x_1252:
[----:B------:R-:W-:Y:S05]  /*16c0*/  BSYNC.RECONVERGENT B0 ;  /* 0x0000000000007941 */ /* 0x000fea0003800200 */
.L_x_1249:
        /* <DEDUP_REMOVED lines=14> */
.L_x_1256:
        /* <DEDUP_REMOVED lines=9> */
.L_x_1255:
        /* <DEDUP_REMOVED lines=11> */
.L_x_1258:
        /* <DEDUP_REMOVED lines=8> */
.L_x_1257:
[----:B------:R-:W-:Y:S05]  /*1970*/  BSYNC.RECONVERGENT B0 ;  /* 0x0000000000007941 */ /* 0x000fea0003800200 */
.L_x_1254:
        /* <DEDUP_REMOVED lines=32> */
.L_x_1260:
        /* <DEDUP_REMOVED lines=16> */
.L_x_2029:


//--------------------- .text._Z18kQuantizeBlockwiseI6__halfLi4096ELi4ELi0ELi2EEvPfPT_S1_PhS1_ii --------------------------
	.section	.text._Z18kQuantizeBlockwiseI6__halfLi4096ELi4ELi0ELi2EEvPfPT_S1_PhS1_ii,"ax",@progbits
	.align	128
        .global         _Z18kQuantizeBlockwiseI6__halfLi4096ELi4ELi0ELi2EEvPfPT_S1_PhS1_ii
        .type           _Z18kQuantizeBlockwiseI6__halfLi4096ELi4ELi0ELi2EEvPfPT_S1_PhS1_ii,@function
        .size           _Z18kQuantizeBlockwiseI6__halfLi4096ELi4ELi0ELi2EEvPfPT_S1_PhS1_ii,(.L_x_2030 - _Z18kQuantizeBlockwiseI6__halfLi4096ELi4ELi0ELi2EEvPfPT_S1_PhS1_ii)
        .other          _Z18kQuantizeBlockwiseI6__halfLi4096ELi4ELi0ELi2EEvPfPT_S1_PhS1_ii,@"STO_CUDA_ENTRY STV_DEFAULT"
_Z18kQuantizeBlockwiseI6__halfLi4096ELi4ELi0ELi2EEvPfPT_S1_PhS1_ii:
.text._Z18kQuantizeBlockwiseI6__halfLi4096ELi4ELi0ELi2EEvPfPT_S1_PhS1_ii:
        /* <DEDUP_REMOVED lines=28> */
.L_x_1285:
        /* <DEDUP_REMOVED lines=146> */
.L_x_1262:
        /* <DEDUP_REMOVED lines=137> */
.L_x_1264:
        /* <DEDUP_REMOVED lines=8> */
.L_x_1263:
[----:B------:R-:W-:Y:S05]  /*13f0*/  BSYNC.RECONVERGENT B0 ;  /* 0x0000000000007941 */ /* 0x000fea0003800200 */
.L_x_1261:
        /* <DEDUP_REMOVED lines=17> */
.L_x_1267:
        /* <DEDUP_REMOVED lines=9> */
.L_x_1266:
        /* <DEDUP_REMOVED lines=11> */
.L_x_1269:
[----:B------:R-:W-:-:S13]  /*1650*/  FSETP.GT.FTZ.AND P3, PT, R20, -0.61063289642333984375, PT ;  /* 0xbf1c52701400780b */ /* 0x000fda0003f74000 */
[----:B------:R-:W-:Y:S01]  /*1660*/  @P3 IMAD.MOV.U32 R5, RZ, RZ, 0x3 ;  /* 0x00000003ff053424 */ /* 0x000fe200078e00ff */
[C---:B------:R-:W-:Y:S02]  /*1670*/  @P3 FSETP.GT.FTZ.AND P1, PT, R20.reuse, -0.459995269775390625, PT ;  /* 0xbeeb84801400380b */ /* 0x040fe40003f34000 */
[----:B------:R-:W-:Y:S02]  /*1680*/  @!P3 FSETP.GT.FTZ.AND P2, PT, R20, -0.84809643030166625977, PT ;  /* 0xbf591cd91400b80b */ /* 0x000fe40003f54000 */
[----:B------:R-:W-:Y:S02]  /*1690*/  @P3 SEL R5, R5, 0x2, P1 ;  /* 0x0000000205053807 */ /* 0x000fe40000800000 */
[----:B------:R-:W-:-:S04]  /*16a0*/  @!P3 SEL R6, RZ, 0x1, !P2 ;  /* 0x00000001ff06b807 */ /* 0x000fc80005000000 */
[----:B------:R-:W-:-:S07]  /*16b0*/  @!P3 PRMT R5, R6, 0x7610, R5 ;  /* 0x000076100605b816 */ /* 0x000fce0000000005 */
.L_x_1268:
[----:B------:R-:W-:Y:S05]  /*16c0*/  BSYNC.RECONVERGENT B0 ;  /* 0x0000000000007941 */ /* 0x000fea0003800200 */
.L_x_1265:
        /* <DEDUP_REMOVED lines=15> */
.L_x_1272:
        /* <DEDUP_REMOVED lines=9> */
.L_x_1271:
        /* <DEDUP_REMOVED lines=11> */
.L_x_1274:
[----:B------:R-:W-:-:S13]  /*1900*/  FSETP.GT.FTZ.AND P3, PT, R19, -0.61063289642333984375, PT ;  /* 0xbf1c52701300780b */ /* 0x000fda0003f74000 */
[----:B------:R-:W-:Y:S01]  /*1910*/  @P3 IMAD.MOV.U32 R6, RZ, RZ, 0x3 ;  /* 0x00000003ff063424 */ /* 0x000fe200078e00ff */
[C---:B------:R-:W-:Y:S02]  /*1920*/  @P3 FSETP.GT.FTZ.AND P1, PT, R19.reuse, -0.459995269775390625, PT ;  /* 0xbeeb84801300380b */ /* 0x040fe40003f34000 */
[----:B------:R-:W-:Y:S02]  /*1930*/  @!P3 FSETP.GT.FTZ.AND P2, PT, R19, -0.84809643030166625977, PT ;  /* 0xbf591cd91300b80b */ /* 0x000fe40003f54000 */
[----:B------:R-:W-:Y:S02]  /*1940*/  @P3 SEL R6, R6, 0x2, P1 ;  /* 0x0000000206063807 */ /* 0x000fe40000800000 */
[----:B------:R-:W-:-:S04]  /*1950*/  @!P3 SEL R7, RZ, 0x1, !P2 ;  /* 0x00000001ff07b807 */ /* 0x000fc80005000000 */
[----:B------:R-:W-:-:S07]  /*1960*/  @!P3 PRMT R6, R7, 0x7610, R6 ;  /* 0x000076100706b816 */ /* 0x000fce0000000006 */
.L_x_1273:
[----:B------:R-:W-:Y:S05]  /*1970*/  BSYNC.RECONVERGENT B0 ;  /* 0x0000000000007941 */ /* 0x000fea0003800200 */
.L_x_1270:
        /* <DEDUP_REMOVED lines=16> */
.L_x_1277:
        /* <DEDUP_REMOVED lines=9> */
.L_x_1276:
        /* <DEDUP_REMOVED lines=11> */
.L_x_1279:
        /* <DEDUP_REMOVED lines=8> */
.L_x_1278:
[----:B------:R-:W-:Y:S05]  /*1c40*/  BSYNC.RECONVERGENT B0 ;  /* 0x0000000000007941 */ /* 0x000fea0003800200 */
.L_x_1275:
        /* <DEDUP_REMOVED lines=14> */
.L_x_1282:
        /* <DEDUP_REMOVED lines=9> */
.L_x_1281:
        /* <DEDUP_REMOVED lines=11> */
.L_x_1284:
        /* <DEDUP_REMOVED lines=8> */
.L_x_1283:
[----:B------:R-:W-:Y:S05]  /*1ef0*/  BSYNC.RECONVERGENT B0 ;  /* 0x0000000000007941 */ /* 0x000fea0003800200 */
.L_x_1280:
        /* <DEDUP_REMOVED lines=32> */
.L_x_1286:
        /* <DEDUP_REMOVED lines=16> */
.L_x_2030:


//--------------------- .text._Z18kQuantizeBlockwiseI6__halfLi64ELi2ELi0ELi1EEvPfPT_S1_PhS1_ii --------------------------
	.section	.text._Z18kQuantizeBlockwiseI6__halfLi64ELi2ELi0ELi1EEvPfPT_S1_PhS1_ii,"ax",@progbits
	.align	128
        .global         _Z18kQuantizeBlockwiseI6__halfLi64ELi2ELi0ELi1EEvPfPT_S1_PhS1_ii
        .type           _Z18kQuantizeBlockwiseI6__halfLi64ELi2ELi0ELi1EEvPfPT_S1_PhS1_ii,@function
        .size           _Z18kQuantizeBlockwiseI6__halfLi64ELi2ELi0ELi1EEvPfPT_S1_PhS1_ii,(.L_x_2031 - _Z18kQuantizeBlockwiseI6__halfLi64ELi2ELi0ELi1EEvPfPT_S1_PhS1_ii)
        .other          _Z18kQuantizeBlockwiseI6__halfLi64ELi2ELi0ELi1EEvPfPT_S1_PhS1_ii,@"STO_CUDA_ENTRY STV_DEFAULT"
_Z18kQuantizeBlockwiseI6__halfLi64ELi2ELi0ELi1EEvPfPT_S1_PhS1_ii:
.text._Z18kQuantizeBlockwiseI6__halfLi64ELi2ELi0ELi1EEvPfPT_S1_PhS1_ii:
        /* <DEDUP_REMOVED lines=21> */
.L_x_1299:
        /* <DEDUP_REMOVED lines=52> */
.L_x_1287:
        /* <DEDUP_REMOVED lines=27> */
.L_x_1288:
        /* <DEDUP_REMOVED lines=23> */
.L_x_1291:
[----:B------:R-:W-:-:S13]  /*07b0*/  FSETP.GT.FTZ.AND P1, PT, |R9|, 0.4166666865348815918, PT ;  /* 0x3ed555560900780b */ /* 0x000fda0003f34200 */
[C---:B------:R-:W-:Y:S02]  /*07c0*/  @P1 VIADD R9, R16.reuse, 0x5 ;  /* 0x0000000510091836 */ /* 0x040fe40000000000 */
[----:B------:R-:W-:-:S05]  /*07d0*/  @!P1 VIADD R16, R16, 0x4 ;  /* 0x0000000410109836 */ /* 0x000fca0000000000 */
[----:B------:R-:W-:Y:S01]  /*07e0*/  @!P1 PRMT R9, R16, 0x7610, R9 ;  /* 0x0000761010099816 */ /* 0x000fe20000000009 */
[----:B------:R-:W-:Y:S06]  /*07f0*/  BRA `(.L_x_1292) ;  /* 0x0000000000287947 */ /* 0x000fec0003800000 */
.L_x_1290:
[----:B------:R-:W-:-:S13]  /*0800*/  FSETP.GT.FTZ.AND P1, PT, |R9|, 0.0859375, PT ;  /* 0x3db000000900780b */ /* 0x000fda0003f34200 */
[----:B------:R-:W-:Y:S05]  /*0810*/  @!P1 BRA `(.L_x_1293) ;  /* 0x0000000000149947 */ /* 0x000fea0003800000 */
[----:B------:R-:W-:-:S13]  /*0820*/  FSETP.GT.FTZ.AND P1, PT, |R9|, 0.20833332836627960205, PT ;  /* 0x3e5555550900780b */ /* 0x000fda0003f34200 */
[C---:B------:R-:W-:Y:S02]  /*0830*/  @P1 VIADD R9, R16.reuse, 0x7 ;  /* 0x0000000710091836 */ /* 0x040fe40000000000 */
[----:B------:R-:W-:-:S05]  /*0840*/  @!P1 VIADD R16, R16, 0x6 ;  /* 0x0000000610109836 */ /* 0x000fca0000000000 */
[----:B------:R-:W-:Y:S01]  /*0850*/  @!P1 PRMT R9, R16, 0x7610, R9 ;  /* 0x0000761010099816 */ /* 0x000fe20000000009 */
[----:B------:R-:W-:Y:S06]  /*0860*/  BRA `(.L_x_1292) ;  /* 0x00000000000c7947 */ /* 0x000fec0003800000 */
.L_x_1293:
[----:B------:R-:W-:-:S13]  /*0870*/  FSETP.GT.FTZ.AND P1, PT, |R9|, 0.0026041700039058923721, PT ;  /* 0x3b2aaab90900780b */ /* 0x000fda0003f34200 */
[----:B------:R-:W-:-:S05]  /*0880*/  @P1 VIADD R9, R16, 0x1 ;  /* 0x0000000110091836 */ /* 0x000fca0000000000 */
[----:B------:R-:W-:-:S07]  /*0890*/  @!P1 PRMT R9, R16, 0x7610, R9 ;  /* 0x0000761010099816 */ /* 0x000fce0000000009 */
.L_x_1292:
[----:B------:R-:W-:Y:S05]  /*08a0*/  BSYNC.RECONVERGENT B0 ;  /* 0x0000000000007941 */ /* 0x000fea0003800200 */
.L_x_1289:
        /* <DEDUP_REMOVED lines=13> */
.L_x_1296:
[----:B------:R-:W-:-:S13]  /*0980*/  FSETP.GT.FTZ.AND P1, PT, |R10|, 0.4166666865348815918, PT ;  /* 0x3ed555560a00780b */ /* 0x000fda0003f34200 */
[C---:B------:R-:W-:Y:S02]  /*0990*/  @P1 VIADD R10, R11.reuse, 0x5 ;  /* 0x000000050b0a1836 */ /* 0x040fe40000000000 */
[----:B------:R-:W-:-:S05]  /*09a0*/  @!P1 VIADD R11, R11, 0x4 ;  /* 0x000000040b0b9836 */ /* 0x000fca0000000000 */
[----:B------:R-:W-:Y:S01]  /*09b0*/  @!P1 PRMT R10, R11, 0x7610, R10 ;  /* 0x000076100b0a9816 */ /* 0x000fe2000000000a */
[----:B------:R-:W-:Y:S06]  /*09c0*/  BRA `(.L_x_1297) ;  /* 0x0000000000287947 */ /* 0x000fec0003800000 */
.L_x_1295:
[----:B------:R-:W-:-:S13]  /*09d0*/  FSETP.GT.FTZ.AND P1, PT, |R10|, 0.0859375, PT ;  /* 0x3db000000a00780b */ /* 0x000fda0003f34200 */
[----:B------:R-:W-:Y:S05]  /*09e0*/  @!P1 BRA `(.L_x_1298) ;  /* 0x0000000000149947 */ /* 0x000fea0003800000 */
[----:B------:R-:W-:-:S13]  /*09f0*/  FSETP.GT.FTZ.AND P1, PT, |R10|, 0.20833332836627960205, PT ;  /* 0x3e5555550a00780b */ /* 0x000fda0003f34200 */
[C---:B------:R-:W-:Y:S02]  /*0a00*/  @P1 VIADD R10, R11.reuse, 0x7 ;  /* 0x000000070b0a1836 */ /* 0x040fe40000000000 */
[----:B------:R-:W-:-:S05]  /*0a10*/  @!P1 VIADD R11, R11, 0x6 ;  /* 0x000000060b0b9836 */ /* 0x000fca0000000000 */
[----:B------:R-:W-:Y:S01]  /*0a20*/  @!P1 PRMT R10, R11, 0x7610, R10 ;  /* 0x000076100b0a9816 */ /* 0x000fe2000000000a */
[----:B------:R-:W-:Y:S06]  /*0a30*/  BRA `(.L_x_1297) ;  /* 0x00000000000c7947 */ /* 0x000fec0003800000 */
.L_x_1298:
[----:B------:R-:W-:-:S13]  /*0a40*/  FSETP.GT.FTZ.AND P1, PT, |R10|, 0.0026041700039058923721, PT ;  /* 0x3b2aaab90a00780b */ /* 0x000fda0003f34200 */
[----:B------:R-:W-:-:S05]  /*0a50*/  @P1 VIADD R10, R11, 0x1 ;  /* 0x000000010b0a1836 */ /* 0x000fca0000000000 */
[----:B------:R-:W-:-:S07]  /*0a60*/  @!P1 PRMT R10, R11, 0x7610, R10 ;  /* 0x000076100b0a9816 */ /* 0x000fce000000000a */
.L_x_1297:
[----:B------:R-:W-:Y:S05]  /*0a70*/  BSYNC.RECONVERGENT B0 ;  /* 0x0000000000007941 */ /* 0x000fea0003800200 */
.L_x_1294:
        /* <DEDUP_REMOVED lines=26> */
.L_x_1300:
        /* <DEDUP_REMOVED lines=14> */
.L_x_2031:


//--------------------- .text._Z18kQuantizeBlockwiseI6__halfLi128ELi2ELi0ELi1EEvPfPT_S1_PhS1_ii --------------------------
	.section	.text._Z18kQuantizeBlockwiseI6__halfLi128ELi2ELi0ELi1EEvPfPT_S1_PhS1_ii,"ax",@progbits
	.align	128
        .global         _Z18kQuantizeBlockwiseI6__halfLi128ELi2ELi0ELi1EEvPfPT_S1_PhS1_ii
        .type           _Z18kQuantizeBlockwiseI6__halfLi128ELi2ELi0ELi1EEvPfPT_S1_PhS1_ii,@function
        .size           _Z18kQuantizeBlockwiseI6__halfLi128ELi2ELi0ELi1EEvPfPT_S1_PhS1_ii,(.L_x_2032 - _Z18kQuantizeBlockwiseI6__halfLi128ELi2ELi0ELi1EEvPfPT_S1_PhS1_ii)
        .other          _Z18kQuantizeBlockwiseI6__halfLi128ELi2ELi0ELi1EEvPfPT_S1_PhS1_ii,@"STO_CUDA_ENTRY STV_DEFAULT"
_Z18kQuantizeBlockwiseI6__halfLi128ELi2ELi0ELi1EEvPfPT_S1_PhS1_ii:
.text._Z18kQuantizeBlockwiseI6__halfLi128ELi2ELi0ELi1EEvPfPT_S1_PhS1_ii:
        /* <DEDUP_REMOVED lines=28> */
.L_x_1315:
        /* <DEDUP_REMOVED lines=65> */
.L_x_1302:
        /* <DEDUP_REMOVED lines=40> */
.L_x_1304:
[----:B------:R-:W0:Y:S01]  /*0850*/  MUFU.RCP R18, R19 ;  /* 0x0000001300127308 */ /* 0x000e220000001000 */
[----:B------:R-:W-:-:S04]  /*0860*/  SHF.R.S64 R5, R11, 0x5, R8 ;  /* 0x000000050b057819 */ /* 0x000fc80000001008 */
[----:B---3--:R-:W-:-:S04]  /*0870*/  IADD3 R4, P0, PT, R5, R2, RZ ;  /* 0x0000000205047210 */ /* 0x008fc80007f1e0ff */
[----:B------:R-:W-:Y:S02]  /*0880*/  LEA.HI.X.SX32 R5, R8, R3, 0x1b, P0 ;  /* 0x0000000308057211 */ /* 0x000fe400000fdeff */
[----:B------:R-:W-:-:S03]  /*0890*/  PLOP3.LUT P0, PT, PT, PT, PT, 0x80, 0x8 ;  /* 0x000000000008781c */ /* 0x000fc60003f0f070 */
[----:B------:R1:W-:Y:S04]  /*08a0*/  STG.E desc[UR10][R4.64], R19 ;  /* 0x0000001304007986 */ /* 0x0003e8000c10190a */
[----:B0-----:R1:W-:Y:S06]  /*08b0*/  STS [UR9+0x160], R18 ;  /* 0x00016012ff007988 */ /* 0x0013ec0008000809 */
.L_x_1303:
[----:B------:R-:W-:Y:S05]  /*08c0*/  BSYNC.RECONVERGENT B0 ;  /* 0x0000000000007941 */ /* 0x000fea0003800200 */
.L_x_1301:
        /* <DEDUP_REMOVED lines=15> */
.L_x_1307:
[----:B------:R-:W-:-:S13]  /*09c0*/  FSETP.GT.FTZ.AND P1, PT, |R16|, 0.4166666865348815918, PT ;  /* 0x3ed555561000780b */ /* 0x000fda0003f34200 */
[C---:B------:R-:W-:Y:S02]  /*09d0*/  @P1 VIADD R4, R18.reuse, 0x5 ;  /* 0x0000000512041836 */ /* 0x040fe40000000000 */
[----:B------:R-:W-:-:S05]  /*09e0*/  @!P1 VIADD R18, R18, 0x4 ;  /* 0x0000000412129836 */ /* 0x000fca0000000000 */
[----:B------:R-:W-:Y:S01]  /*09f0*/  @!P1 PRMT R4, R18, 0x7610, R4 ;  /* 0x0000761012049816 */ /* 0x000fe20000000004 */
[----:B------:R-:W-:Y:S06]  /*0a00*/  BRA `(.L_x_1308) ;  /* 0x0000000000287947 */ /* 0x000fec0003800000 */
.L_x_1306:
[----:B------:R-:W-:-:S13]  /*0a10*/  FSETP.GT.FTZ.AND P1, PT, |R16|, 0.0859375, PT ;  /* 0x3db000001000780b */ /* 0x000fda0003f34200 */
[----:B------:R-:W-:Y:S05]  /*0a20*/  @!P1 BRA `(.L_x_1309) ;  /* 0x0000000000149947 */ /* 0x000fea0003800000 */
[----:B------:R-:W-:-:S13]  /*0a30*/  FSETP.GT.FTZ.AND P1, PT, |R16|, 0.20833332836627960205, PT ;  /* 0x3e5555551000780b */ /* 0x000fda0003f34200 */
[C---:B------:R-:W-:Y:S02]  /*0a40*/  @P1 VIADD R4, R18.reuse, 0x7 ;  /* 0x0000000712041836 */ /* 0x040fe40000000000 */
[----:B------:R-:W-:-:S05]  /*0a50*/  @!P1 VIADD R18, R18, 0x6 ;  /* 0x0000000612129836 */ /* 0x000fca0000000000 */
[----:B------:R-:W-:Y:S01]  /*0a60*/  @!P1 PRMT R4, R18, 0x7610, R4 ;  /* 0x0000761012049816 */ /* 0x000fe20000000004 */
[----:B------:R-:W-:Y:S06]  /*0a70*/  BRA `(.L_x_1308) ;  /* 0x00000000000c7947 */ /* 0x000fec0003800000 */
.L_x_1309:
[----:B------:R-:W-:-:S13]  /*0a80*/  FSETP.GT.FTZ.AND P1, PT, |R16|, 0.0026041700039058923721, PT ;  /* 0x3b2aaab91000780b */ /* 0x000fda0003f34200 */
[----:B------:R-:W-:-:S05]  /*0a90*/  @P1 VIADD R4, R18, 0x1 ;  /* 0x0000000112041836 */ /* 0x000fca0000000000 */
[----:B------:R-:W-:-:S07]  /*0aa0*/  @!P1 PRMT R4, R18, 0x7610, R4 ;  /* 0x0000761012049816 */ /* 0x000fce0000000004 */
.L_x_1308:
[----:B------:R-:W-:Y:S05]  /*0ab0*/  BSYNC.RECONVERGENT B0 ;  /* 0x0000000000007941 */ /* 0x000fea0003800200 */
.L_x_1305:
        /* <DEDUP_REMOVED lines=13> */
.L_x_1312:
[----:B------:R-:W-:-:S13]  /*0b90*/  FSETP.GT.FTZ.AND P1, PT, |R5|, 0.4166666865348815918, PT ;  /* 0x3ed555560500780b */ /* 0x000fda0003f34200 */
[C---:B------:R-:W-:Y:S02]  /*0ba0*/  @P1 VIADD R5, R16.reuse, 0x5 ;  /* 0x0000000510051836 */ /* 0x040fe40000000000 */
[----:B------:R-:W-:-:S05]  /*0bb0*/  @!P1 VIADD R16, R16, 0x4 ;  /* 0x0000000410109836 */ /* 0x000fca0000000000 */
[----:B------:R-:W-:Y:S01]  /*0bc0*/  @!P1 PRMT R5, R16, 0x7610, R5 ;  /* 0x0000761010059816 */ /* 0x000fe20000000005 */
[----:B------:R-:W-:Y:S06]  /*0bd0*/  BRA `(.L_x_1313) ;  /* 0x0000000000287947 */ /* 0x000fec0003800000 */
.L_x_1311:
[----:B------:R-:W-:-:S13]  /*0be0*/  FSETP.GT.FTZ.AND P1, PT, |R5|, 0.0859375, PT ;  /* 0x3db000000500780b */ /* 0x000fda0003f34200 */
[----:B------:R-:W-:Y:S05]  /*0bf0*/  @!P1 BRA `(.L_x_1314) ;  /* 0x0000000000149947 */ /* 0x000fea0003800000 */
[----:B------:R-:W-:-:S13]  /*0c00*/  FSETP.GT.FTZ.AND P1, PT, |R5|, 0.20833332836627960205, PT ;  /* 0x3e5555550500780b */ /* 0x000fda0003f34200 */
[C---:B------:R-:W-:Y:S02]  /*0c10*/  @P1 VIADD R5, R16.reuse, 0x7 ;  /* 0x0000000710051836 */ /* 0x040fe40000000000 */
[----:B------:R-:W-:-:S05]  /*0c20*/  @!P1 VIADD R16, R16, 0x6 ;  /* 0x0000000610109836 */ /* 0x000fca0000000000 */
[----:B------:R-:W-:Y:S01]  /*0c30*/  @!P1 PRMT R5, R16, 0x7610, R5 ;  /* 0x0000761010059816 */ /* 0x000fe20000000005 */
[----:B------:R-:W-:Y:S06]  /*0c40*/  BRA `(.L_x_1313) ;  /* 0x00000000000c7947 */ /* 0x000fec0003800000 */
.L_x_1314:
[----:B------:R-:W-:-:S13]  /*0c50*/  FSETP.GT.FTZ.AND P1, PT, |R5|, 0.0026041700039058923721, PT ;  /* 0x3b2aaab90500780b */ /* 0x000fda0003f34200 */
[----:B------:R-:W-:-:S05]  /*0c60*/  @P1 VIADD R5, R16, 0x1 ;  /* 0x0000000110051836 */ /* 0x000fca0000000000 */
[----:B------:R-:W-:-:S07]  /*0c70*/  @!P1 PRMT R5, R16, 0x7610, R5 ;  /* 0x0000761010059816 */ /* 0x000fce0000000005 */
.L_x_1313:
[----:B------:R-:W-:Y:S05]  /*0c80*/  BSYNC.RECONVERGENT B0 ;  /* 0x0000000000007941 */ /* 0x000fea0003800200 */
.L_x_1310:
        /* <DEDUP_REMOVED lines=26> */
.L_x_1316:
        /* <DEDUP_REMOVED lines=13> */
.L_x_2032:


//--------------------- .text._Z18kQuantizeBlockwiseI6__halfLi256ELi2ELi0ELi1EEvPfPT_S1_PhS1_ii --------------------------
	.section	.text._Z18kQuantizeBlockwiseI6__halfLi256ELi2ELi0ELi1EEvPfPT_S1_PhS1_ii,"ax",@progbits
	.align	128
        .global         _Z18kQuantizeBlockwiseI6__halfLi256ELi2ELi0ELi1EEvPfPT_S1_PhS1_ii
        .type           _Z18kQuantizeBlockwiseI6__halfLi256ELi2ELi0ELi1EEvPfPT_S1_PhS1_ii,@function
        .size           _Z18kQuantizeBlockwiseI6__halfLi256ELi2ELi0ELi1EEvPfPT_S1_PhS1_ii,(.L_x_2033 - _Z18kQuantizeBlockwiseI6__halfLi256ELi2ELi0ELi1EEvPfPT_S1_PhS1_ii)
        .other          _Z18kQuantizeBlockwiseI6__halfLi256ELi2ELi0ELi1EEvPfPT_S1_PhS1_ii,@"STO_CUDA_ENTRY STV_DEFAULT"
_Z18kQuantizeBlockwiseI6__halfLi256ELi2ELi0ELi1EEvPfPT_S1_PhS1_ii:
.text._Z18kQuantizeBlockwiseI6__halfLi256ELi2ELi0ELi1EEvPfPT_S1_PhS1_ii:
        /* <DEDUP_REMOVED lines=28> */
.L_x_1331:
        /* <DEDUP_REMOVED lines=68> */
.L_x_1318:
        /* <DEDUP_REMOVED lines=47> */
.L_x_1320:
[----:B------:R-:W0:Y:S01]  /*08f0*/  MUFU.RCP R18, R21 ;  /* 0x0000001500127308 */ /* 0x000e220000001000 */
[----:B------:R-:W-:-:S04]  /*0900*/  SHF.R.S64 R5, R11, 0x6, R6 ;  /* 0x000000060b057819 */ /* 0x000fc80000001006 */
[----:B---3--:R-:W-:-:S04]  /*0910*/  IADD3 R4, P0, PT, R5, R2, RZ ;  /* 0x0000000205047210 */ /* 0x008fc80007f1e0ff */
[----:B------:R-:W-:Y:S02]  /*0920*/  LEA.HI.X.SX32 R5, R6, R3, 0x1a, P0 ;  /* 0x0000000306057211 */ /* 0x000fe400000fd6ff */
[----:B------:R-:W-:-:S03]  /*0930*/  PLOP3.LUT P0, PT, PT, PT, PT, 0x80, 0x8 ;  /* 0x000000000008781c */ /* 0x000fc60003f0f070 */
[----:B------:R2:W-:Y:S04]  /*0940*/  STG.E desc[UR10][R4.64], R21 ;  /* 0x0000001504007986 */ /* 0x0005e8000c10190a */
[----:B0-----:R2:W-:Y:S06]  /*0950*/  STS [UR9+0x2a8], R18 ;  /* 0x0002a812ff007988 */ /* 0x0015ec0008000809 */
.L_x_1319:
[----:B------:R-:W-:Y:S05]  /*0960*/  BSYNC.RECONVERGENT B0 ;  /* 0x0000000000007941 */ /* 0x000fea0003800200 */
.L_x_1317:
        /* <DEDUP_REMOVED lines=15> */
.L_x_1323:
[----:B------:R-:W-:-:S13]  /*0a60*/  FSETP.GT.FTZ.AND P1, PT, |R16|, 0.4166666865348815918, PT ;  /* 0x3ed555561000780b */ /* 0x000fda0003f34200 */
[C---:B------:R-:W-:Y:S02]  /*0a70*/  @P1 VIADD R4, R18.reuse, 0x5 ;  /* 0x0000000512041836 */ /* 0x040fe40000000000 */
[----:B------:R-:W-:-:S05]  /*0a80*/  @!P1 VIADD R18, R18, 0x4 ;  /* 0x0000000412129836 */ /* 0x000fca0000000000 */
[----:B------:R-:W-:Y:S01]  /*0a90*/  @!P1 PRMT R4, R18, 0x7610, R4 ;  /* 0x0000761012049816 */ /* 0x000fe20000000004 */
[----:B------:R-:W-:Y:S06]  /*0aa0*/  BRA `(.L_x_1324) ;  /* 0x0000000000287947 */ /* 0x000fec0003800000 */
.L_x_1322:
[----:B------:R-:W-:-:S13]  /*0ab0*/  FSETP.GT.FTZ.AND P1, PT, |R16|, 0.0859375, PT ;  /* 0x3db000001000780b */ /* 0x000fda0003f34200 */
[----:B------:R-:W-:Y:S05]  /*0ac0*/  @!P1 BRA `(.L_x_1325) ;  /* 0x0000000000149947 */ /* 0x000fea0003800000 */
[----:B------:R-:W-:-:S13]  /*0ad0*/  FSETP.GT.FTZ.AND P1, PT, |R16|, 0.20833332836627960205, PT ;  /* 0x3e5555551000780b */ /* 0x000fda0003f34200 */
[C---:B------:R-:W-:Y:S02]  /*0ae0*/  @P1 VIADD R4, R18.reuse, 0x7 ;  /* 0x0000000712041836 */ /* 0x040fe40000000000 */
[----:B------:R-:W-:-:S05]  /*0af0*/  @!P1 VIADD R18, R18, 0x6 ;  /* 0x0000000612129836 */ /* 0x000fca0000000000 */
[----:B------:R-:W-:Y:S01]  /*0b00*/  @!P1 PRMT R4, R18, 0x7610, R4 ;  /* 0x0000761012049816 */ /* 0x000fe20000000004 */
[----:B------:R-:W-:Y:S06]  /*0b10*/  BRA `(.L_x_1324) ;  /* 0x00000000000c7947 */ /* 0x000fec0003800000 */
.L_x_1325:
[----:B------:R-:W-:-:S13]  /*0b20*/  FSETP.GT.FTZ.AND P1, PT, |R16|, 0.0026041700039058923721, PT ;  /* 0x3b2aaab91000780b */ /* 0x000fda0003f34200 */
[----:B------:R-:W-:-:S05]  /*0b30*/  @P1 VIADD R4, R18, 0x1 ;  /* 0x0000000112041836 */ /* 0x000fca0000000000 */
[----:B------:R-:W-:-:S07]  /*0b40*/  @!P1 PRMT R4, R18, 0x7610, R4 ;  /* 0x0000761012049816 */ /* 0x000fce0000000004 */
.L_x_1324:
[----:B------:R-:W-:Y:S05]  /*0b50*/  BSYNC.RECONVERGENT B0 ;  /* 0x0000000000007941 */ /* 0x000fea0003800200 */
.L_x_1321:
        /* <DEDUP_REMOVED lines=13> */
.L_x_1328:
[----:B------:R-:W-:-:S13]  /*0c30*/  FSETP.GT.FTZ.AND P1, PT, |R5|, 0.4166666865348815918, PT ;  /* 0x3ed555560500780b */ /* 0x000fda0003f34200 */
[C---:B------:R-:W-:Y:S02]  /*0c40*/  @P1 VIADD R5, R16.reuse, 0x5 ;  /* 0x0000000510051836 */ /* 0x040fe40000000000 */
[----:B------:R-:W-:-:S05]  /*0c50*/  @!P1 VIADD R16, R16, 0x4 ;  /* 0x0000000410109836 */ /* 0x000fca0000000000 */
[----:B------:R-:W-:Y:S01]  /*0c60*/  @!P1 PRMT R5, R16, 0x7610, R5 ;  /* 0x0000761010059816 */ /* 0x000fe20000000005 */
[----:B------:R-:W-:Y:S06]  /*0c70*/  BRA `(.L_x_1329) ;  /* 0x0000000000287947 */ /* 0x000fec0003800000 */
.L_x_1327:
[----:B------:R-:W-:-:S13]  /*0c80*/  FSETP.GT.FTZ.AND P1, PT, |R5|, 0.0859375, PT ;  /* 0x3db000000500780b */ /* 0x000fda0003f34200 */
[----:B------:R-:W-:Y:S05]  /*0c90*/  @!P1 BRA `(.L_x_1330) ;  /* 0x0000000000149947 */ /* 0x000fea0003800000 */
[----:B------:R-:W-:-:S13]  /*0ca0*/  FSETP.GT.FTZ.AND P1, PT, |R5|, 0.20833332836627960205, PT ;  /* 0x3e5555550500780b */ /* 0x000fda0003f34200 */
[C---:B------:R-:W-:Y:S02]  /*0cb0*/  @P1 VIADD R5, R16.reuse, 0x7 ;  /* 0x0000000710051836 */ /* 0x040fe40000000000 */
[----:B------:R-:W-:-:S05]  /*0cc0*/  @!P1 VIADD R16, R16, 0x6 ;  /* 0x0000000610109836 */ /* 0x000fca0000000000 */
[----:B------:R-:W-:Y:S01]  /*0cd0*/  @!P1 PRMT R5, R16, 0x7610, R5 ;  /* 0x0000761010059816 */ /* 0x000fe20000000005 */
[----:B------:R-:W-:Y:S06]  /*0ce0*/  BRA `(.L_x_1329) ;  /* 0x00000000000c7947 */ /* 0x000fec0003800000 */
.L_x_1330:
[----:B------:R-:W-:-:S13]  /*0cf0*/  FSETP.GT.FTZ.AND P1, PT, |R5|, 0.0026041700039058923721, PT ;  /* 0x3b2aaab90500780b */ /* 0x000fda0003f34200 */
[----:B------:R-:W-:-:S05]  /*0d00*/  @P1 VIADD R5, R16, 0x1 ;  /* 0x0000000110051836 */ /* 0x000fca0000000000 */
[----:B------:R-:W-:-:S07]  /*0d10*/  @!P1 PRMT R5, R16, 0x7610, R5 ;  /* 0x0000761010059816 */ /* 0x000fce0000000005 */
.L_x_1329:
[----:B------:R-:W-:Y:S05]  /*0d20*/  BSYNC.RECONVERGENT B0 ;  /* 0x0000000000007941 */ /* 0x000fea0003800200 */
.L_x_1326:
        /* <DEDUP_REMOVED lines=26> */
.L_x_1332:
        /* <DEDUP_REMOVED lines=11> */
.L_x_2033:


//--------------------- .text._Z18kQuantizeBlockwiseI6__halfLi512ELi2ELi0ELi1EEvPfPT_S1_PhS1_ii --------------------------
	.section	.text._Z18kQuantizeBlockwiseI6__halfLi512ELi2ELi0ELi1EEvPfPT_S1_PhS1_ii,"ax",@progbits
	.align	128
        .global         _Z18kQuantizeBlockwiseI6__halfLi512ELi2ELi0ELi1EEvPfPT_S1_PhS1_ii
        .type           _Z18kQuantizeBlockwiseI6__halfLi512ELi2ELi0ELi1EEvPfPT_S1_PhS1_ii,@function
        .size           _Z18kQuantizeBlockwiseI6__halfLi512ELi2ELi0ELi1EEvPfPT_S1_PhS1_ii,(.L_x_2034 - _Z18kQuantizeBlockwiseI6__halfLi512ELi2ELi0ELi1EEvPfPT_S1_PhS1_ii)
        .other          _Z18kQuantizeBlockwiseI6__halfLi512ELi2ELi0ELi1EEvPfPT_S1_PhS1_ii,@"STO_CUDA_ENTRY STV_DEFAULT"
_Z18kQuantizeBlockwiseI6__halfLi512ELi2ELi0ELi1EEvPfPT_S1_PhS1_ii:
.text._Z18kQuantizeBlockwiseI6__halfLi512ELi2ELi0ELi1EEvPfPT_S1_PhS1_ii:
        /* <DEDUP_REMOVED lines=28> */
.L_x_1347:
        /* <DEDUP_REMOVED lines=77> */
.L_x_1334:
        /* <DEDUP_REMOVED lines=61> */
.L_x_1336:
[----:B------:R-:W0:Y:S01]  /*0a60*/  MUFU.RCP R6, R9 ;  /* 0x0000000900067308 */ /* 0x000e220000001000 */
[----:B------:R-:W-:-:S04]  /*0a70*/  SHF.R.S64 R5, R15, 0x7, R12 ;  /* 0x000000070f057819 */ /* 0x000fc8000000100c */
[----:B---3--:R-:W-:-:S04]  /*0a80*/  IADD3 R4, P0, PT, R5, R2, RZ ;  /* 0x0000000205047210 */ /* 0x008fc80007f1e0ff */
[----:B------:R-:W-:Y:S02]  /*0a90*/  LEA.HI.X.SX32 R5, R12, R3, 0x19, P0 ;  /* 0x000000030c057211 */ /* 0x000fe400000fceff */
[----:B------:R-:W-:-:S03]  /*0aa0*/  PLOP3.LUT P0, PT, PT, PT, PT, 0x80, 0x8 ;  /* 0x000000000008781c */ /* 0x000fc60003f0f070 */
[----:B------:R2:W-:Y:S04]  /*0ab0*/  STG.E desc[UR10][R4.64], R9 ;  /* 0x0000000904007986 */ /* 0x0005e8000c10190a */
[----:B0-----:R2:W-:Y:S06]  /*0ac0*/  STS [UR9+0x53c], R6 ;  /* 0x00053c06ff007988 */ /* 0x0015ec0008000809 */
.L_x_1335:
[----:B------:R-:W-:Y:S05]  /*0ad0*/  BSYNC.RECONVERGENT B0 ;  /* 0x0000000000007941 */ /* 0x000fea0003800200 */
.L_x_1333:
        /* <DEDUP_REMOVED lines=15> */
.L_x_1339:
[----:B------:R-:W-:-:S13]  /*0bd0*/  FSETP.GT.FTZ.AND P1, PT, |R20|, 0.4166666865348815918, PT ;  /* 0x3ed555561400780b */ /* 0x000fda0003f34200 */
[C---:B0-----:R-:W-:Y:S02]  /*0be0*/  @P1 VIADD R4, R6.reuse, 0x5 ;  /* 0x0000000506041836 */ /* 0x041fe40000000000 */
[----:B------:R-:W-:-:S05]  /*0bf0*/  @!P1 VIADD R6, R6, 0x4 ;  /* 0x0000000406069836 */ /* 0x000fca0000000000 */
[----:B------:R-:W-:Y:S01]  /*0c00*/  @!P1 PRMT R4, R6, 0x7610, R4 ;  /* 0x0000761006049816 */ /* 0x000fe20000000004 */
[----:B------:R-:W-:Y:S06]  /*0c10*/  BRA `(.L_x_1340) ;  /* 0x0000000000287947 */ /* 0x000fec0003800000 */
.L_x_1338:
[----:B------:R-:W-:-:S13]  /*0c20*/  FSETP.GT.FTZ.AND P1, PT, |R20|, 0.0859375, PT ;  /* 0x3db000001400780b */ /* 0x000fda0003f34200 */
[----:B------:R-:W-:Y:S05]  /*0c30*/  @!P1 BRA `(.L_x_1341) ;  /* 0x0000000000149947 */ /* 0x000fea0003800000 */
[----:B------:R-:W-:-:S13]  /*0c40*/  FSETP.GT.FTZ.AND P1, PT, |R20|, 0.20833332836627960205, PT ;  /* 0x3e5555551400780b */ /* 0x000fda0003f34200 */
[C---:B0-----:R-:W-:Y:S02]  /*0c50*/  @P1 VIADD R4, R6.reuse, 0x7 ;  /* 0x0000000706041836 */ /* 0x041fe40000000000 */
[----:B------:R-:W-:-:S05]  /*0c60*/  @!P1 VIADD R6, R6, 0x6 ;  /* 0x0000000606069836 */ /* 0x000fca0000000000 */
[----:B------:R-:W-:Y:S01]  /*0c70*/  @!P1 PRMT R4, R6, 0x7610, R4 ;  /* 0x0000761006049816 */ /* 0x000fe20000000004 */
[----:B------:R-:W-:Y:S06]  /*0c80*/  BRA `(.L_x_1340) ;  /* 0x00000000000c7947 */ /* 0x000fec0003800000 */
.L_x_1341:
[----:B------:R-:W-:-:S13]  /*0c90*/  FSETP.GT.FTZ.AND P1, PT, |R20|, 0.0026041700039058923721, PT ;  /* 0x3b2aaab91400780b */ /* 0x000fda0003f34200 */
[----:B0-----:R-:W-:-:S05]  /*0ca0*/  @P1 VIADD R4, R6, 0x1 ;  /* 0x0000000106041836 */ /* 0x001fca0000000000 */
[----:B------:R-:W-:-:S07]  /*0cb0*/  @!P1 PRMT R4, R6, 0x7610, R4 ;  /* 0x0000761006049816 */ /* 0x000fce0000000004 */
.L_x_1340:
[----:B------:R-:W-:Y:S05]  /*0cc0*/  BSYNC.RECONVERGENT B0 ;  /* 0x0000000000007941 */ /* 0x000fea0003800200 */
.L_x_1337:
        /* <DEDUP_REMOVED lines=13> */
.L_x_1344:
[----:B------:R-:W-:-:S13]  /*0da0*/  FSETP.GT.FTZ.AND P1, PT, |R5|, 0.4166666865348815918, PT ;  /* 0x3ed555560500780b */ /* 0x000fda0003f34200 */
[C---:B------:R-:W-:Y:S02]  /*0db0*/  @P1 VIADD R5, R6.reuse, 0x5 ;  /* 0x0000000506051836 */ /* 0x040fe40000000000 */
[----:B------:R-:W-:-:S05]  /*0dc0*/  @!P1 VIADD R6, R6, 0x4 ;  /* 0x0000000406069836 */ /* 0x000fca0000000000 */
[----:B------:R-:W-:Y:S01]  /*0dd0*/  @!P1 PRMT R5, R6, 0x7610, R5 ;  /* 0x0000761006059816 */ /* 0x000fe20000000005 */
[----:B------:R-:W-:Y:S06]  /*0de0*/  BRA `(.L_x_1345) ;  /* 0x0000000000287947 */ /* 0x000fec0003800000 */
.L_x_1343:
[----:B------:R-:W-:-:S13]  /*0df0*/  FSETP.GT.FTZ.AND P1, PT, |R5|, 0.0859375, PT ;  /* 0x3db000000500780b */ /* 0x000fda0003f34200 */
[----:B------:R-:W-:Y:S05]  /*0e00*/  @!P1 BRA `(.L_x_1346) ;  /* 0x0000000000149947 */ /* 0x000fea0003800000 */
[----:B------:R-:W-:-:S13]  /*0e10*/  FSETP.GT.FTZ.AND P1, PT, |R5|, 0.20833332836627960205, PT ;  /* 0x3e5555550500780b */ /* 0x000fda0003f34200 */
[C---:B------:R-:W-:Y:S02]  /*0e20*/  @P1 VIADD R5, R6.reuse, 0x7 ;  /* 0x0000000706051836 */ /* 0x040fe40000000000 */
[----:B------:R-:W-:-:S05]  /*0e30*/  @!P1 VIADD R6, R6, 0x6 ;  /* 0x0000000606069836 */ /* 0x000fca0000000000 */
[----:B------:R-:W-:Y:S01]  /*0e40*/  @!P1 PRMT R5, R6, 0x7610, R5 ;  /* 0x0000761006059816 */ /* 0x000fe20000000005 */
[----:B------:R-:W-:Y:S06]  /*0e50*/  BRA `(.L_x_1345) ;  /* 0x00000000000c7947 */ /* 0x000fec0003800000 */
.L_x_1346:
[----:B------:R-:W-:-:S13]  /*0e60*/  FSETP.GT.FTZ.AND P1, PT, |R5|, 0.0026041700039058923721, PT ;  /* 0x3b2aaab90500780b */ /* 0x000fda0003f34200 */
[----:B------:R-:W-:-:S05]  /*0e70*/  @P1 VIADD R5, R6, 0x1 ;  /* 0x0000000106051836 */ /* 0x000fca0000000000 */
[----:B------:R-:W-:-:S07]  /*0e80*/  @!P1 PRMT R5, R6, 0x7610, R5 ;  /* 0x0000761006059816 */ /* 0x000fce0000000005 */
.L_x_1345:
[----:B------:R-:W-:Y:S05]  /*0e90*/  BSYNC.RECONVERGENT B0 ;  /* 0x0000000000007941 */ /* 0x000fea0003800200 */
.L_x_1342:
        /* <DEDUP_REMOVED lines=26> */
.L_x_1348:
        /* <DEDUP_REMOVED lines=12> */
.L_x_2034:


//--------------------- .text._Z18kQuantizeBlockwiseI6__halfLi1024ELi4ELi0ELi1EEvPfPT_S1_PhS1_ii --------------------------
	.section	.text._Z18kQuantizeBlockwiseI6__halfLi1024ELi4ELi0ELi1EEvPfPT_S1_PhS1_ii,"ax",@progbits
	.align	128
        .global         _Z18kQuantizeBlockwiseI6__halfLi1024ELi4ELi0ELi1EEvPfPT_S1_PhS1_ii
        .type           _Z18kQuantizeBlockwiseI6__halfLi1024ELi4ELi0ELi1EEvPfPT_S1_PhS1_ii,@function
        .size           _Z18kQuantizeBlockwiseI6__halfLi1024ELi4ELi0ELi1EEvPfPT_S1_PhS1_ii,(.L_x_2035 - _Z18kQuantizeBlockwiseI6__halfLi1024ELi4ELi0ELi1EEvPfPT_S1_PhS1_ii)
        .other          _Z18kQuantizeBlockwiseI6__halfLi1024ELi4ELi0ELi1EEvPfPT_S1_PhS1_ii,@"STO_CUDA_ENTRY STV_DEFAULT"
_Z18kQuantizeBlockwiseI6__halfLi1024ELi4ELi0ELi1EEvPfPT_S1_PhS1_ii:
.text._Z18kQuantizeBlockwiseI6__halfLi1024ELi4ELi0ELi1EEvPfPT_S1_PhS1_ii:
        /* <DEDUP_REMOVED lines=28> */
.L_x_1373:
        /* <DEDUP_REMOVED lines=93> */
.L_x_1350:
        /* <DEDUP_REMOVED lines=61> */
.L_x_1352:
        /* <DEDUP_REMOVED lines=8> */
.L_x_1351:
[----:B------:R-:W-:Y:S05]  /*0be0*/  BSYNC.RECONVERGENT B0 ;  /* 0x0000000000007941 */ /* 0x000fea0003800200 */
.L_x_1349:
        /* <DEDUP_REMOVED lines=15> */
.L_x_1355:
[----:B------:R-:W-:-:S13]  /*0ce0*/  FSETP.GT.FTZ.AND P1, PT, |R15|, 0.4166666865348815918, PT ;  /* 0x3ed555560f00780b */ /* 0x000fda0003f34200 */
[C---:B------:R-:W-:Y:S02]  /*0cf0*/  @P1 VIADD R9, R10.reuse, 0x5 ;  /* 0x000000050a091836 */ /* 0x040fe40000000000 */
[----:B------:R-:W-:-:S05]  /*0d00*/  @!P1 VIADD R10, R10, 0x4 ;  /* 0x000000040a0a9836 */ /* 0x000fca0000000000 */
[----:B------:R-:W-:Y:S01]  /*0d10*/  @!P1 PRMT R9, R10, 0x7610, R9 ;  /* 0x000076100a099816 */ /* 0x000fe20000000009 */
[----:B------:R-:W-:Y:S06]  /*0d20*/  BRA `(.L_x_1356) ;  /* 0x0000000000287947 */ /* 0x000fec0003800000 */
.L_x_1354:
[----:B------:R-:W-:-:S13]  /*0d30*/  FSETP.GT.FTZ.AND P1, PT, |R15|, 0.0859375, PT ;  /* 0x3db000000f00780b */ /* 0x000fda0003f34200 */
[----:B------:R-:W-:Y:S05]  /*0d40*/  @!P1 BRA `(.L_x_1357) ;  /* 0x0000000000149947 */ /* 0x000fea0003800000 */
[----:B------:R-:W-:-:S13]  /*0d50*/  FSETP.GT.FTZ.AND P1, PT, |R15|, 0.20833332836627960205, PT ;  /* 0x3e5555550f00780b */ /* 0x000fda0003f34200 */
[C---:B------:R-:W-:Y:S02]  /*0d60*/  @P1 VIADD R9, R10.reuse, 0x7 ;  /* 0x000000070a091836 */ /* 0x040fe40000000000 */
[----:B------:R-:W-:-:S05]  /*0d70*/  @!P1 VIADD R10, R10, 0x6 ;  /* 0x000000060a0a9836 */ /* 0x000fca0000000000 */
[----:B------:R-:W-:Y:S01]  /*0d80*/  @!P1 PRMT R9, R10, 0x7610, R9 ;  /* 0x000076100a099816 */ /* 0x000fe20000000009 */
[----:B------:R-:W-:Y:S06]  /*0d90*/  BRA `(.L_x_1356) ;  /* 0x00000000000c7947 */ /* 0x000fec0003800000 */
.L_x_1357:
[----:B------:R-:W-:-:S13]  /*0da0*/  FSETP.GT.FTZ.AND P1, PT, |R15|, 0.0026041700039058923721, PT ;  /* 0x3b2aaab90f00780b */ /* 0x000fda0003f34200 */
[----:B------:R-:W-:-:S05]  /*0db0*/  @P1 VIADD R9, R10, 0x1 ;  /* 0x000000010a091836 */ /* 0x000fca0000000000 */
[----:B------:R-:W-:-:S07]  /*0dc0*/  @!P1 PRMT R9, R10, 0x7610, R9 ;  /* 0x000076100a099816 */ /* 0x000fce0000000009 */
.L_x_1356:
[----:B------:R-:W-:Y:S05]  /*0dd0*/  BSYNC.RECONVERGENT B0 ;  /* 0x0000000000007941 */ /* 0x000fea0003800200 */
.L_x_1353:
        /* <DEDUP_REMOVED lines=13> */
.L_x_1360:
[----:B------:R-:W-:-:S13]  /*0eb0*/  FSETP.GT.FTZ.AND P1, PT, |R18|, 0.4166666865348815918, PT ;  /* 0x3ed555561200780b */ /* 0x000fda0003f34200 */
[C---:B------:R-:W-:Y:S02]  /*0ec0*/  @P1 VIADD R11, R10.reuse, 0x5 ;  /* 0x000000050a0b1836 */ /* 0x040fe40000000000 */
[----:B------:R-:W-:-:S05]  /*0ed0*/  @!P1 VIADD R10, R10, 0x4 ;  /* 0x000000040a0a9836 */ /* 0x000fca0000000000 */
[----:B------:R-:W-:Y:S01]  /*0ee0*/  @!P1 PRMT R11, R10, 0x7610, R11 ;  /* 0x000076100a0b9816 */ /* 0x000fe2000000000b */
[----:B------:R-:W-:Y:S06]  /*0ef0*/  BRA `(.L_x_1361) ;  /* 0x0000000000287947 */ /* 0x000fec0003800000 */
.L_x_1359:
[----:B------:R-:W-:-:S13]  /*0f00*/  FSETP.GT.FTZ.AND P1, PT, |R18|, 0.0859375, PT ;  /* 0x3db000001200780b */ /* 0x000fda0003f34200 */
[----:B------:R-:W-:Y:S05]  /*0f10*/  @!P1 BRA `(.L_x_1362) ;  /* 0x0000000000149947 */ /* 0x000fea0003800000 */
[----:B------:R-:W-:-:S13]  /*0f20*/  FSETP.GT.FTZ.AND P1, PT, |R18|, 0.20833332836627960205, PT ;  /* 0x3e5555551200780b */ /* 0x000fda0003f34200 */
[C---:B------:R-:W-:Y:S02]  /*0f30*/  @P1 VIADD R11, R10.reuse, 0x7 ;  /* 0x000000070a0b1836 */ /* 0x040fe40000000000 */
[----:B------:R-:W-:-:S05]  /*0f40*/  @!P1 VIADD R10, R10, 0x6 ;  /* 0x000000060a0a9836 */ /* 0x000fca0000000000 */
[----:B------:R-:W-:Y:S01]  /*0f50*/  @!P1 PRMT R11, R10, 0x7610, R11 ;  /* 0x000076100a0b9816 */ /* 0x000fe2000000000b */
[----:B------:R-:W-:Y:S06]  /*0f60*/  BRA `(.L_x_1361) ;  /* 0x00000000000c7947 */ /* 0x000fec0003800000 */
.L_x_1362:
[----:B------:R-:W-:-:S13]  /*0f70*/  FSETP.GT.FTZ.AND P1, PT, |R18|, 0.0026041700039058923721, PT ;  /* 0x3b2aaab91200780b */ /* 0x000fda0003f34200 */
[----:B------:R-:W-:-:S05]  /*0f80*/  @P1 VIADD R11, R10, 0x1 ;  /* 0x000000010a0b1836 */ /* 0x000fca0000000000 */
[----:B------:R-:W-:-:S07]  /*0f90*/  @!P1 PRMT R11, R10, 0x7610, R11 ;  /* 0x000076100a0b9816 */ /* 0x000fce000000000b */
.L_x_1361:
[----:B------:R-:W-:Y:S05]  /*0fa0*/  BSYNC.RECONVERGENT B0 ;  /* 0x0000000000007941 */ /* 0x000fea0003800200 */
.L_x_1358:
        /* <DEDUP_REMOVED lines=15> */
.L_x_1365:
[----:B------:R-:W-:-:S13]  /*10a0*/  FSETP.GT.FTZ.AND P1, PT, |R19|, 0.20833332836627960205, PT ;  /* 0x3e5555551300780b */ /* 0x000fda0003f34200 */
[C---:B------:R-:W-:Y:S02]  /*10b0*/  @!P1 VIADD R11, R10.reuse, 0x6 ;  /* 0x000000060a0b9836 */ /* 0x040fe40000000000 */
[----:B------:R-:W-:-:S05]  /*10c0*/  @P1 VIADD R10, R10, 0x7 ;  /* 0x000000070a0a1836 */ /* 0x000fca0000000000 */
[----:B------:R-:W-:Y:S01]  /*10d0*/  @P1 PRMT R11, R10, 0x7610, R11 ;  /* 0x000076100a0b1816 */ /* 0x000fe2000000000b */
[----:B------:R-:W-:Y:S06]  /*10e0*/  BRA `(.L_x_1366) ;  /* 0x00000000002c7947 */ /* 0x000fec0003800000 */
.L_x_1364:
[----:B------:R-:W-:-:S13]  /*10f0*/  FSETP.GT.FTZ.AND P1, PT, |R19|, 0.58333301544189453125, PT ;  /* 0x3f1555501300780b */ /* 0x000fda0003f34200 */
[----:B------:R-:W-:Y:S05]  /*1100*/  @P1 BRA `(.L_x_1367) ;  /* 0x0000000000141947 */ /* 0x000fea0003800000 */
[----:B------:R-:W-:-:S13]  /*1110*/  FSETP.GT.FTZ.AND P1, PT, |R19|, 0.4166666865348815918, PT ;  /* 0x3ed555561300780b */ /* 0x000fda0003f34200 */
[C---:B------:R-:W-:Y:S02]  /*1120*/  @!P1 VIADD R11, R10.reuse, 0x4 ;  /* 0x000000040a0b9836 */ /* 0x040fe40000000000 */
[----:B------:R-:W-:-:S05]  /*1130*/  @P1 VIADD R10, R10, 0x5 ;  /* 0x000000050a0a1836 */ /* 0x000fca0000000000 */
[----:B------:R-:W-:Y:S01]  /*1140*/  @P1 PRMT R11, R10, 0x7610, R11 ;  /* 0x000076100a0b1816 */ /* 0x000fe2000000000b */
[----:B------:R-:W-:Y:S06]  /*1150*/  BRA `(.L_x_1366) ;  /* 0x0000000000107947 */ /* 0x000fec0003800000 */
.L_x_1367:
[----:B------:R-:W-:-:S13]  /*1160*/  FSETP.GT.FTZ.AND P1, PT, |R19|, 0.8333333134651184082, PT ;  /* 0x3f5555551300780b */ /* 0x000fda0003f34200 */
[C---:B------:R-:W-:Y:S02]  /*1170*/  @!P1 VIADD R11, R10.reuse, 0x2 ;  /* 0x000000020a0b9836 */ /* 0x040fe40000000000 */
[----:B------:R-:W-:-:S05]  /*1180*/  @P1 VIADD R10, R10, 0x3 ;  /* 0x000000030a0a1836 */ /* 0x000fca0000000000 */
[----:B------:R-:W-:-:S07]  /*1190*/  @P1 PRMT R11, R10, 0x7610, R11 ;  /* 0x000076100a0b1816 */ /* 0x000fce000000000b */
.L_x_1366:
[----:B------:R-:W-:Y:S05]  /*11a0*/  BSYNC.RECONVERGENT B0 ;  /* 0x0000000000007941 */ /* 0x000fea0003800200 */
.L_x_1363:
        /* <DEDUP_REMOVED lines=13> */
.L_x_1370:
[----:B------:R-:W-:-:S13]  /*1280*/  FSETP.GT.FTZ.AND P1, PT, |R8|, 0.20833332836627960205, PT ;  /* 0x3e5555550800780b */ /* 0x000fda0003f34200 */
[C---:B------:R-:W-:Y:S02]  /*1290*/  @!P1 VIADD R8, R10.reuse, 0x6 ;  /* 0x000000060a089836 */ /* 0x040fe40000000000 */
[----:B------:R-:W-:-:S05]  /*12a0*/  @P1 VIADD R10, R10, 0x7 ;  /* 0x000000070a0a1836 */ /* 0x000fca0000000000 */
[----:B------:R-:W-:Y:S01]  /*12b0*/  @P1 PRMT R8, R10, 0x7610, R8 ;  /* 0x000076100a081816 */ /* 0x000fe20000000008 */
[----:B------:R-:W-:Y:S06]  /*12c0*/  BRA `(.L_x_1371) ;  /* 0x00000000002c7947 */ /* 0x000fec0003800000 */
.L_x_1369:
[----:B------:R-:W-:-:S13]  /*12d0*/  FSETP.GT.FTZ.AND P1, PT, |R8|, 0.58333301544189453125, PT ;  /* 0x3f1555500800780b */ /* 0x000fda0003f34200 */
[----:B------:R-:W-:Y:S05]  /*12e0*/  @P1 BRA `(.L_x_1372) ;  /* 0x0000000000141947 */ /* 0x000fea0003800000 */
[----:B------:R-:W-:-:S13]  /*12f0*/  FSETP.GT.FTZ.AND P1, PT, |R8|, 0.4166666865348815918, PT ;  /* 0x3ed555560800780b */ /* 0x000fda0003f34200 */
[C---:B------:R-:W-:Y:S02]  /*1300*/  @!P1 VIADD R8, R10.reuse, 0x4 ;  /* 0x000000040a089836 */ /* 0x040fe40000000000 */
[----:B------:R-:W-:-:S05]  /*1310*/  @P1 VIADD R10, R10, 0x5 ;  /* 0x000000050a0a1836 */ /* 0x000fca0000000000 */
[----:B------:R-:W-:Y:S01]  /*1320*/  @P1 PRMT R8, R10, 0x7610, R8 ;  /* 0x000076100a081816 */ /* 0x000fe20000000008 */
[----:B------:R-:W-:Y:S06]  /*1330*/  BRA `(.L_x_1371) ;  /* 0x0000000000107947 */ /* 0x000fec0003800000 */
.L_x_1372:
[----:B------:R-:W-:-:S13]  /*1340*/  FSETP.GT.FTZ.AND P1, PT, |R8|, 0.8333333134651184082, PT ;  /* 0x3f5555550800780b */ /* 0x000fda0003f34200 */
[C---:B------:R-:W-:Y:S02]  /*1350*/  @!P1 VIADD R8, R10.reuse, 0x2 ;  /* 0x000000020a089836 */ /* 0x040fe40000000000 */
[----:B------:R-:W-:-:S05]  /*1360*/  @P1 VIADD R10, R10, 0x3 ;  /* 0x000000030a0a1836 */ /* 0x000fca0000000000 */
[----:B------:R-:W-:-:S07]  /*1370*/  @P1 PRMT R8, R10, 0x7610, R8 ;  /* 0x000076100a081816 */ /* 0x000fce0000000008 */
.L_x_1371:
[----:B------:R-:W-:Y:S05]  /*1380*/  BSYNC.RECONVERGENT B0 ;  /* 0x0000000000007941 */ /* 0x000fea0003800200 */
.L_x_1368:
        /* <DEDUP_REMOVED lines=32> */
.L_x_1374:
        /* <DEDUP_REMOVED lines=15> */
.L_x_2035:


//--------------------- .text._Z18kQuantizeBlockwiseI6__halfLi2048ELi4ELi0ELi1EEvPfPT_S1_PhS1_ii --------------------------
	.section	.text._Z18kQuantizeBlockwiseI6__halfLi2048ELi4ELi0ELi1EEvPfPT_S1_PhS1_ii,"ax",@progbits
	.align	128
        .global         _Z18kQuantizeBlockwiseI6__halfLi2048ELi4ELi0ELi1EEvPfPT_S1_PhS1_ii
        .type           _Z18kQuantizeBlockwiseI6__halfLi2048ELi4ELi0ELi1EEvPfPT_S1_PhS1_ii,@function
        .size           _Z18kQuantizeBlockwiseI6__halfLi2048ELi4ELi0ELi1EEvPfPT_S1_PhS1_ii,(.L_x_2036 - _Z18kQuantizeBlockwiseI6__halfLi2048ELi4ELi0ELi1EEvPfPT_S1_PhS1_ii)
        .other          _Z18kQuantizeBlockwiseI6__halfLi2048ELi4ELi0ELi1EEvPfPT_S1_PhS1_ii,@"STO_CUDA_ENTRY STV_DEFAULT"
_Z18kQuantizeBlockwiseI6__halfLi2048ELi4ELi0ELi1EEvPfPT_S1_PhS1_ii:
.text._Z18kQuantizeBlockwiseI6__halfLi2048ELi4ELi0ELi1EEvPfPT_S1_PhS1_ii:
        /* <DEDUP_REMOVED lines=28> */
.L_x_1399:
        /* <DEDUP_REMOVED lines=110> */
.L_x_1376:
        /* <DEDUP_REMOVED lines=85> */
.L_x_1378:
        /* <DEDUP_REMOVED lines=8> */
.L_x_1377:
[----:B------:R-:W-:Y:S05]  /*0e70*/  BSYNC.RECONVERGENT B0 ;  /* 0x0000000000007941 */ /* 0x000fea0003800200 */
.L_x_1375:
        /* <DEDUP_REMOVED lines=15> */
.L_x_1381:
[----:B------:R-:W-:-:S13]  /*0f70*/  FSETP.GT.FTZ.AND P1, PT, |R20|, 0.4166666865348815918, PT ;  /* 0x3ed555561400780b */ /* 0x000fda0003f34200 */
[C---:B------:R-:W-:Y:S02]  /*0f80*/  @P1 VIADD R5, R6.reuse, 0x5 ;  /* 0x0000000506051836 */ /* 0x040fe40000000000 */
[----:B------:R-:W-:-:S05]  /*0f90*/  @!P1 VIADD R6, R6, 0x4 ;  /* 0x0000000406069836 */ /* 0x000fca0000000000 */
[----:B------:R-:W-:Y:S01]  /*0fa0*/  @!P1 PRMT R5, R6, 0x7610, R5 ;  /* 0x0000761006059816 */ /* 0x000fe20000000005 */
[----:B------:R-:W-:Y:S06]  /*0fb0*/  BRA `(.L_x_1382) ;  /* 0x0000000000287947 */ /* 0x000fec0003800000 */
.L_x_1380:
[----:B------:R-:W-:-:S13]  /*0fc0*/  FSETP.GT.FTZ.AND P1, PT, |R20|, 0.0859375, PT ;  /* 0x3db000001400780b */ /* 0x000fda0003f34200 */
[----:B------:R-:W-:Y:S05]  /*0fd0*/  @!P1 BRA `(.L_x_1383) ;  /* 0x0000000000149947 */ /* 0x000fea0003800000 */
[----:B------:R-:W-:-:S13]  /*0fe0*/  FSETP.GT.FTZ.AND P1, PT, |R20|, 0.20833332836627960205, PT ;  /* 0x3e5555551400780b */ /* 0x000fda0003f34200 */
[C---:B------:R-:W-:Y:S02]  /*0ff0*/  @P1 VIADD R5, R6.reuse, 0x7 ;  /* 0x0000000706051836 */ /* 0x040fe40000000000 */
[----:B------:R-:W-:-:S05]  /*1000*/  @!P1 VIADD R6, R6, 0x6 ;  /* 0x0000000606069836 */ /* 0x000fca0000000000 */
[----:B------:R-:W-:Y:S01]  /*1010*/  @!P1 PRMT R5, R6, 0x7610, R5 ;  /* 0x0000761006059816 */ /* 0x000fe20000000005 */
[----:B------:R-:W-:Y:S06]  /*1020*/  BRA `(.L_x_1382) ;  /* 0x00000000000c7947 */ /* 0x000fec0003800000 */
.L_x_1383:
[----:B------:R-:W-:-:S13]  /*1030*/  FSETP.GT.FTZ.AND P1, PT, |R20|, 0.0026041700039058923721, PT ;  /* 0x3b2aaab91400780b */ /* 0x000fda0003f34200 */
[----:B------:R-:W-:-:S05]  /*1040*/  @P1 VIADD R5, R6, 0x1 ;  /* 0x0000000106051836 */ /* 0x000fca0000000000 */
[----:B------:R-:W-:-:S07]  /*1050*/  @!P1 PRMT R5, R6, 0x7610, R5 ;  /* 0x0000761006059816 */ /* 0x000fce0000000005 */
.L_x_1382:
[----:B------:R-:W-:Y:S05]  /*1060*/  BSYNC.RECONVERGENT B0 ;  /* 0x0000000000007941 */ /* 0x000fea0003800200 */
.L_x_1379:
        /* <DEDUP_REMOVED lines=13> */
.L_x_1386:
[----:B------:R-:W-:-:S13]  /*1140*/  FSETP.GT.FTZ.AND P1, PT, |R19|, 0.4166666865348815918, PT ;  /* 0x3ed555561300780b */ /* 0x000fda0003f34200 */
[C---:B------:R-:W-:Y:S02]  /*1150*/  @P1 VIADD R7, R6.reuse, 0x5 ;  /* 0x0000000506071836 */ /* 0x040fe40000000000 */
[----:B------:R-:W-:-:S05]  /*1160*/  @!P1 VIADD R6, R6, 0x4 ;  /* 0x0000000406069836 */ /* 0x000fca0000000000 */
[----:B------:R-:W-:Y:S01]  /*1170*/  @!P1 PRMT R7, R6, 0x7610, R7 ;  /* 0x0000761006079816 */ /* 0x000fe20000000007 */
[----:B------:R-:W-:Y:S06]  /*1180*/  BRA `(.L_x_1387) ;  /* 0x0000000000287947 */ /* 0x000fec0003800000 */
.L_x_1385:
[----:B------:R-:W-:-:S13]  /*1190*/  FSETP.GT.FTZ.AND P1, PT, |R19|, 0.0859375, PT ;  /* 0x3db000001300780b */ /* 0x000fda0003f34200 */
[----:B------:R-:W-:Y:S05]  /*11a0*/  @!P1 BRA `(.L_x_1388) ;  /* 0x0000000000149947 */ /* 0x000fea0003800000 */
[----:B------:R-:W-:-:S13]  /*11b0*/  FSETP.GT.FTZ.AND P1, PT, |R19|, 0.20833332836627960205, PT ;  /* 0x3e5555551300780b */ /* 0x000fda0003f34200 */
[C---:B------:R-:W-:Y:S02]  /*11c0*/  @P1 VIADD R7, R6.reuse, 0x7 ;  /* 0x0000000706071836 */ /* 0x040fe40000000000 */
[----:B------:R-:W-:-:S05]  /*11d0*/  @!P1 VIADD R6, R6, 0x6 ;  /* 0x0000000606069836 */ /* 0x000fca0000000000 */
[----:B------:R-:W-:Y:S01]  /*11e0*/  @!P1 PRMT R7, R6, 0x7610, R7 ;  /* 0x0000761006079816 */ /* 0x000fe20000000007 */
[----:B------:R-:W-:Y:S06]  /*11f0*/  BRA `(.L_x_1387) ;  /* 0x00000000000c7947 */ /* 0x000fec0003800000 */
.L_x_1388:
[----:B------:R-:W-:-:S13]  /*1200*/  FSETP.GT.FTZ.AND P1, PT, |R19|, 0.0026041700039058923721, PT ;  /* 0x3b2aaab91300780b */ /* 0x000fda0003f34200 */
[----:B------:R-:W-:-:S05]  /*1210*/  @P1 VIADD R7, R6, 0x1 ;  /* 0x0000000106071836 */ /* 0x000fca0000000000 */
[----:B------:R-:W-:-:S07]  /*1220*/  @!P1 PRMT R7, R6, 0x7610, R7 ;  /* 0x0000761006079816 */ /* 0x000fce0000000007 */
.L_x_1387:
[----:B------:R-:W-:Y:S05]  /*1230*/  BSYNC.RECONVERGENT B0 ;  /* 0x0000000000007941 */ /* 0x000fea0003800200 */
.L_x_1384:
        /* <DEDUP_REMOVED lines=15> */
.L_x_1391:
[----:B------:R-:W-:-:S13]  /*1330*/  FSETP.GT.FTZ.AND P1, PT, |R18|, 0.20833332836627960205, PT ;  /* 0x3e5555551200780b */ /* 0x000fda0003f34200 */
[C---:B------:R-:W-:Y:S02]  /*1340*/  @!P1 VIADD R7, R6.reuse, 0x6 ;  /* 0x0000000606079836 */ /* 0x040fe40000000000 */
[----:B------:R-:W-:-:S05]  /*1350*/  @P1 VIADD R6, R6, 0x7 ;  /* 0x0000000706061836 */ /* 0x000fca0000000000 */
[----:B------:R-:W-:Y:S01]  /*1360*/  @P1 PRMT R7, R6, 0x7610, R7 ;  /* 0x0000761006071816 */ /* 0x000fe20000000007 */
[----:B------:R-:W-:Y:S06]  /*1370*/  BRA `(.L_x_1392) ;  /* 0x00000000002c7947 */ /* 0x000fec0003800000 */
.L_x_1390:
[----:B------:R-:W-:-:S13]  /*1380*/  FSETP.GT.FTZ.AND P1, PT, |R18|, 0.58333301544189453125, PT ;  /* 0x3f1555501200780b */ /* 0x000fda0003f34200 */
[----:B------:R-:W-:Y:S05]  /*1390*/  @P1 BRA `(.L_x_1393) ;  /* 0x0000000000141947 */ /* 0x000fea0003800000 */
[----:B------:R-:W-:-:S13]  /*13a0*/  FSETP.GT.FTZ.AND P1, PT, |R18|, 0.4166666865348815918, PT ;  /* 0x3ed555561200780b */ /* 0x000fda0003f34200 */
[C---:B------:R-:W-:Y:S02]  /*13b0*/  @!P1 VIADD R7, R6.reuse, 0x4 ;  /* 0x0000000406079836 */ /* 0x040fe40000000000 */
[----:B------:R-:W-:-:S05]  /*13c0*/  @P1 VIADD R6, R6, 0x5 ;  /* 0x0000000506061836 */ /* 0x000fca0000000000 */
[----:B------:R-:W-:Y:S01]  /*13d0*/  @P1 PRMT R7, R6, 0x7610, R7 ;  /* 0x0000761006071816 */ /* 0x000fe20000000007 */
[----:B------:R-:W-:Y:S06]  /*13e0*/  BRA `(.L_x_1392) ;  /* 0x0000000000107947 */ /* 0x000fec0003800000 */
.L_x_1393:
[----:B------:R-:W-:-:S13]  /*13f0*/  FSETP.GT.FTZ.AND P1, PT, |R18|, 0.8333333134651184082, PT ;  /* 0x3f5555551200780b */ /* 0x000fda0003f34200 */
[C---:B------:R-:W-:Y:S02]  /*1400*/  @!P1 VIADD R7, R6.reuse, 0x2 ;  /* 0x0000000206079836 */ /* 0x040fe40000000000 */
[----:B------:R-:W-:-:S05]  /*1410*/  @P1 VIADD R6, R6, 0x3 ;  /* 0x0000000306061836 */ /* 0x000fca0000000000 */
[----:B------:R-:W-:-:S07]  /*1420*/  @P1 PRMT R7, R6, 0x7610, R7 ;  /* 0x0000761006071816 */ /* 0x000fce0000000007 */
.L_x_1392:
[----:B------:R-:W-:Y:S05]  /*1430*/  BSYNC.RECONVERGENT B0 ;  /* 0x0000000000007941 */ /* 0x000fea0003800200 */
.L_x_1389:
        /* <DEDUP_REMOVED lines=13> */
.L_x_1396:
[----:B------:R-:W-:-:S13]  /*1510*/  FSETP.GT.FTZ.AND P1, PT, |R4|, 0.20833332836627960205, PT ;  /* 0x3e5555550400780b */ /* 0x000fda0003f34200 */
[C---:B------:R-:W-:Y:S02]  /*1520*/  @!P1 VIADD R4, R6.reuse, 0x6 ;  /* 0x0000000606049836 */ /* 0x040fe40000000000 */
[----:B------:R-:W-:-:S05]  /*1530*/  @P1 VIADD R6, R6, 0x7 ;  /* 0x0000000706061836 */ /* 0x000fca0000000000 */
[----:B------:R-:W-:Y:S01]  /*1540*/  @P1 PRMT R4, R6, 0x7610, R4 ;  /* 0x0000761006041816 */ /* 0x000fe20000000004 */
[----:B------:R-:W-:Y:S06]  /*1550*/  BRA `(.L_x_1397) ;  /* 0x00000000002c7947 */ /* 0x000fec0003800000 */
.L_x_1395:
[----:B------:R-:W-:-:S13]  /*1560*/  FSETP.GT.FTZ.AND P1, PT, |R4|, 0.58333301544189453125, PT ;  /* 0x3f1555500400780b */ /* 0x000fda0003f34200 */
[----:B------:R-:W-:Y:S05]  /*1570*/  @P1 BRA `(.L_x_1398) ;  /* 0x0000000000141947 */ /* 0x000fea0003800000 */
[----:B------:R-:W-:-:S13]  /*1580*/  FSETP.GT.FTZ.AND P1, PT, |R4|, 0.4166666865348815918, PT ;  /* 0x3ed555560400780b */ /* 0x000fda0003f34200 */
[C---:B------:R-:W-:Y:S02]  /*1590*/  @!P1 VIADD R4, R6.reuse, 0x4 ;  /* 0x0000000406049836 */ /* 0x040fe40000000000 */
[----:B------:R-:W-:-:S05]  /*15a0*/  @P1 VIADD R6, R6, 0x5 ;  /* 0x0000000506061836 */ /* 0x000fca0000000000 */
[----:B------:R-:W-:Y:S01]  /*15b0*/  @P1 PRMT R4, R6, 0x7610, R4 ;  /* 0x0000761006041816 */ /* 0x000fe20000000004 */
[----:B------:R-:W-:Y:S06]  /*15c0*/  BRA `(.L_x_1397) ;  /* 0x0000000000107947 */ /* 0x000fec0003800000 */
.L_x_1398:
[----:B------:R-:W-:-:S13]  /*15d0*/  FSETP.GT.FTZ.AND P1, PT, |R4|, 0.8333333134651184082, PT ;  /* 0x3f5555550400780b */ /* 0x000fda0003f34200 */
[C---:B------:R-:W-:Y:S02]  /*15e0*/  @!P1 VIADD R4, R6.reuse, 0x2 ;  /* 0x0000000206049836 */ /* 0x040fe40000000000 */
[----:B------:R-:W-:-:S05]  /*15f0*/  @P1 VIADD R6, R6, 0x3 ;  /* 0x0000000306061836 */ /* 0x000fca0000000000 */
[----:B------:R-:W-:-:S07]  /*1600*/  @P1 PRMT R4, R6, 0x7610, R4 ;  /* 0x0000761006041816 */ /* 0x000fce0000000004 */
.L_x_1397:
[----:B------:R-:W-:Y:S05]  /*1610*/  BSYNC.RECONVERGENT B0 ;  /* 0x0000000000007941 */ /* 0x000fea0003800200 */
.L_x_1394:
        /* <DEDUP_REMOVED lines=32> */
.L_x_1400:
        /* <DEDUP_REMOVED lines=14> */
.L_x_2036:


//--------------------- .text._Z18kQuantizeBlockwiseI6__halfLi4096ELi4ELi0ELi1EEvPfPT_S1_PhS1_ii --------------------------
	.section	.text._Z18kQuantizeBlockwiseI6__halfLi4096ELi4ELi0ELi1EEvPfPT_S1_PhS1_ii,"ax",@progbits
	.align	128
        .global         _Z18kQuantizeBlockwiseI6__halfLi4096ELi4ELi0ELi1EEvPfPT_S1_PhS1_ii
        .type           _Z18kQuantizeBlockwiseI6__halfLi4096ELi4ELi0ELi1EEvPfPT_S1_PhS1_ii,@function
        .size           _Z18kQuantizeBlockwiseI6__halfLi4096ELi4ELi0ELi1EEvPfPT_S1_PhS1_ii,(.L_x_2037 - _Z18kQuantizeBlockwiseI6__halfLi4096ELi4ELi0ELi1EEvPfPT_S1_PhS1_ii)
        .other          _Z18kQuantizeBlockwiseI6__halfLi4096ELi4ELi0ELi1EEvPfPT_S1_PhS1_ii,@"STO_CUDA_ENTRY STV_DEFAULT"
_Z18kQuantizeBlockwiseI6__halfLi4096ELi4ELi0ELi1EEvPfPT_S1_PhS1_ii:
.text._Z18kQuantizeBlockwiseI6__halfLi4096ELi4ELi0ELi1EEvPfPT_S1_PhS1_ii:
        /* <DEDUP_REMOVED lines=28> */
.L_x_1425:
        /* <DEDUP_REMOVED lines=146> */
.L_x_1402:
        /* <DEDUP_REMOVED lines=137> */
.L_x_1404:
        /* <DEDUP_REMOVED lines=8> */
.L_x_1403:
[----:B------:R-:W-:Y:S05]  /*13f0*/  BSYNC.RECONVERGENT B0 ;  /* 0x0000000000007941 */ /* 0x000fea0003800200 */
.L_x_1401:
        /* <DEDUP_REMOVED lines=15> */
.L_x_1407:
[----:B------:R-:W-:-:S13]  /*14f0*/  FSETP.GT.FTZ.AND P1, PT, |R20|, 0.4166666865348815918, PT ;  /* 0x3ed555561400780b */ /* 0x000fda0003f34200 */
[C---:B------:R-:W-:Y:S02]  /*1500*/  @P1 VIADD R5, R6.reuse, 0x5 ;  /* 0x0000000506051836 */ /* 0x040fe40000000000 */
[----:B------:R-:W-:-:S05]  /*1510*/  @!P1 VIADD R6, R6, 0x4 ;  /* 0x0000000406069836 */ /* 0x000fca0000000000 */
[----:B------:R-:W-:Y:S01]  /*1520*/  @!P1 PRMT R5, R6, 0x7610, R5 ;  /* 0x0000761006059816 */ /* 0x000fe20000000005 */
[----:B------:R-:W-:Y:S06]  /*1530*/  BRA `(.L_x_1408) ;  /* 0x0000000000287947 */ /* 0x000fec0003800000 */
.L_x_1406:
[----:B------:R-:W-:-:S13]  /*1540*/  FSETP.GT.FTZ.AND P1, PT, |R20|, 0.0859375, PT ;  /* 0x3db000001400780b */ /* 0x000fda0003f34200 */
[----:B------:R-:W-:Y:S05]  /*1550*/  @!P1 BRA `(.L_x_1409) ;  /* 0x0000000000149947 */ /* 0x000fea0003800000 */
[----:B------:R-:W-:-:S13]  /*1560*/  FSETP.GT.FTZ.AND P1, PT, |R20|, 0.20833332836627960205, PT ;  /* 0x3e5555551400780b */ /* 0x000fda0003f34200 */
[C---:B------:R-:W-:Y:S02]  /*1570*/  @P1 VIADD R5, R6.reuse, 0x7 ;  /* 0x0000000706051836 */ /* 0x040fe40000000000 */
[----:B------:R-:W-:-:S05]  /*1580*/  @!P1 VIADD R6, R6, 0x6 ;  /* 0x0000000606069836 */ /* 0x000fca0000000000 */
[----:B------:R-:W-:Y:S01]  /*1590*/  @!P1 PRMT R5, R6, 0x7610, R5 ;  /* 0x0000761006059816 */ /* 0x000fe20000000005 */
[----:B------:R-:W-:Y:S06]  /*15a0*/  BRA `(.L_x_1408) ;  /* 0x00000000000c7947 */ /* 0x000fec0003800000 */
.L_x_1409:
[----:B------:R-:W-:-:S13]  /*15b0*/  FSETP.GT.FTZ.AND P1, PT, |R20|, 0.0026041700039058923721, PT ;  /* 0x3b2aaab91400780b */ /* 0x000fda0003f34200 */
[----:B------:R-:W-:-:S05]  /*15c0*/  @P1 VIADD R5, R6, 0x1 ;  /* 0x0000000106051836 */ /* 0x000fca0000000000 */
[----:B------:R-:W-:-:S07]  /*15d0*/  @!P1 PRMT R5, R6, 0x7610, R5 ;  /* 0x0000761006059816 */ /* 0x000fce0000000005 */
.L_x_1408:
[----:B------:R-:W-:Y:S05]  /*15e0*/  BSYNC.RECONVERGENT B0 ;  /* 0x0000000000007941 */ /* 0x000fea0003800200 */
.L_x_1405:
        /* <DEDUP_REMOVED lines=13> */
.L_x_1412:
[----:B------:R-:W-:-:S13]  /*16c0*/  FSETP.GT.FTZ.AND P1, PT, |R19|, 0.4166666865348815918, PT ;  /* 0x3ed555561300780b */ /* 0x000fda0003f34200 */
[C---:B------:R-:W-:Y:S02]  /*16d0*/  @P1 VIADD R7, R6.reuse, 0x5 ;  /* 0x0000000506071836 */ /* 0x040fe40000000000 */
[----:B------:R-:W-:-:S05]  /*16e0*/  @!P1 VIADD R6, R6, 0x4 ;  /* 0x0000000406069836 */ /* 0x000fca0000000000 */
[----:B------:R-:W-:Y:S01]  /*16f0*/  @!P1 PRMT R7, R6, 0x7610, R7 ;  /* 0x0000761006079816 */ /* 0x000fe20000000007 */
[----:B------:R-:W-:Y:S06]  /*1700*/  BRA `(.L_x_1413) ;  /* 0x0000000000287947 */ /* 0x000fec0003800000 */
.L_x_1411:
[----:B------:R-:W-:-:S13]  /*1710*/  FSETP.GT.FTZ.AND P1, PT, |R19|, 0.0859375, PT ;  /* 0x3db000001300780b */ /* 0x000fda0003f34200 */
[----:B------:R-:W-:Y:S05]  /*1720*/  @!P1 BRA `(.L_x_1414) ;  /* 0x0000000000149947 */ /* 0x000fea0003800000 */
[----:B------:R-:W-:-:S13]  /*1730*/  FSETP.GT.FTZ.AND P1, PT, |R19|, 0.20833332836627960205, PT ;  /* 0x3e5555551300780b */ /* 0x000fda0003f34200 */
[C---:B------:R-:W-:Y:S02]  /*1740*/  @P1 VIADD R7, R6.reuse, 0x7 ;  /* 0x0000000706071836 */ /* 0x040fe40000000000 */
[----:B------:R-:W-:-:S05]  /*1750*/  @!P1 VIADD R6, R6, 0x6 ;  /* 0x0000000606069836 */ /* 0x000fca0000000000 */
[----:B------:R-:W-:Y:S01]  /*1760*/  @!P1 PRMT R7, R6, 0x7610, R7 ;  /* 0x0000761006079816 */ /* 0x000fe20000000007 */
[----:B------:R-:W-:Y:S06]  /*1770*/  BRA `(.L_x_1413) ;  /* 0x00000000000c7947 */ /* 0x000fec0003800000 */
.L_x_1414:
[----:B------:R-:W-:-:S13]  /*1780*/  FSETP.GT.FTZ.AND P1, PT, |R19|, 0.0026041700039058923721, PT ;  /* 0x3b2aaab91300780b */ /* 0x000fda0003f34200 */
[----:B------:R-:W-:-:S05]  /*1790*/  @P1 VIADD R7, R6, 0x1 ;  /* 0x0000000106071836 */ /* 0x000fca0000000000 */
[----:B------:R-:W-:-:S07]  /*17a0*/  @!P1 PRMT R7, R6, 0x7610, R7 ;  /* 0x0000761006079816 */ /* 0x000fce0000000007 */
.L_x_1413:
[----:B------:R-:W-:Y:S05]  /*17b0*/  BSYNC.RECONVERGENT B0 ;  /* 0x0000000000007941 */ /* 0x000fea0003800200 */
.L_x_1410:
        /* <DEDUP_REMOVED lines=15> */
.L_x_1417:
[----:B------:R-:W-:-:S13]  /*18b0*/  FSETP.GT.FTZ.AND P1, PT, |R18|, 0.20833332836627960205, PT ;  /* 0x3e5555551200780b */ /* 0x000fda0003f34200 */
[C---:B------:R-:W-:Y:S02]  /*18c0*/  @!P1 VIADD R7, R6.reuse, 0x6 ;  /* 0x0000000606079836 */ /* 0x040fe40000000000 */
[----:B------:R-:W-:-:S05]  /*18d0*/  @P1 VIADD R6, R6, 0x7 ;  /* 0x0000000706061836 */ /* 0x000fca0000000000 */
[----:B------:R-:W-:Y:S01]  /*18e0*/  @P1 PRMT R7, R6, 0x7610, R7 ;  /* 0x0000761006071816 */ /* 0x000fe20000000007 */
[----:B------:R-:W-:Y:S06]  /*18f0*/  BRA `(.L_x_1418) ;  /* 0x00000000002c7947 */ /* 0x000fec0003800000 */
.L_x_1416:
[----:B------:R-:W-:-:S13]  /*1900*/  FSETP.GT.FTZ.AND P1, PT, |R18|, 0.58333301544189453125, PT ;  /* 0x3f1555501200780b */ /* 0x000fda0003f34200 */
[----:B------:R-:W-:Y:S05]  /*1910*/  @P1 BRA `(.L_x_1419) ;  /* 0x0000000000141947 */ /* 0x000fea0003800000 */
[----:B------:R-:W-:-:S13]  /*1920*/  FSETP.GT.FTZ.AND P1, PT, |R18|, 0.4166666865348815918, PT ;  /* 0x3ed555561200780b */ /* 0x000fda0003f34200 */
[C---:B------:R-:W-:Y:S02]  /*1930*/  @!P1 VIADD R7, R6.reuse, 0x4 ;  /* 0x0000000406079836 */ /* 0x040fe40000000000 */
[----:B------:R-:W-:-:S05]  /*1940*/  @P1 VIADD R6, R6, 0x5 ;  /* 0x0000000506061836 */ /* 0x000fca0000000000 */
[----:B------:R-:W-:Y:S01]  /*1950*/  @P1 PRMT R7, R6, 0x7610, R7 ;  /* 0x0000761006071816 */ /* 0x000fe20000000007 */
[----:B------:R-:W-:Y:S06]  /*1960*/  BRA `(.L_x_1418) ;  /* 0x0000000000107947 */ /* 0x000fec0003800000 */
.L_x_1419:
[----:B------:R-:W-:-:S13]  /*1970*/  FSETP.GT.FTZ.AND P1, PT, |R18|, 0.8333333134651184082, PT ;  /* 0x3f5555551200780b */ /* 0x000fda0003f34200 */
[C---:B------:R-:W-:Y:S02]  /*1980*/  @!P1 VIADD R7, R6.reuse, 0x2 ;  /* 0x0000000206079836 */ /* 0x040fe40000000000 */
[----:B------:R-:W-:-:S05]  /*1990*/  @P1 VIADD R6, R6, 0x3 ;  /* 0x0000000306061836 */ /* 0x000fca0000000000 */
[----:B------:R-:W-:-:S07]  /*19a0*/  @P1 PRMT R7, R6, 0x7610, R7 ;  /* 0x0000761006071816 */ /* 0x000fce0000000007 */
.L_x_1418:
[----:B------:R-:W-:Y:S05]  /*19b0*/  BSYNC.RECONVERGENT B0 ;  /* 0x0000000000007941 */ /* 0x000fea0003800200 */
.L_x_1415:
        /* <DEDUP_REMOVED lines=13> */
.L_x_1422:
[----:B------:R-:W-:-:S13]  /*1a90*/  FSETP.GT.FTZ.AND P1, PT, |R4|, 0.20833332836627960205, PT ;  /* 0x3e5555550400780b */ /* 0x000fda0003f34200 */
[C---:B------:R-:W-:Y:S02]  /*1aa0*/  @!P1 VIADD R4, R6.reuse, 0x6 ;  /* 0x0000000606049836 */ /* 0x040fe40000000000 */
[----:B------:R-:W-:-:S05]  /*1ab0*/  @P1 VIADD R6, R6, 0x7 ;  /* 0x0000000706061836 */ /* 0x000fca0000000000 */
[----:B------:R-:W-:Y:S01]  /*1ac0*/  @P1 PRMT R4, R6, 0x7610, R4 ;  /* 0x0000761006041816 */ /* 0x000fe20000000004 */
[----:B------:R-:W-:Y:S06]  /*1ad0*/  BRA `(.L_x_1423) ;  /* 0x00000000002c7947 */ /* 0x000fec0003800000 */
.L_x_1421:
[----:B------:R-:W-:-:S13]  /*1ae0*/  FSETP.GT.FTZ.AND P1, PT, |R4|, 0.58333301544189453125, PT ;  /* 0x3f1555500400780b */ /* 0x000fda0003f34200 */
[----:B------:R-:W-:Y:S05]  /*1af0*/  @P1 BRA `(.L_x_1424) ;  /* 0x0000000000141947 */ /* 0x000fea0003800000 */
[----:B------:R-:W-:-:S13]  /*1b00*/  FSETP.GT.FTZ.AND P1, PT, |R4|, 0.4166666865348815918, PT ;  /* 0x3ed555560400780b */ /* 0x000fda0003f34200 */
[C---:B------:R-:W-:Y:S02]  /*1b10*/  @!P1 VIADD R4, R6.reuse, 0x4 ;  /* 0x0000000406049836 */ /* 0x040fe40000000000 */
[----:B------:R-:W-:-:S05]  /*1b20*/  @P1 VIADD R6, R6, 0x5 ;  /* 0x0000000506061836 */ /* 0x000fca0000000000 */
[----:B------:R-:W-:Y:S01]  /*1b30*/  @P1 PRMT R4, R6, 0x7610, R4 ;  /* 0x0000761006041816 */ /* 0x000fe20000000004 */
[----:B------:R-:W-:Y:S06]  /*1b40*/  BRA `(.L_x_1423) ;  /* 0x0000000000107947 */ /* 0x000fec0003800000 */
.L_x_1424:
[----:B------:R-:W-:-:S13]  /*1b50*/  FSETP.GT.FTZ.AND P1, PT, |R4|, 0.8333333134651184082, PT ;  /* 0x3f5555550400780b */ /* 0x000fda0003f34200 */
[C---:B------:R-:W-:Y:S02]  /*1b60*/  @!P1 VIADD R4, R6.reuse, 0x2 ;  /* 0x0000000206049836 */ /* 0x040fe40000000000 */
[----:B------:R-:W-:-:S05]  /*1b70*/  @P1 VIADD R6, R6, 0x3 ;  /* 0x0000000306061836 */ /* 0x000fca0000000000 */
[----:B------:R-:W-:-:S07]  /*1b80*/  @P1 PRMT R4, R6, 0x7610, R4 ;  /* 0x0000761006041816 */ /* 0x000fce0000000004 */
.L_x_1423:
[----:B------:R-:W-:Y:S05]  /*1b90*/  BSYNC.RECONVERGENT B0 ;  /* 0x0000000000007941 */ /* 0x000fea0003800200 */
.L_x_1420:
        /* <DEDUP_REMOVED lines=32> */
.L_x_1426:
        /* <DEDUP_REMOVED lines=14> */
.L_x_2037:


//--------------------- .text._Z18kQuantizeBlockwiseI6__halfLi64ELi2ELi0ELi0EEvPfPT_S1_PhS1_ii --------------------------
	.section	.text._Z18kQuantizeBlockwiseI6__halfLi64ELi2ELi0ELi0EEvPfPT_S1_PhS1_ii,"ax",@progbits
	.align	128
        .global         _Z18kQuantizeBlockwiseI6__halfLi64ELi2ELi0ELi0EEvPfPT_S1_PhS1_ii
        .type           _Z18kQuantizeBlockwiseI6__halfLi64ELi2ELi0ELi0EEvPfPT_S1_PhS1_ii,@function
        .size           _Z18kQuantizeBlockwiseI6__halfLi64ELi2ELi0ELi0EEvPfPT_S1_PhS1_ii,(.L_x_2038 - _Z18kQuantizeBlockwiseI6__halfLi64ELi2ELi0ELi0EEvPfPT_S1_PhS1_ii)
        .other          _Z18kQuantizeBlockwiseI6__halfLi64ELi2ELi0ELi0EEvPfPT_S1_PhS1_ii,@"STO_CUDA_ENTRY STV_DEFAULT"
_Z18kQuantizeBlockwiseI6__halfLi64ELi2ELi0ELi0EEvPfPT_S1_PhS1_ii:
.text._Z18kQuantizeBlockwiseI6__halfLi64ELi2ELi0ELi0EEvPfPT_S1_PhS1_ii:
        /* <DEDUP_REMOVED lines=52> */
.L_x_1431:
[----:B------:R0:W2:Y:S01]  /*0340*/  LDG.E R4, desc[UR10][R2.64] ;  /* 0x0000000a02047981 */ /* 0x0000a2000c1e1900 */
[----:B------:R-:W-:-:S05]  /*0350*/  VIADD R6, R6, 0x1 ;  /* 0x0000000106067836 */ /* 0x000fca0000000000 */
[----:B------:R-:W-:Y:S01]  /*0360*/  ISETP.NE.AND P0, PT, R6, RZ, PT ;  /* 0x000000ff0600720c */ /* 0x000fe20003f05270 */
[C---:B0-----:R-:W-:Y:S01]  /*0370*/  IMAD.WIDE.U32 R2, R0.reuse, 0x4, R2 ;  /* 0x0000000400027825 */ /* 0x041fe200078e0002 */
[----:B--2---:R0:W-:Y:S03]  /*0380*/  STS [R5], R4 ;  /* 0x0000000405007388 */ /* 0x0041e60000000800 */
[----:B0-----:R-:W-:-:S08]  /*0390*/  IMAD R5, R0, 0x4, R5 ;  /* 0x0000000400057824 */ /* 0x001fd000078e0205 */
[----:B------:R-:W-:Y:S05]  /*03a0*/  @P0 BRA `(.L_x_1431) ;  /* 0xfffffffc00e40947 */ /* 0x000fea000383ffff */
.L_x_1430:
[----:B------:R-:W-:Y:S05]  /*03b0*/  BSYNC.RECONVERGENT B1 ;  /* 0x0000000000017941 */ /* 0x000fea0003800200 */
.L_x_1429:
        /* <DEDUP_REMOVED lines=10> */
.L_x_1432:
        /* <DEDUP_REMOVED lines=8> */
[C-C-:B------:R-:W-:Y:S01]  /*04e0*/  IMAD R27, R0.reuse, 0x4, R25.reuse ;  /* 0x00000004001b7824 */ /* 0x140fe200078e0219 */
[C---:B------:R-:W-:Y:S01]  /*04f0*/  LEA R29, R0.reuse, R25, 0x3 ;  /* 0x00000019001d7211 */ /* 0x040fe200078e18ff */
        /* <DEDUP_REMOVED lines=13> */
.L_x_1428:
[----:B------:R-:W-:Y:S05]  /*05d0*/  BSYNC.RECONVERGENT B0 ;  /* 0x0000000000007941 */ /* 0x000fea0003800200 */
.L_x_1427:
        /* <DEDUP_REMOVED lines=12> */
.L_x_1435:
        /* <DEDUP_REMOVED lines=52> */
.L_x_1433:
        /* <DEDUP_REMOVED lines=27> */
.L_x_1434:
        /* <DEDUP_REMOVED lines=17> */
[----:B------:R-:W-:-:S03]  /*0ca0*/  IMAD.MOV.U32 R3, RZ, RZ, 0x7f ;  /* 0x0000007fff037424 */ /* 0x000fc600078e00ff */
        /* <DEDUP_REMOVED lines=18> */
[----:B------:R-:W-:Y:S01]  /*0dd0*/  @P5 IADD3 R23, PT, PT, R24, 0x20, RZ ;  /* 0x0000002018175810 */ /* 0x000fe20007ffe0ff */
[----:B------:R-:W-:Y:S02]  /*0de0*/  @P5 IMAD.MOV.U32 R3, RZ, RZ, R24 ;  /* 0x000000ffff035224 */ /* 0x000fe400078e0018 */
[----:B------:R-:W-:Y:S01]  /*0df0*/  @P5 IMAD.MOV.U32 R24, RZ, RZ, R20 ;  /* 0x000000ffff185224 */ /* 0x000fe200078e0014 */
[----:B------:R-:W-:Y:S01]  /*0e00*/  LEA R0, R23, UR7, 0x2 ;  /* 0x0000000717007c11 */ /* 0x000fe2000f8e10ff */
[----:B------:R-:W-:Y:S01]  /*0e10*/  IMAD.MOV.U32 R20, RZ, RZ, 0x3f800000 ;  /* 0x3f800000ff147424 */ /* 0x000fe200078e00ff */
[----:B------:R-:W-:Y:S01]  /*0e20*/  @!P4 MOV R20, R17 ;  /* 0x000000110014c202 */ /* 0x000fe20000000f00 */
[----:B------:R-:W-:-:S03]  /*0e30*/  @P5 IMAD.MOV.U32 R6, RZ, RZ, R2 ;  /* 0x000000ffff065224 */ /* 0x000fc600078e0002 */
[----:B------:R-:W1:Y:S01]  /*0e40*/  LDS R0, [R0] ;  /* 0x0000000000007984 */ /* 0x000e620000000800 */
[----:B------:R-:W-:Y:S01]  /*0e50*/  @P5 IMAD.MOV.U32 R2, RZ, RZ, R20 ;  /* 0x000000ffff025224 */ /* 0x000fe200078e0014 */
[----:B0-----:R-:W-:-:S13]  /*0e60*/  FSETP.GT.FTZ.AND P3, PT, R16, R19, PT ;  /* 0x000000131000720b */ /* 0x001fda0003f74000 */
[C---:B------:R-:W-:Y:S01]  /*0e70*/  @!P3 VIADD R4, R5.reuse, 0xffffffe0 ;  /* 0xffffffe00504b836 */ /* 0x040fe20000000000 */
[----:B------:R-:W-:-:S04]  /*0e80*/  @P3 IADD3 R4, PT, PT, R5, 0x20, RZ ;  /* 0x0000002005043810 */ /* 0x000fc80007ffe0ff */
[----:B------:R-:W-:-:S06]  /*0e90*/  LEA R21, R4, UR7, 0x2 ;  /* 0x0000000704157c11 */ /* 0x000fcc000f8e10ff */
[----:B------:R-:W0:Y:S01]  /*0ea0*/  LDS R21, [R21] ;  /* 0x0000000015157984 */ /* 0x000e220000000800 */
        /* <DEDUP_REMOVED lines=10> */
[C---:B------:R-:W-:Y:S01]  /*0f50*/  @!P5 IADD3 R2, PT, PT, R4.reuse, -0x10, RZ ;  /* 0xfffffff00402d810 */ /* 0x040fe20007ffe0ff */
        /* <DEDUP_REMOVED lines=142> */
.L_x_1436:
        /* <DEDUP_REMOVED lines=12> */
.L_x_2038:


//--------------------- .text._Z18kQuantizeBlockwiseI6__halfLi128ELi2ELi0ELi0EEvPfPT_S1_PhS1_ii --------------------------
	.section	.text._Z18kQuantizeBlockwiseI6__halfLi128ELi2ELi0ELi0EEvPfPT_S1_PhS1_ii,"ax",@progbits
	.align	128
        .global         _Z18kQuantizeBlockwiseI6__halfLi128ELi2ELi0ELi0EEvPfPT_S1_PhS1_ii
        .type           _Z18kQuantizeBlockwiseI6__halfLi128ELi2ELi0ELi0EEvPfPT_S1_PhS1_ii,@function
        .size           _Z18kQuantizeBlockwiseI6__halfLi128ELi2ELi0ELi0EEvPfPT_S1_PhS1_ii,(.L_x_2039 - _Z18kQuantizeBlockwiseI6__halfLi128ELi2ELi0ELi0EEvPfPT_S1_PhS1_ii)
        .other          _Z18kQuantizeBlockwiseI6__halfLi128ELi2ELi0ELi0EEvPfPT_S1_PhS1_ii,@"STO_CUDA_ENTRY STV_DEFAULT"
_Z18kQuantizeBlockwiseI6__halfLi128ELi2ELi0ELi0EEvPfPT_S1_PhS1_ii:
.text._Z18kQuantizeBlockwiseI6__halfLi128ELi2ELi0ELi0EEvPfPT_S1_PhS1_ii:
        /* <DEDUP_REMOVED lines=52> */
.L_x_1441:
[----:B------:R0:W2:Y:S01]  /*0340*/  LDG.E R9, desc[UR12][R4.64] ;  /* 0x0000000c04097981 */ /* 0x0000a2000c1e1900 */
[----:B------:R-:W-:-:S05]  /*0350*/  VIADD R8, R8, 0x1 ;  /* 0x0000000108087836 */ /* 0x000fca0000000000 */
[----:B------:R-:W-:Y:S01]  /*0360*/  ISETP.NE.AND P0, PT, R8, RZ, PT ;  /* 0x000000ff0800720c */ /* 0x000fe20003f05270 */
[C---:B0-----:R-:W-:Y:S01]  /*0370*/  IMAD.WIDE.U32 R4, R3.reuse, 0x4, R4 ;  /* 0x0000000403047825 */ /* 0x041fe200078e0004 */
[----:B--2---:R0:W-:Y:S03]  /*0380*/  STS [R6], R9 ;  /* 0x0000000906007388 */ /* 0x0041e60000000800 */
[----:B0-----:R-:W-:-:S08]  /*0390*/  IMAD R6, R3, 0x4, R6 ;  /* 0x0000000403067824 */ /* 0x001fd000078e0206 */
[----:B------:R-:W-:Y:S05]  /*03a0*/  @P0 BRA `(.L_x_1441) ;  /* 0xfffffffc00e40947 */ /* 0x000fea000383ffff */
.L_x_1440:
[----:B------:R-:W-:Y:S05]  /*03b0*/  BSYNC.RECONVERGENT B1 ;  /* 0x0000000000017941 */ /* 0x000fea0003800200 */
.L_x_1439:
        /* <DEDUP_REMOVED lines=10> */
.L_x_1442:
        /* <DEDUP_REMOVED lines=23> */
.L_x_1438:
[----:B------:R-:W-:Y:S05]  /*05d0*/  BSYNC.RECONVERGENT B0 ;  /* 0x0000000000007941 */ /* 0x000fea0003800200 */
.L_x_1437:
        /* <DEDUP_REMOVED lines=19> */
.L_x_1447:
        /* <DEDUP_REMOVED lines=15> */
[----:B------:R-:W-:Y:S01]  /*0800*/  SHF.L.U32 R10, R0, 0x1, RZ ;  /* 0x00000001000a7819 */ /* 0x000fe200000006ff */
[----:B------:R-:W-:Y:S01]  /*0810*/  UMOV UR6, 0x400 ;  /* 0x0000040000067882 */ /* 0x000fe20000000000 */
[----:B------:R-:W-:Y:S01]  /*0820*/  ISETP.GE.AND P0, PT, R22, 0x40, PT ;  /* 0x000000401600780c */ /* 0x000fe20003f06270 */
[----:B------:R-:W-:Y:S01]  /*0830*/  BSSY.RECONVERGENT B0, `(.L_x_1443) ;  /* 0x000005f000007945 */ /* 0x000fe20003800200 */
        /* <DEDUP_REMOVED lines=46> */
.L_x_1444:
        /* <DEDUP_REMOVED lines=40> */
.L_x_1446:
        /* <DEDUP_REMOVED lines=8> */
.L_x_1445:
[----:B----4-:R-:W-:Y:S05]  /*0e20*/  BSYNC.RECONVERGENT B0 ;  /* 0x0000000000007941 */ /* 0x010fea0003800200 */
.L_x_1443:
        /* <DEDUP_REMOVED lines=16> */
[----:B------:R-:W-:Y:S01]  /*0f30*/  @!P3 IMAD.MOV.U32 R13, RZ, RZ, 0x3f ;  /* 0x0000003fff0db424 */ /* 0x000fe200078e00ff */
[----:B------:R-:W-:Y:S01]  /*0f40*/  @!P3 MOV R11, R16 ;  /* 0x00000010000bb202 */ /* 0x000fe20000000f00 */
[----:B------:R-:W-:Y:S02]  /*0f50*/  @!P3 IMAD.MOV.U32 R24, RZ, RZ, -0x40800000 ;  /* 0xbf800000ff18b424 */ /* 0x000fe400078e00ff */
[----:B------:R-:W-:Y:S01]  /*0f60*/  @!P3 IMAD.MOV.U32 R25, RZ, RZ, 0x7f ;  /* 0x0000007fff19b424 */ /* 0x000fe200078e00ff */
[----:B------:R-:W-:-:S06]  /*0f70*/  LEA R22, R13, UR8, 0x2 ;  /* 0x000000080d167c11 */ /* 0x000fcc000f8e10ff */
        /* <DEDUP_REMOVED lines=63> */
[----:B------:R-:W-:-:S02]  /*1370*/  HFMA2 R25, -RZ, RZ, 0, 7.569789886474609375e-06 ;  /* 0x0000007fff197431 */ /* 0x000fc400000001ff */
[----:B------:R-:W-:Y:S02]  /*1380*/  @P4 IMAD.MOV.U32 R26, RZ, RZ, R22 ;  /* 0x000000ffff1a4224 */ /* 0x000fe400078e0016 */
[C---:B------:R-:W-:Y:S01]  /*1390*/  @!P3 VIADD R22, R23.reuse, 0xffffffe0 ;  /* 0xffffffe01716b836 */ /* 0x040fe20000000000 */
[----:B------:R-:W0:Y:S01]  /*13a0*/  LDS R27, [R27] ;  /* 0x000000001b1b7984 */ /* 0x000e220000000800 */
[----:B------:R-:W-:Y:S02]  /*13b0*/  @P3 VIADD R22, R23, 0x20 ;  /* 0x0000002017163836 */ /* 0x000fe40000000000 */
        /* <DEDUP_REMOVED lines=42> */
[----:B------:R-:W-:-:S04]  /*1660*/  @P1 MOV R16, R22 ;  /* 0x0000001600101202 */ /* 0x000fc80000000f00 */
        /* <DEDUP_REMOVED lines=61> */
.L_x_1448:
        /* <DEDUP_REMOVED lines=12> */
.L_x_2039:


//--------------------- .text._Z18kQuantizeBlockwiseI6__halfLi256ELi2ELi0ELi0EEvPfPT_S1_PhS1_ii --------------------------
	.section	.text._Z18kQuantizeBlockwiseI6__halfLi256ELi2ELi0ELi0EEvPfPT_S1_PhS1_ii,"ax",@progbits
	.align	128
        .global         _Z18kQuantizeBlockwiseI6__halfLi256ELi2ELi0ELi0EEvPfPT_S1_PhS1_ii
        .type           _Z18kQuantizeBlockwiseI6__halfLi256ELi2ELi0ELi0EEvPfPT_S1_PhS1_ii,@function
        .size           _Z18kQuantizeBlockwiseI6__halfLi256ELi2ELi0ELi0EEvPfPT_S1_PhS1_ii,(.L_x_2040 - _Z18kQuantizeBlockwiseI6__halfLi256ELi2ELi0ELi0EEvPfPT_S1_PhS1_ii)
        .other          _Z18kQuantizeBlockwiseI6__halfLi256ELi2ELi0ELi0EEvPfPT_S1_PhS1_ii,@"STO_CUDA_ENTRY STV_DEFAULT"
_Z18kQuantizeBlockwiseI6__halfLi256ELi2ELi0ELi0EEvPfPT_S1_PhS1_ii:
.text._Z18kQuantizeBlockwiseI6__halfLi256ELi2ELi0ELi0EEvPfPT_S1_PhS1_ii:
        /* <DEDUP_REMOVED lines=52> */
.L_x_1453:
[----:B------:R0:W2:Y:S01]  /*0340*/  LDG.E R9, desc[UR12][R6.64] ;  /* 0x0000000c06097981 */ /* 0x0000a2000c1e1900 */
[----:B------:R-:W-:-:S05]  /*0350*/  VIADD R5, R5, 0x1 ;  /* 0x0000000105057836 */ /* 0x000fca0000000000 */
[----:B------:R-:W-:Y:S01]  /*0360*/  ISETP.NE.AND P0, PT, R5, RZ, PT ;  /* 0x000000ff0500720c */ /* 0x000fe20003f05270 */
[C---:B0-----:R-:W-:Y:S01]  /*0370*/  IMAD.WIDE.U32 R6, R3.reuse, 0x4, R6 ;  /* 0x0000000403067825 */ /* 0x041fe200078e0006 */
[----:B--2---:R0:W-:Y:S03]  /*0380*/  STS [R8], R9 ;  /* 0x0000000908007388 */ /* 0x0041e60000000800 */
[----:B0-----:R-:W-:-:S08]  /*0390*/  IMAD R8, R3, 0x4, R8 ;  /* 0x0000000403087824 */ /* 0x001fd000078e0208 */
[----:B------:R-:W-:Y:S05]  /*03a0*/  @P0 BRA `(.L_x_1453) ;  /* 0xfffffffc00e40947 */ /* 0x000fea000383ffff */
.L_x_1452:
[----:B------:R-:W-:Y:S05]  /*03b0*/  BSYNC.RECONVERGENT B1 ;  /* 0x0000000000017941 */ /* 0x000fea0003800200 */
.L_x_1451:
        /* <DEDUP_REMOVED lines=10> */
.L_x_1454:
        /* <DEDUP_REMOVED lines=23> */
.L_x_1450:
[----:B------:R-:W-:Y:S05]  /*05d0*/  BSYNC.RECONVERGENT B0 ;  /* 0x0000000000007941 */ /* 0x000fea0003800200 */
.L_x_1449:
        /* <DEDUP_REMOVED lines=19> */
.L_x_1459:
        /* <DEDUP_REMOVED lines=69> */
.L_x_1456:
        /* <DEDUP_REMOVED lines=47> */
.L_x_1458:
        /* <DEDUP_REMOVED lines=8> */
.L_x_1457:
[----:B----4-:R-:W-:Y:S05]  /*0ed0*/  BSYNC.RECONVERGENT B0 ;  /* 0x0000000000007941 */ /* 0x010fea0003800200 */
.L_x_1455:
        /* <DEDUP_REMOVED lines=193> */
.L_x_1460:
        /* <DEDUP_REMOVED lines=9> */
.L_x_2040:


//--------------------- .text._Z18kQuantizeBlockwiseI6__halfLi512ELi2ELi0ELi0EEvPfPT_S1_PhS1_ii --------------------------
	.section	.text._Z18kQuantizeBlockwiseI6__halfLi512ELi2ELi0ELi0EEvPfPT_S1_PhS1_ii,"ax",@progbits
	.align	128
        .global         _Z18kQuantizeBlockwiseI6__halfLi512ELi2ELi0ELi0EEvPfPT_S1_PhS1_ii
        .type           _Z18kQuantizeBlockwiseI6__halfLi512ELi2ELi0ELi0EEvPfPT_S1_PhS1_ii,@function
        .size           _Z18kQuantizeBlockwiseI6__halfLi512ELi2ELi0ELi0EEvPfPT_S1_PhS1_ii,(.L_x_2041 - _Z18kQuantizeBlockwiseI6__halfLi512ELi2ELi0ELi0EEvPfPT_S1_PhS1_ii)
        .other          _Z18kQuantizeBlockwiseI6__halfLi512ELi2ELi0ELi0EEvPfPT_S1_PhS1_ii,@"STO_CUDA_ENTRY STV_DEFAULT"
_Z18kQuantizeBlockwiseI6__halfLi512ELi2ELi0ELi0EEvPfPT_S1_PhS1_ii:
.text._Z18kQuantizeBlockwiseI6__halfLi512ELi2ELi0ELi0EEvPfPT_S1_PhS1_ii:
        /* <DEDUP_REMOVED lines=52> */
.L_x_1465:
[----:B------:R0:W2:Y:S01]  /*0340*/  LDG.E R9, desc[UR12][R6.64] ;  /* 0x0000000c06097981 */ /* 0x0000a2000c1e1900 */
[----:B------:R-:W-:-:S05]  /*0350*/  VIADD R5, R5, 0x1 ;  /* 0x0000000105057836 */ /* 0x000fca0000000000 */
[----:B------:R-:W-:Y:S01]  /*0360*/  ISETP.NE.AND P0, PT, R5, RZ, PT ;  /* 0x000000ff0500720c */ /* 0x000fe20003f05270 */
[C---:B0-----:R-:W-:Y:S01]  /*0370*/  IMAD.WIDE.U32 R6, R3.reuse, 0x4, R6 ;  /* 0x0000000403067825 */ /* 0x041fe200078e0006 */
[----:B--2---:R0:W-:Y:S03]  /*0380*/  STS [R8], R9 ;  /* 0x0000000908007388 */ /* 0x0041e60000000800 */
[----:B0-----:R-:W-:-:S08]  /*0390*/  IMAD R8, R3, 0x4, R8 ;  /* 0x0000000403087824 */ /* 0x001fd000078e0208 */
[----:B------:R-:W-:Y:S05]  /*03a0*/  @P0 BRA `(.L_x_1465) ;  /* 0xfffffffc00e40947 */ /* 0x000fea000383ffff */
.L_x_1464:
[----:B------:R-:W-:Y:S05]  /*03b0*/  BSYNC.RECONVERGENT B1 ;  /* 0x0000000000017941 */ /* 0x000fea0003800200 */
.L_x_1463:
        /* <DEDUP_REMOVED lines=10> */
.L_x_1466:
        /* <DEDUP_REMOVED lines=23> */
.L_x_1462:
[----:B------:R-:W-:Y:S05]  /*05d0*/  BSYNC.RECONVERGENT B0 ;  /* 0x0000000000007941 */ /* 0x000fea0003800200 */
.L_x_1461:
        /* <DEDUP_REMOVED lines=19> */
.L_x_1471:
        /* <DEDUP_REMOVED lines=78> */
.L_x_1468:
        /* <DEDUP_REMOVED lines=61> */
.L_x_1470:
        /* <DEDUP_REMOVED lines=8> */
.L_x_1469:
[----:B---3--:R-:W-:Y:S05]  /*1040*/  BSYNC.RECONVERGENT B0 ;  /* 0x0000000000007941 */ /* 0x008fea0003800200 */
.L_x_1467:
        /* <DEDUP_REMOVED lines=192> */
.L_x_1472:
        /* <DEDUP_REMOVED lines=11> */
.L_x_2041:


//--------------------- .text._Z18kQuantizeBlockwiseI6__halfLi1024ELi4ELi0ELi0EEvPfPT_S1_PhS1_ii --------------------------
	.section	.text._Z18kQuantizeBlockwiseI6__halfLi1024ELi4ELi0ELi0EEvPfPT_S1_PhS1_ii,"ax",@progbits
	.align	128
        .global         _Z18kQuantizeBlockwiseI6__halfLi1024ELi4ELi0ELi0EEvPfPT_S1_PhS1_ii
        .type           _Z18kQuantizeBlockwiseI6__halfLi1024ELi4ELi0ELi0EEvPfPT_S1_PhS1_ii,@function
        .size           _Z18kQuantizeBlockwiseI6__halfLi1024ELi4ELi0ELi0EEvPfPT_S1_PhS1_ii,(.L_x_2042 - _Z18kQuantizeBlockwiseI6__halfLi1024ELi4ELi0ELi0EEvPfPT_S1_PhS1_ii)
        .other          _Z18kQuantizeBlockwiseI6__halfLi1024ELi4ELi0ELi0EEvPfPT_S1_PhS1_ii,@"STO_CUDA_ENTRY STV_DEFAULT"
_Z18kQuantizeBlockwiseI6__halfLi1024ELi4ELi0ELi0EEvPfPT_S1_PhS1_ii:
.text._Z18kQuantizeBlockwiseI6__halfLi1024ELi4ELi0ELi0EEvPfPT_S1_PhS1_ii:
        /* <DEDUP_REMOVED lines=52> */
.L_x_1477:
[----:B------:R0:W2:Y:S01]  /*0340*/  LDG.E R9, desc[UR10][R4.64] ;  /* 0x0000000a04097981 */ /* 0x0000a2000c1e1900 */
[----:B------:R-:W-:-:S05]  /*0350*/  VIADD R7, R7, 0x1 ;  /* 0x0000000107077836 */ /* 0x000fca0000000000 */
[----:B------:R-:W-:Y:S01]  /*0360*/  ISETP.NE.AND P0, PT, R7, RZ, PT ;  /* 0x000000ff0700720c */ /* 0x000fe20003f05270 */
[C---:B0-----:R-:W-:Y:S01]  /*0370*/  IMAD.WIDE.U32 R4, R3.reuse, 0x4, R4 ;  /* 0x0000000403047825 */ /* 0x041fe200078e0004 */
[----:B--2---:R0:W-:Y:S03]  /*0380*/  STS [R6], R9 ;  /* 0x0000000906007388 */ /* 0x0041e60000000800 */
[----:B0-----:R-:W-:-:S08]  /*0390*/  IMAD R6, R3, 0x4, R6 ;  /* 0x0000000403067824 */ /* 0x001fd000078e0206 */
[----:B------:R-:W-:Y:S05]  /*03a0*/  @P0 BRA `(.L_x_1477) ;  /* 0xfffffffc00e40947 */ /* 0x000fea000383ffff */
.L_x_1476:
[----:B------:R-:W-:Y:S05]  /*03b0*/  BSYNC.RECONVERGENT B1 ;  /* 0x0000000000017941 */ /* 0x000fea0003800200 */
.L_x_1475:
        /* <DEDUP_REMOVED lines=10> */
.L_x_1478:
        /* <DEDUP_REMOVED lines=23> */
.L_x_1474:
[----:B------:R-:W-:Y:S05]  /*05d0*/  BSYNC.RECONVERGENT B0 ;  /* 0x0000000000007941 */ /* 0x000fea0003800200 */
.L_x_1473:
        /* <DEDUP_REMOVED lines=17> */
.L_x_1483:
[----:B-1----:R-:W-:Y:S02]  /*06f0*/  IADD3 R21, PT, PT, -R11, UR9, RZ ;  /* 0x000000090b157c10 */ /* 0x002fe4000fffe1ff */
[C---:B------:R-:W-:Y:S02]  /*0700*/  IADD3 R2, P3, PT, R8.reuse, R11, RZ ;  /* 0x0000000b08027210 */ /* 0x040fe40007f7e0ff */
[C---:B------:R-:W-:Y:S02]  /*0710*/  LOP3.LUT R4, R8.reuse, 0x40, RZ, 0xfc, !PT ;  /* 0x0000004008047812 */ /* 0x040fe400078efcff */
[C---:B------:R-:W-:Y:S01]  /*0720*/  LOP3.LUT R6, R8.reuse, 0x20, RZ, 0xfc, !PT ;  /* 0x0000002008067812 */ /* 0x040fe200078efcff */
[----:B------:R-:W-:Y:S01]  /*0730*/  IMAD.X R3, RZ, RZ, R10, P3 ;  /* 0x000000ffff037224 */ /* 0x000fe200018e060a */
[----:B------:R-:W-:Y:S02]  /*0740*/  VIMNMX R13, PT, PT, R21, 0x400, PT ;  /* 0x00000400150d7848 */ /* 0x000fe40003fe0100 */
[----:B------:R-:W-:-:S02]  /*0750*/  LOP3.LUT R12, R8, 0x60, RZ, 0xfc, !PT ;  /* 0x00000060080c7812 */ /* 0x000fc400078efcff */
[----:B------:R-:W-:Y:S02]  /*0760*/  PRMT R7, RZ, 0x7610, R7 ;  /* 0x00007610ff077816 */ /* 0x000fe40000000007 */
[----:B------:R-:W-:Y:S01]  /*0770*/  PRMT R20, RZ, 0x7610, R20 ;  /* 0x00007610ff147816 */ /* 0x000fe20000000014 */
[----:B------:R-:W0:Y:S08]  /*0780*/  S2UR UR8, SR_CgaCtaId ;  /* 0x00000000000879c3 */ /* 0x000e300000008800 */
[----:B------:R-:W-:Y:S01]  /*0790*/  BAR.SYNC.DEFER_BLOCKING 0x0 ;  /* 0x0000000000007b1d */ /* 0x000fe20000010000 */
[----:B------:R-:W-:-:S02]  /*07a0*/  ISETP.GE.AND P2, PT, R4, R13, PT ;  /* 0x0000000d0400720c */ /* 0x000fc40003f46270 */
[-C--:B------:R-:W-:Y:S02]  /*07b0*/  ISETP.GE.AND P0, PT, R8, R13.reuse, PT ;  /* 0x0000000d0800720c */ /* 0x080fe40003f06270 */
[-C--:B------:R-:W-:Y:S02]  /*07c0*/  ISETP.GE.AND P1, PT, R6, R13.reuse, PT ;  /* 0x0000000d0600720c */ /* 0x080fe40003f26270 */
[----:B------:R-:W-:Y:S02]  /*07d0*/  ISETP.GE.AND P3, PT, R12, R13, PT ;  /* 0x0000000d0c00720c */ /* 0x000fe40003f66270 */
[C---:B--2---:R-:W-:Y:S02]  /*07e0*/  LEA R4, P4, R2.reuse, UR12, 0x1 ;  /* 0x0000000c02047c11 */ /* 0x044fe4000f8808ff */
[----:B------:R-:W-:Y:S02]  /*07f0*/  PRMT R6, RZ, 0x7610, R6 ;  /* 0x00007610ff067816 */ /* 0x000fe40000000006 */
[----:B------:R-:W-:-:S02]  /*0800*/  LEA.HI.X R5, R2, UR13, R3, 0x1, P4 ;  /* 0x0000000d02057c11 */ /* 0x000fc4000a0f0c03 */
[----:B------:R-:W-:-:S03]  /*0810*/  PRMT R3, RZ, 0x7610, R3 ;  /* 0x00007610ff037816 */ /* 0x000fc60000000003 */
[----:B------:R-:W2:Y:S04]  /*0820*/  @!P1 LDG.E.U16.CONSTANT R7, desc[UR10][R4.64+0x40] ;  /* 0x0000400a04079981 */ /* 0x000ea8000c1e9500 */
[----:B------:R-:W4:Y:S04]  /*0830*/  @!P0 LDG.E.U16.CONSTANT R3, desc[UR10][R4.64] ;  /* 0x0000000a04038981 */ /* 0x000f28000c1e9500 */
[----:B------:R-:W5:Y:S04]  /*0840*/  @!P2 LDG.E.U16.CONSTANT R20, desc[UR10][R4.64+0x80] ;  /* 0x0000800a0414a981 */ /* 0x000f68000c1e9500 */
[----:B------:R-:W3:Y:S01]  /*0850*/  @!P3 LDG.E.U16.CONSTANT R6, desc[UR10][R4.64+0xc0] ;  /* 0x0000c00a0406b981 */ /* 0x000ee2000c1e9500 */
[----:B------:R-:W1:Y:S01]  /*0860*/  S2R R2, SR_LANEID ;  /* 0x0000000000027919 */ /* 0x000e620000000000 */
[C---:B------:R-:W-:Y:S01]  /*0870*/  IMAD.SHL.U32 R12, R0.reuse, 0x4, RZ ;  /* 0x00000004000c7824 */ /* 0x040fe200078e00ff */
[----:B------:R-:W-:Y:S01]  /*0880*/  LOP3.LUT R23, R0, 0x3e0, RZ, 0xc0, !PT ;  /* 0x000003e000177812 */ /* 0x000fe200078ec0ff */
[----:B------:R-:W-:-:S03]  /*0890*/  UMOV UR6, 0x400 ;  /* 0x0000040000067882 */ /* 0x000fc60000000000 */
[----:B------:R-:W-:Y:S01]  /*08a0*/  LOP3.LUT R15, R12, 0xf80, RZ, 0xc0, !PT ;  /* 0x00000f800c0f7812 */ /* 0x000fe200078ec0ff */
[----:B0-----:R-:W-:-:S04]  /*08b0*/  ULEA UR6, UR8, UR6, 0x18 ;  /* 0x0000000608067291 */ /* 0x001fc8000f8ec0ff */
[--C-:B-1----:R-:W-:Y:S02]  /*08c0*/  IMAD.IADD R12, R15, 0x1, R2.reuse ;  /* 0x000000010f0c7824 */ /* 0x102fe400078e0202 */
[----:B------:R-:W-:-:S03]  /*08d0*/  IMAD.IADD R14, R23, 0x1, R2 ;  /* 0x00000001170e7824 */ /* 0x000fc600078e0202 */
[----:B------:R-:W-:Y:S02]  /*08e0*/  LEA R22, R12, UR6, 0x1 ;  /* 0x000000060c167c11 */ /* 0x000fe4000f8e08ff */
[----:B------:R-:W-:Y:S02]  /*08f0*/  LEA R19, R14, UR6, 0x3 ;  /* 0x000000060e137c11 */ /* 0x000fe4000f8e18ff */
[----:B------:R-:W-:Y:S01]  /*0900*/  ISETP.GE.AND P0, PT, R21, 0x100, PT ;  /* 0x000001001500780c */ /* 0x000fe20003f06270 */
[----:B------:R-:W-:Y:S01]  /*0910*/  BSSY.RECONVERGENT B0, `(.L_x_1479) ;  /* 0x0000081000007945 */ /* 0x000fe20003800200 */
[----:B--2---:R-:W-:Y:S04]  /*0920*/  STS.U16 [R22+0x40], R7 ;  /* 0x0000400716007388 */ /* 0x004fe80000000400 */
[----:B----4-:R-:W-:Y:S04]  /*0930*/  STS.U16 [R22], R3 ;  /* 0x0000000316007388 */ /* 0x010fe80000000400 */
[----:B-----5:R-:W-:Y:S04]  /*0940*/  STS.U16 [R22+0x80], R20 ;  /* 0x0000801416007388 */ /* 0x020fe80000000400 */
[----:B---3--:R-:W-:Y:S01]  /*0950*/  STS.U16 [R22+0xc0], R6 ;  /* 0x0000c00616007388 */ /* 0x008fe20000000400 */
        /* <DEDUP_REMOVED lines=55> */
.L_x_1480:
        /* <DEDUP_REMOVED lines=61> */
.L_x_1482:
        /* <DEDUP_REMOVED lines=8> */
.L_x_1481:
[----:B------:R-:W-:Y:S05]  /*1120*/  BSYNC.RECONVERGENT B0 ;  /* 0x0000000000007941 */ /* 0x000fea0003800200 */
.L_x_1479:
        /* <DEDUP_REMOVED lines=26> */
[----:B------:R-:W-:Y:S01]  /*12d0*/  IMAD.MOV.U32 R6, RZ, RZ, 0x7f ;  /* 0x0000007fff067424 */ /* 0x000fe200078e00ff */
[----:B------:R-:W-:Y:S01]  /*12e0*/  @!P1 MOV R6, RZ ;  /* 0x000000ff00069202 */ /* 0x000fe20000000f00 */
[----:B------:R-:W-:-:S02]  /*12f0*/  @P4 IMAD.MOV.U32 R6, RZ, RZ, R21 ;  /* 0x000000ffff064224 */ /* 0x000fc400078e0015 */
        /* <DEDUP_REMOVED lines=25> */
[----:B------:R-:W-:-:S04]  /*1490*/  @P1 MOV R5, 0xbf ;  /* 0x000000bf00051802 */ /* 0x000fc80000000f00 */
        /* <DEDUP_REMOVED lines=43> */
[C---:B------:R-:W-:Y:S01]  /*1750*/  @!P4 IADD3 R25, PT, PT, R7.reuse, -0x10, RZ ;  /* 0xfffffff00719c810 */ /* 0x040fe20007ffe0ff */
[----:B------:R-:W-:Y:S01]  /*1760*/  @P5 FMUL.FTZ R24, R24, 0.5 ;  /* 0x3f00000018185820 */ /* 0x000fe20000410000 */
[----:B------:R-:W-:Y:S02]  /*1770*/  @P4 VIADD R25, R7, 0x10 ;  /* 0x0000001007194836 */ /* 0x000fe40000000000 */
[----:B------:R-:W-:Y:S02]  /*1780*/  @!P5 FMUL.FTZ R26, R26, 0.5 ;  /* 0x3f0000001a1ad820 */ /* 0x000fe40000410000 */
[----:B------:R-:W-:Y:S02]  /*1790*/  @P5 FSETP.GEU.FTZ.AND P3, PT, R24, R17, PT ;  /* 0x000000111800520b */ /* 0x000fe40003f7e000 */
[----:B------:R-:W-:-:S02]  /*17a0*/  LEA R24, R25, UR7, 0x2 ;  /* 0x0000000719187c11 */ /* 0x000fc4000f8e10ff */
[-C--:B------:R-:W-:Y:S01]  /*17b0*/  @P5 SEL R19, R22, R23.reuse, !P3 ;  /* 0x0000001716135207 */ /* 0x080fe20005800000 */
[----:B------:R-:W-:Y:S01]  /*17c0*/  IMAD.MOV.U32 R22, RZ, RZ, 0x7f ;  /* 0x0000007fff167424 */ /* 0x000fe200078e00ff */
[----:B------:R-:W-:Y:S01]  /*17d0*/  @!P5 FSETP.GEU.FTZ.AND P6, PT, R17, R26, PT ;  /* 0x0000001a1100d20b */ /* 0x000fe20003fde000 */
[----:B------:R-:W-:Y:S01]  /*17e0*/  IMAD.MOV.U32 R17, RZ, RZ, -0x40800000 ;  /* 0xbf800000ff117424 */ /* 0x000fe200078e00ff */
[----:B------:R-:W0:Y:S01]  /*17f0*/  LDS R24, [R24] ;  /* 0x0000000018187984 */ /* 0x000e220000000800 */
[--C-:B------:R-:W-:Y:S01]  /*1800*/  @P1 IMAD.MOV.U32 R17, RZ, RZ, R4.reuse ;  /* 0x000000ffff111224 */ /* 0x100fe200078e0004 */
[----:B------:R-:W-:Y:S01]  /*1810*/  @!P5 SEL R19, R6, R23, !P6 ;  /* 0x000000170613d207 */ /* 0x000fe20007000000 */
[----:B------:R-:W-:Y:S02]  /*1820*/  IMAD.MOV.U32 R6, RZ, RZ, R4 ;  /* 0x000000ffff067224 */ /* 0x000fe400078e0004 */
[----:B------:R-:W-:Y:S02]  /*1830*/  @P1 IMAD.MOV.U32 R6, RZ, RZ, 0x3f800000 ;  /* 0x3f800000ff061424 */ /* 0x000fe400078e00ff */
[----:B------:R-:W-:-:S02]  /*1840*/  @P2 IMAD.MOV.U32 R17, RZ, RZ, R18 ;  /* 0x000000ffff112224 */ /* 0x000fc400078e0012 */
[----:B------:R-:W-:Y:S02]  /*1850*/  @P2 IMAD.MOV.U32 R18, RZ, RZ, R6 ;  /* 0x000000ffff122224 */ /* 0x000fe400078e0006 */
[----:B------:R-:W-:Y:S02]  /*1860*/  IMAD.MOV.U32 R6, RZ, RZ, RZ ;  /* 0x000000ffff067224 */ /* 0x000fe400078e00ff */
[----:B------:R-:W-:Y:S02]  /*1870*/  @P1 IMAD.MOV.U32 R6, RZ, RZ, 0x7f ;  /* 0x0000007fff061424 */ /* 0x000fe400078e00ff */
[----:B------:R-:W-:Y:S02]  /*1880*/  @P1 IMAD.MOV.U32 R22, RZ, RZ, 0xff ;  /* 0x000000ffff161424 */ /* 0x000fe400078e00ff */
[----:B------:R-:W-:Y:S01]  /*1890*/  @P4 IMAD.MOV.U32 R17, RZ, RZ, R28 ;  /* 0x000000ffff114224 */ /* 0x000fe200078e001c */
[----:B------:R-:W-:Y:S01]  /*18a0*/  @P4 MOV R28, R18 ;  /* 0x00000012001c4202 */ /* 0x000fe20000000f00 */
[----:B------:R-:W-:-:S02]  /*18b0*/  @P2 IMAD.MOV.U32 R6, RZ, RZ, R5 ;  /* 0x000000ffff062224 */ /* 0x000fc400078e0005 */
        /* <DEDUP_REMOVED lines=34> */
[----:B------:R-:W-:Y:S02]  /*1ae0*/  @P2 IMAD.MOV.U32 R18, RZ, RZ, R23 ;  /* 0x000000ffff122224 */ /* 0x000fe400078e0017 */
[----:B------:R-:W-:-:S02]  /*1af0*/  IMAD.MOV.U32 R23, RZ, RZ, 0x7f ;  /* 0x0000007fff177424 */ /* 0x000fc400078e00ff */
[----:B------:R-:W-:Y:S01]  /*1b00*/  @P3 IMAD.MOV.U32 R23, RZ, RZ, 0xff ;  /* 0x000000ffff173424 */ /* 0x000fe200078e00ff */
        /* <DEDUP_REMOVED lines=32> */
[----:B------:R-:W-:Y:S02]  /*1d10*/  LEA R26, R21, UR7, 0x2 ;  /* 0x00000007151a7c11 */ /* 0x000fe4000f8e10ff */
[----:B------:R-:W-:Y:S01]  /*1d20*/  @P4 MOV R7, R28 ;  /* 0x0000001c00074202 */ /* 0x000fe20000000f00 */
        /* <DEDUP_REMOVED lines=39> */
[----:B------:R-:W-:Y:S01]  /*1fa0*/  @P3 MOV R16, 0xbf ;  /* 0x000000bf00103802 */ /* 0x000fe20000000f00 */
        /* <DEDUP_REMOVED lines=36> */
[----:B------:R-:W-:-:S02]  /*21f0*/  @P5 IMAD.MOV.U32 R6, RZ, RZ, R16 ;  /* 0x000000ffff065224 */ /* 0x000fc400078e0010 */
        /* <DEDUP_REMOVED lines=101> */
.L_x_1484:
        /* <DEDUP_REMOVED lines=11> */
.L_x_2042:


//--------------------- .text._Z18kQuantizeBlockwiseI6__halfLi2048ELi4ELi0ELi0EEvPfPT_S1_PhS1_ii --------------------------
	.section	.text._Z18kQuantizeBlockwiseI6__halfLi2048ELi4ELi0ELi0EEvPfPT_S1_PhS1_ii,"ax",@progbits
	.align	128
        .global         _Z18kQuantizeBlockwiseI6__halfLi2048ELi4ELi0ELi0EEvPfPT_S1_PhS1_ii
        .type           _Z18kQuantizeBlockwiseI6__halfLi2048ELi4ELi0ELi0EEvPfPT_S1_PhS1_ii,@function
        .size           _Z18kQuantizeBlockwiseI6__halfLi2048ELi4ELi0ELi0EEvPfPT_S1_PhS1_ii,(.L_x_2043 - _Z18kQuantizeBlockwiseI6__halfLi2048ELi4ELi0ELi0EEvPfPT_S1_PhS1_ii)
        .other          _Z18kQuantizeBlockwiseI6__halfLi2048ELi4ELi0ELi0EEvPfPT_S1_PhS1_ii,@"STO_CUDA_ENTRY STV_DEFAULT"
_Z18kQuantizeBlockwiseI6__halfLi2048ELi4ELi0ELi0EEvPfPT_S1_PhS1_ii:
.text._Z18kQuantizeBlockwiseI6__halfLi2048ELi4ELi0ELi0EEvPfPT_S1_PhS1_ii:
        /* <DEDUP_REMOVED lines=52> */
.L_x_1489:
[----:B------:R0:W2:Y:S01]  /*0340*/  LDG.E R9, desc[UR10][R6.64] ;  /* 0x0000000a06097981 */ /* 0x0000a2000c1e1900 */
[----:B------:R-:W-:-:S05]  /*0350*/  VIADD R4, R4, 0x1 ;  /* 0x0000000104047836 */ /* 0x000fca0000000000 */
[----:B------:R-:W-:Y:S01]  /*0360*/  ISETP.NE.AND P0, PT, R4, RZ, PT ;  /* 0x000000ff0400720c */ /* 0x000fe20003f05270 */
[C---:B0-----:R-:W-:Y:S01]  /*0370*/  IMAD.WIDE.U32 R6, R5.reuse, 0x4, R6 ;  /* 0x0000000405067825 */ /* 0x041fe200078e0006 */
[----:B--2---:R0:W-:Y:S03]  /*0380*/  STS [R2], R9 ;  /* 0x0000000902007388 */ /* 0x0041e60000000800 */
[----:B0-----:R-:W-:-:S08]  /*0390*/  IMAD R2, R5, 0x4, R2 ;  /* 0x0000000405027824 */ /* 0x001fd000078e0202 */
[----:B------:R-:W-:Y:S05]  /*03a0*/  @P0 BRA `(.L_x_1489) ;  /* 0xfffffffc00e40947 */ /* 0x000fea000383ffff */
.L_x_1488:
[----:B------:R-:W-:Y:S05]  /*03b0*/  BSYNC.RECONVERGENT B1 ;  /* 0x0000000000017941 */ /* 0x000fea0003800200 */
.L_x_1487:
        /* <DEDUP_REMOVED lines=10> */
.L_x_1490:
        /* <DEDUP_REMOVED lines=23> */
.L_x_1486:
[----:B------:R-:W-:Y:S05]  /*05d0*/  BSYNC.RECONVERGENT B0 ;  /* 0x0000000000007941 */ /* 0x000fea0003800200 */
.L_x_1485:
        /* <DEDUP_REMOVED lines=17> */
.L_x_1495:
[----:B------:R-:W-:Y:S02]  /*06f0*/  IADD3 R25, PT, PT, -R3, UR9, RZ ;  /* 0x0000000903197c10 */ /* 0x000fe4000fffe1ff */
[C---:B------:R-:W-:Y:S02]  /*0700*/  LOP3.LUT R5, R24.reuse, 0x20, RZ, 0xfc, !PT ;  /* 0x0000002018057812 */ /* 0x040fe400078efcff */
[C---:B------:R-:W-:Y:S02]  /*0710*/  IADD3 R4, P3, PT, R24.reuse, R3, RZ ;  /* 0x0000000318047210 */ /* 0x040fe40007f7e0ff */
[C---:B------:R-:W-:Y:S02]  /*0720*/  LOP3.LUT R9, R24.reuse, 0x40, RZ, 0xfc, !PT ;  /* 0x0000004018097812 */ /* 0x040fe400078efcff */
[----:B------:R-:W-:Y:S02]  /*0730*/  LOP3.LUT R7, R24, 0x60, RZ, 0xfc, !PT ;  /* 0x0000006018077812 */ /* 0x000fe400078efcff */
[----:B------:R-:W-:-:S02]  /*0740*/  PRMT R10, RZ, 0x7610, R10 ;  /* 0x00007610ff0a7816 */ /* 0x000fc4000000000a */
[----:B------:R-:W-:Y:S01]  /*0750*/  PRMT R8, RZ, 0x7610, R8 ;  /* 0x00007610ff087816 */ /* 0x000fe20000000008 */
[----:B------:R-:W0:Y:S01]  /*0760*/  S2UR UR8, SR_CgaCtaId ;  /* 0x00000000000879c3 */ /* 0x000e220000008800 */
[----:B------:R-:W-:-:S07]  /*0770*/  VIMNMX R2, PT, PT, R25, 0x800, PT ;  /* 0x0000080019027848 */ /* 0x000fce0003fe0100 */
[----:B------:R-:W-:Y:S01]  /*0780*/  BAR.SYNC.DEFER_BLOCKING 0x0 ;  /* 0x0000000000007b1d */ /* 0x000fe20000010000 */
[----:B--2---:R-:W-:Y:S02]  /*0790*/  LEA R6, P4, R4, UR12, 0x1 ;  /* 0x0000000c04067c11 */ /* 0x004fe4000f8808ff */
[-C--:B------:R-:W-:Y:S01]  /*07a0*/  ISETP.GE.AND P1, PT, R5, R2.reuse, PT ;  /* 0x000000020500720c */ /* 0x080fe20003f26270 */
[----:B------:R-:W-:Y:S01]  /*07b0*/  IMAD.X R5, RZ, RZ, R0, P3 ;  /* 0x000000ffff057224 */ /* 0x000fe200018e0600 */
[-C--:B------:R-:W-:Y:S02]  /*07c0*/  ISETP.GE.AND P0, PT, R24, R2.reuse, PT ;  /* 0x000000021800720c */ /* 0x080fe40003f06270 */
[-C--:B------:R-:W-:Y:S02]  /*07d0*/  ISETP.GE.AND P2, PT, R9, R2.reuse, PT ;  /* 0x000000020900720c */ /* 0x080fe40003f46270 */
[----:B------:R-:W-:Y:S02]  /*07e0*/  ISETP.GE.AND P3, PT, R7, R2, PT ;  /* 0x000000020700720c */ /* 0x000fe40003f66270 */
[----:B------:R-:W-:-:S02]  /*07f0*/  LEA.HI.X R7, R4, UR13, R5, 0x1, P4 ;  /* 0x0000000d04077c11 */ /* 0x000fc4000a0f0c05 */
[----:B------:R-:W-:Y:S02]  /*0800*/  PRMT R5, RZ, 0x7610, R5 ;  /* 0x00007610ff057816 */ /* 0x000fe40000000005 */
[----:B------:R-:W-:-:S04]  /*0810*/  PRMT R9, RZ, 0x7610, R9 ;  /* 0x00007610ff097816 */ /* 0x000fc80000000009 */
        /* <DEDUP_REMOVED lines=92> */
.L_x_1492:
        /* <DEDUP_REMOVED lines=85> */
.L_x_1494:
        /* <DEDUP_REMOVED lines=8> */
.L_x_1493:
[----:B------:R-:W-:Y:S05]  /*13b0*/  BSYNC.RECONVERGENT B0 ;  /* 0x0000000000007941 */ /* 0x000fea0003800200 */
.L_x_1491:
        /* <DEDUP_REMOVED lines=370> */
.L_x_1496:
        /* <DEDUP_REMOVED lines=10> */
.L_x_2043:


//--------------------- .text._Z18kQuantizeBlockwiseI6__halfLi4096ELi4ELi1ELi0EEvPfPT_S1_PhS1_ii --------------------------
	.section	.text._Z18kQuantizeBlockwiseI6__halfLi4096ELi4ELi1ELi0EEvPfPT_S1_PhS1_ii,"ax",@progbits
	.align	128
        .global         _Z18kQuantizeBlockwiseI6__halfLi4096ELi4ELi1ELi0EEvPfPT_S1_PhS1_ii
        .type           _Z18kQuantizeBlockwiseI6__halfLi4096ELi4ELi1ELi0EEvPfPT_S1_PhS1_ii,@function
        .size           _Z18kQuantizeBlockwiseI6__halfLi4096ELi4ELi1ELi0EEvPfPT_S1_PhS1_ii,(.L_x_2044 - _Z18kQuantizeBlockwiseI6__halfLi4096ELi4ELi1ELi0EEvPfPT_S1_PhS1_ii)
        .other          _Z18kQuantizeBlockwiseI6__halfLi4096ELi4ELi1ELi0EEvPfPT_S1_PhS1_ii,@"STO_CUDA_ENTRY STV_DEFAULT"
_Z18kQuantizeBlockwiseI6__halfLi4096ELi4ELi1ELi0EEvPfPT_S1_PhS1_ii:
.text._Z18kQuantizeBlockwiseI6__halfLi4096ELi4ELi1ELi0EEvPfPT_S1_PhS1_ii:
        /* <DEDUP_REMOVED lines=52> */
.L_x_1501:
[----:B------:R0:W2:Y:S01]  /*0340*/  LDG.E R2, desc[UR10][R4.64] ;  /* 0x0000000a04027981 */ /* 0x0000a2000c1e1900 */
[----:B------:R-:W-:-:S05]  /*0350*/  VIADD R6, R6, 0x1 ;  /* 0x0000000106067836 */ /* 0x000fca0000000000 */
[----:B------:R-:W-:Y:S01]  /*0360*/  ISETP.NE.AND P0, PT, R6, RZ, PT ;  /* 0x000000ff0600720c */ /* 0x000fe20003f05270 */
[C---:B0-----:R-:W-:Y:S01]  /*0370*/  IMAD.WIDE.U32 R4, R0.reuse, 0x4, R4 ;  /* 0x0000000400047825 */ /* 0x041fe200078e0004 */
[----:B--2---:R0:W-:Y:S03]  /*0380*/  STS [R7], R2 ;  /* 0x0000000207007388 */ /* 0x0041e60000000800 */
[----:B0-----:R-:W-:-:S08]  /*0390*/  IMAD R7, R0, 0x4, R7 ;  /* 0x0000000400077824 */ /* 0x001fd000078e0207 */
[----:B------:R-:W-:Y:S05]  /*03a0*/  @P0 BRA `(.L_x_1501) ;  /* 0xfffffffc00e40947 */ /* 0x000fea000383ffff */
.L_x_1500:
[----:B------:R-:W-:Y:S05]  /*03b0*/  BSYNC.RECONVERGENT B1 ;  /* 0x0000000000017941 */ /* 0x000fea0003800200 */
.L_x_1499:
        /* <DEDUP_REMOVED lines=10> */
.L_x_1502:
        /* <DEDUP_REMOVED lines=23> */
.L_x_1498:
[----:B------:R-:W-:Y:S05]  /*05d0*/  BSYNC.RECONVERGENT B0 ;  /* 0x0000000000007941 */ /* 0x000fea0003800200 */
.L_x_1497:
        /* <DEDUP_REMOVED lines=25> */
.L_x_1507:
        /* <DEDUP_REMOVED lines=145> */
.L_x_1504:
        /* <DEDUP_REMOVED lines=138> */
.L_x_1506:
        /* <DEDUP_REMOVED lines=8> */
.L_x_1505:
[----:B------:R-:W-:Y:S05]  /*19a0*/  BSYNC.RECONVERGENT B0 ;  /* 0x0000000000007941 */ /* 0x000fea0003800200 */
.L_x_1503:
        /* <DEDUP_REMOVED lines=389> */
.L_x_1508:
        /* <DEDUP_REMOVED lines=16> */
.L_x_2044:


//--------------------- .text._Z18kQuantizeBlockwiseI6__halfLi4096ELi4ELi0ELi0EEvPfPT_S1_PhS1_ii --------------------------
	.section	.text._Z18kQuantizeBlockwiseI6__halfLi4096ELi4ELi0ELi0EEvPfPT_S1_PhS1_ii,"ax",@progbits
	.align	128
        .global         _Z18kQuantizeBlockwiseI6__halfLi4096ELi4ELi0ELi0EEvPfPT_S1_PhS1_ii
        .type           _Z18kQuantizeBlockwiseI6__halfLi4096ELi4ELi0ELi0EEvPfPT_S1_PhS1_ii,@function
        .size           _Z18kQuantizeBlockwiseI6__halfLi4096ELi4ELi0ELi0EEvPfPT_S1_PhS1_ii,(.L_x_2045 - _Z18kQuantizeBlockwiseI6__halfLi4096ELi4ELi0ELi0EEvPfPT_S1_PhS1_ii)
        .other          _Z18kQuantizeBlockwiseI6__halfLi4096ELi4ELi0ELi0EEvPfPT_S1_PhS1_ii,@"STO_CUDA_ENTRY STV_DEFAULT"
_Z18kQuantizeBlockwiseI6__halfLi4096ELi4ELi0ELi0EEvPfPT_S1_PhS1_ii:
.text._Z18kQuantizeBlockwiseI6__halfLi4096ELi4ELi0ELi0EEvPfPT_S1_PhS1_ii:
        /* <DEDUP_REMOVED lines=52> */
.L_x_1513:
[----:B------:R0:W2:Y:S01]  /*0340*/  LDG.E R9, desc[UR10][R6.64] ;  /* 0x0000000a06097981 */ /* 0x0000a2000c1e1900 */
[----:B------:R-:W-:-:S05]  /*0350*/  VIADD R4, R4, 0x1 ;  /* 0x0000000104047836 */ /* 0x000fca0000000000 */
[----:B------:R-:W-:Y:S01]  /*0360*/  ISETP.NE.AND P0, PT, R4, RZ, PT ;  /* 0x000000ff0400720c */ /* 0x000fe20003f05270 */
[C---:B0-----:R-:W-:Y:S01]  /*0370*/  IMAD.WIDE.U32 R6, R5.reuse, 0x4, R6 ;  /* 0x0000000405067825 */ /* 0x041fe200078e0006 */
[----:B--2---:R0:W-:Y:S03]  /*0380*/  STS [R2], R9 ;  /* 0x0000000902007388 */ /* 0x0041e60000000800 */
[----:B0-----:R-:W-:-:S08]  /*0390*/  IMAD R2, R5, 0x4, R2 ;  /* 0x0000000405027824 */ /* 0x001fd000078e0202 */
[----:B------:R-:W-:Y:S05]  /*03a0*/  @P0 BRA `(.L_x_1513) ;  /* 0xfffffffc00e40947 */ /* 0x000fea000383ffff */
.L_x_1512:
[----:B------:R-:W-:Y:S05]  /*03b0*/  BSYNC.RECONVERGENT B1 ;  /* 0x0000000000017941 */ /* 0x000fea0003800200 */
.L_x_1511:
        /* <DEDUP_REMOVED lines=10> */
.L_x_1514:
        /* <DEDUP_REMOVED lines=23> */
.L_x_1510:
[----:B------:R-:W-:Y:S05]  /*05d0*/  BSYNC.RECONVERGENT B0 ;  /* 0x0000000000007941 */ /* 0x000fea0003800200 */
.L_x_1509:
        /* <DEDUP_REMOVED lines=17> */
.L_x_1519:
        /* <DEDUP_REMOVED lines=18> */
[----:B------:R-:W-:Y:S01]  /*0810*/  PRMT R9, RZ, 0x7610, R9 ;  /* 0x00007610ff097816 */ /* 0x000fe20000000009 */
[----:B------:R-:W2:Y:S04]  /*0820*/  @!P2 LDG.E.U16.CONSTANT R10, desc[UR10][R6.64+0x80] ;  /* 0x0000800a060aa981 */ /* 0x000ea8000c1e9500 */
[----:B------:R-:W4:Y:S04]  /*0830*/  @!P0 LDG.E.U16.CONSTANT R5, desc[UR10][R6.64] ;  /* 0x0000000a06058981 */ /* 0x000f28000c1e9500 */
[----:B------:R-:W5:Y:S04]  /*0840*/  @!P1 LDG.E.U16.CONSTANT R9, desc[UR10][R6.64+0x40] ;  /* 0x0000400a06099981 */ /* 0x000f68000c1e9500 */
[----:B------:R1:W3:Y:S01]  /*0850*/  @!P3 LDG.E.U16.CONSTANT R8, desc[UR10][R6.64+0xc0] ;  /* 0x0000c00a0608b981 */ /* 0x0002e2000c1e9500 */
        /* <DEDUP_REMOVED lines=124> */
.L_x_1516:
        /* <DEDUP_REMOVED lines=137> */
.L_x_1518:
        /* <DEDUP_REMOVED lines=8> */
.L_x_1517:
[----:B------:R-:W-:Y:S05]  /*1930*/  BSYNC.RECONVERGENT B0 ;  /* 0x0000000000007941 */ /* 0x000fea0003800200 */
.L_x_1515:
        /* <DEDUP_REMOVED lines=370> */
.L_x_1520:
        /* <DEDUP_REMOVED lines=10> */
.L_x_2045:


//--------------------- .text._Z21kOptimizer32bit2StateI13__nv_bfloat16Li6EEvPT_S2_PfS3_S3_ffffffffiffbi --------------------------
	.section	.text._Z21kOptimizer32bit2StateI13__nv_bfloat16Li6EEvPT_S2_PfS3_S3_ffffffffiffbi,"ax",@progbits
	.align	128
        .global         _Z21kOptimizer32bit2StateI13__nv_bfloat16Li6EEvPT_S2_PfS3_S3_ffffffffiffbi
        .type           _Z21kOptimizer32bit2StateI13__nv_bfloat16Li6EEvPT_S2_PfS3_S3_ffffffffiffbi,@function
        .size           _Z21kOptimizer32bit2StateI13__nv_bfloat16Li6EEvPT_S2_PfS3_S3_ffffffffiffbi,(.L_x_2046 - _Z21kOptimizer32bit2StateI13__nv_bfloat16Li6EEvPT_S2_PfS3_S3_ffffffffiffbi)
        .other          _Z21kOptimizer32bit2StateI13__nv_bfloat16Li6EEvPT_S2_PfS3_S3_ffffffffiffbi,@"STO_CUDA_ENTRY STV_DEFAULT"
_Z21kOptimizer32bit2StateI13__nv_bfloat16Li6EEvPT_S2_PfS3_S3_ffffffffiffbi:
.text._Z21kOptimizer32bit2StateI13__nv_bfloat16Li6EEvPT_S2_PfS3_S3_ffffffffiffbi:
[----:B------:R-:W-:Y:S01]  /*0000*/  LDC R1, c[0x0][0x37c] ;  /* 0x0000df00ff017b82 */ /* 0x000fe20000000800 */
[----:B------:R-:W0:Y:S07]  /*0010*/  LDCU UR6, c[0x0][0x3d8] ;  /* 0x00007b00ff0677ac */ /* 0x000e2e0008000800 */
[----:B------:R-:W1:Y:S08]  /*0020*/  S2UR UR5, SR_CTAID.X ;  /* 0x00000000000579c3 */ /* 0x000e700000002500 */
[----:B------:R-:W1:Y:S01]  /*0030*/  LDC R0, c[0x0][0x360] ;  /* 0x0000d800ff007b82 */ /* 0x000e620000000800 */
[----:B0-----:R-:W-:-:S02]  /*0040*/  USHF.R.S32.HI UR4, URZ, 0x1f, UR6 ;  /* 0x0000001fff047899 */ /* 0x001fc40008011406 */
[----:B------:R-:W-:Y:S02]  /*0050*/  ULOP3.LUT UP0, URZ, UR6, 0xfff, URZ, 0xc0, !UPT ;  /* 0x00000fff06ff7892 */ /* 0x000fe4000f80c0ff */
[----:B------:R-:W-:-:S04]  /*0060*/  ULEA.HI UR4, UR4, UR6, URZ, 0xc ;  /* 0x0000000604047291 */ /* 0x000fc8000f8f60ff */
[----:B------:R-:W-:-:S04]  /*0070*/  ULOP3.LUT UR4, UR4, 0xfffff000, URZ, 0xc0, !UPT ;  /* 0xfffff00004047892 */ /* 0x000fc8000f8ec0ff */
[----:B------:R-:W-:Y:S02]  /*0080*/  UIADD3 UR6, UPT, UPT, UR4, 0x1000, URZ ;  /* 0x0000100004067890 */ /* 0x000fe4000fffe0ff */
[----:B------:R-:W-:Y:S01]  /*0090*/  @!UP0 UIADD3 UR6, UPT, UPT, UR4, URZ, URZ ;  /* 0x000000ff04068290 */ /* 0x000fe2000fffe0ff */
[----:B-1----:R-:W-:-:S04]  /*00a0*/  IMAD R0, R0, UR5, RZ ;  /* 0x0000000500007c24 */ /* 0x002fc8000f8e02ff */
[----:B------:R-:W-:-:S05]  /*00b0*/  IMAD.SHL.U32 R30, R0, 0x4, RZ ;  /* 0x00000004001e7824 */ /* 0x000fca00078e00ff */
[----:B------:R-:W-:-:S13]  /*00c0*/  ISETP.GE.U32.AND P0, PT, R30, UR6, PT ;  /* 0x000000061e007c0c */ /* 0x000fda000bf06070 */
[----:B------:R-:W-:Y:S05]  /*00d0*/  @P0 EXIT ;  /* 0x000000000000094d */ /* 0x000fea0003800000 */
[----:B------:R-:W0:Y:S01]  /*00e0*/  LDC.64 R6, c[0x0][0x3b0] ;  /* 0x0000ec00ff067b82 */ /* 0x000e220000000a00 */
[----:B------:R-:W1:Y:S01]  /*00f0*/  S2R R39, SR_TID.X ;  /* 0x0000000000277919 */ /* 0x000e620000002100 */
[----:B------:R-:W2:Y:S01]  /*0100*/  LDCU.64 UR8, c[0x0][0x358] ;  /* 0x00006b00ff0877ac */ /* 0x000ea20008000a00 */
[----:B------:R-:W3:Y:S05]  /*0110*/  LDCU UR19, c[0x0][0x3c4] ;  /* 0x00007880ff1377ac */ /* 0x000eea0008000800 */
[----:B------:R-:W4:Y:S01]  /*0120*/  LDC.64 R8, c[0x0][0x3c8] ;  /* 0x0000f200ff087b82 */ /* 0x000f220000000a00 */
[----:B------:R-:W0:Y:S01]  /*0130*/  LDCU UR7, c[0x0][0x3d0] ;  /* 0x00007a00ff0777ac */ /* 0x000e220008000800 */
[----:B------:R-:W0:Y:S06]  /*0140*/  LDCU UR18, c[0x0][0x3c0] ;  /* 0x00007800ff1277ac */ /* 0x000e2c0008000800 */
[----:B------:R-:W5:Y:S01]  /*0150*/  LDC R34, c[0x0][0x3c4] ;  /* 0x0000f100ff227b82 */ /* 0x000f620000000800 */
[----:B------:R-:W0:Y:S01]  /*0160*/  LDCU UR24, c[0x0][0x3cc] ;  /* 0x00007980ff1877ac */ /* 0x000e220008000800 */
[----:B------:R-:W0:Y:S02]  /*0170*/  LDCU.64 UR10, c[0x0][0x380] ;  /* 0x00007000ff0a77ac */ /* 0x000e240008000a00 */
[----:B0-----:R-:W0:Y:S04]  /*0180*/  MUFU.LG2 R5, R7 ;  /* 0x0000000700057308 */ /* 0x001e280000000c00 */
[----:B------:R-:W2:Y:S01]  /*0190*/  LDC R29, c[0x0][0x3b8] ;  /* 0x0000ee00ff1d7b82 */ /* 0x000ea20000000800 */
[----:B------:R-:W-:Y:S01]  /*01a0*/  FADD.FTZ R32, -R6, 1 ;  /* 0x3f80000006207421 */ /* 0x000fe20000010100 */
[----:B------:R-:W-:Y:S01]  /*01b0*/  FADD.FTZ R31, -R7, 1 ;  /* 0x3f800000071f7421 */ /* 0x000fe20000010100 */
[----:B------:R-:W2:Y:S01]  /*01c0*/  LDCU.64 UR12, c[0x0][0x390] ;  /* 0x00007200ff0c77ac */ /* 0x000ea20008000a00 */
[----:B----4-:R-:W-:Y:S01]  /*01d0*/  I2FP.F32.S32 R0, R8 ;  /* 0x0000000800007245 */ /* 0x010fe20000201400 */
[----:B------:R-:W4:Y:S03]  /*01e0*/  MUFU.LG2 R3, R6 ;  /* 0x0000000600037308 */ /* 0x000f260000000c00 */
[----:B------:R-:W3:Y:S01]  /*01f0*/  LDC R37, c[0x0][0x370] ;  /* 0x0000dc00ff257b82 */ /* 0x000ee20000000800 */
[----:B-1----:R-:W-:Y:S01]  /*0200*/  IMAD.SHL.U32 R36, R39, 0x4, RZ ;  /* 0x0000000427247824 */ /* 0x002fe200078e00ff */
[----:B------:R-:W1:Y:S04]  /*0210*/  LDCU.64 UR14, c[0x0][0x398] ;  /* 0x00007300ff0e77ac */ /* 0x000e680008000a00 */
[----:B------:R-:W-:Y:S01]  /*0220*/  LOP3.LUT R36, R36, 0xf80, RZ, 0xc0, !PT ;  /* 0x00000f8024247812 */ /* 0x000fe200078ec0ff */
[----:B0-----:R-:W-:Y:S01]  /*0230*/  FMUL.FTZ R5, R0, R5 ;  /* 0x0000000500057220 */ /* 0x001fe20000410000 */
[----:B-----5:R-:W-:Y:S01]  /*0240*/  FFMA.FTZ R34, -R34, R9, 1 ;  /* 0x3f80000022227423 */ /* 0x020fe20000010109 */
[----:B------:R-:W0:Y:S01]  /*0250*/  LDCU.64 UR16, c[0x0][0x388] ;  /* 0x00007100ff1077ac */ /* 0x000e220008000a00 */
[----:B------:R-:W-:-:S03]  /*0260*/  LOP3.LUT R33, R36, 0x1f, R39, 0xf8, !PT ;  /* 0x0000001f24217812 */ /* 0x000fc600078ef827 */
[----:B------:R-:W5:Y:S01]  /*0270*/  MUFU.EX2 R5, R5 ;  /* 0x0000000500057308 */ /* 0x000f620000000800 */
[----:B------:R-:W-:Y:S01]  /*0280*/  LOP3.LUT R28, R33, 0x20, RZ, 0xfc, !PT ;  /* 0x00000020211c7812 */ /* 0x000fe200078efcff */
[----:B--2---:R-:W-:Y:S01]  /*0290*/  FADD.FTZ R29, -R29, 1 ;  /* 0x3f8000001d1d7421 */ /* 0x004fe20000010100 */
[----:B----4-:R-:W-:Y:S01]  /*02a0*/  FMUL.FTZ R3, R0, R3 ;  /* 0x0000000300037220 */ /* 0x010fe20000410000 */
[C---:B------:R-:W-:Y:S01]  /*02b0*/  LOP3.LUT R27, R33.reuse, 0x40, RZ, 0xfc, !PT ;  /* 0x00000040211b7812 */ /* 0x040fe200078efcff */
[----:B------:R-:W2:Y:S01]  /*02c0*/  LDCU.128 UR20, c[0x0][0x3b0] ;  /* 0x00007600ff1477ac */ /* 0x000ea20008000c00 */
[----:B------:R-:W-:Y:S02]  /*02d0*/  LOP3.LUT R26, R33, 0x60, RZ, 0xfc, !PT ;  /* 0x00000060211a7812 */ /* 0x000fe400078efcff */
[----:B------:R-:W4:Y:S01]  /*02e0*/  MUFU.EX2 R0, R3 ;  /* 0x0000000300007308 */ /* 0x000f220000000800 */
[----:B-----5:R-:W-:-:S07]  /*02f0*/  FADD.FTZ R5, -R5, 1 ;  /* 0x3f80000005057421 */ /* 0x020fce0000010100 */
[----:B------:R0:W0:Y:S01]  /*0300*/  MUFU.SQRT R35, R5 ;  /* 0x0000000500237308 */ /* 0x0000220000002000 */
[----:B-1234-:R-:W-:-:S07]  /*0310*/  FADD.FTZ R0, -R0, 1 ;  /* 0x3f80000000007421 */ /* 0x01efce0000010100 */
.L_x_1521:
[----:B-1----:R-:W1:Y:S01]  /*0320*/  LDC R9, c[0x0][0x3d8] ;  /* 0x0000f600ff097b82 */ /* 0x002e620000000800 */
[----:B------:R-:W-:-:S07]  /*0330*/  IADD3 R38, PT, PT, -R30, RZ, RZ ;  /* 0x000000ff1e267210 */ /* 0x000fce0007ffe1ff */
[----:B------:R-:W-:Y:S01]  /*0340*/  BAR.SYNC.DEFER_BLOCKING 0x0 ;  /* 0x0000000000007b1d */ /* 0x000fe20000010000 */
[----:B------:R-:W-:-:S04]  /*0350*/  IADD3 R8, P0, PT, R33, R30, RZ ;  /* 0x0000001e21087210 */ /* 0x000fc80007f1e0ff */
[----:B------:R-:W-:Y:S01]  /*0360*/  LEA R4, P4, R8, UR10, 0x1 ;  /* 0x0000000a08047c11 */ /* 0x000fe2000f8808ff */
[----:B------:R-:W-:-:S05]  /*0370*/  IMAD.X R19, RZ, RZ, RZ, P0 ;  /* 0x000000ffff137224 */ /* 0x000fca00000e06ff */
[----:B0-----:R-:W-:Y:S02]  /*0380*/  LEA.HI.X R5, R8, UR11, R19, 0x1, P4 ;  /* 0x0000000b08057c11 */ /* 0x001fe4000a0f0c13 */
[----:B-1----:R-:W-:-:S04]  /*0390*/  VIADDMNMX.U32 R38, R38, R9, 0x1000, PT ;  /* 0x0000100026267446 */ /* 0x002fc80003800009 */
[-C--:B------:R-:W-:Y:S02]  /*03a0*/  ISETP.GE.U32.AND P3, PT, R33, R38.reuse, PT ;  /* 0x000000262100720c */ /* 0x080fe40003f66070 */
[-C--:B------:R-:W-:Y:S02]  /*03b0*/  ISETP.GE.U32.AND P2, PT, R28, R38.reuse, PT ;  /* 0x000000261c00720c */ /* 0x080fe40003f46070 */
[-C--:B------:R-:W-:Y:S02]  /*03c0*/  ISETP.GE.U32.AND P1, PT, R27, R38.reuse, PT ;  /* 0x000000261b00720c */ /* 0x080fe40003f26070 */
[----:B------:R-:W-:-:S07]  /*03d0*/  ISETP.GE.U32.AND P0, PT, R26, R38, PT ;  /* 0x000000261a00720c */ /* 0x000fce0003f06070 */
[----:B------:R-:W2:Y:S04]  /*03e0*/  @!P3 LDG.E.U16 R7, desc[UR8][R4.64] ;  /* 0x000000080407b981 */ /* 0x000ea8000c1e1500 */
[----:B------:R-:W3:Y:S04]  /*03f0*/  @!P2 LDG.E.U16 R45, desc[UR8][R4.64+0x40] ;  /* 0x00004008042da981 */ /* 0x000ee8000c1e1500 */
[----:B------:R-:W4:Y:S04]  /*0400*/  @!P1 LDG.E.U16 R47, desc[UR8][R4.64+0x80] ;  /* 0x00008008042f9981 */ /* 0x000f28000c1e1500 */
[----:B------:R-:W5:Y:S01]  /*0410*/  @!P0 LDG.E.U16 R49, desc[UR8][R4.64+0xc0] ;  /* 0x0000c00804318981 */ /* 0x000f62000c1e1500 */
[----:B------:R-:W0:Y:S01]  /*0420*/  S2UR UR5, SR_CgaCtaId ;  /* 0x00000000000579c3 */ /* 0x000e220000008800 */
[----:B------:R-:W-:Y:S01]  /*0430*/  UMOV UR4, 0x400 ;  /* 0x0000040000047882 */ /* 0x000fe20000000000 */
[----:B------:R-:W-:Y:S01]  /*0440*/  LOP3.LUT R3, R39, 0x3e0, RZ, 0xc0, !PT ;  /* 0x000003e027037812 */ /* 0x000fe200078ec0ff */
[----:B------:R-:W1:Y:S01]  /*0450*/  S2R R6, SR_LANEID ;  /* 0x0000000000067919 */ /* 0x000e620000000000 */
[----:B------:R-:W-:Y:S01]  /*0460*/  LEA R2, P4, R8, UR12, 0x2 ;  /* 0x0000000c08027c11 */ /* 0x000fe2000f8810ff */
[----:B0-----:R-:W-:Y:S01]  /*0470*/  ULEA UR4, UR5, UR4, 0x18 ;  /* 0x0000000405047291 */ /* 0x001fe2000f8ec0ff */
[----:B-1----:R-:W-:Y:S01]  /*0480*/  IADD3 R11, PT, PT, R36, R6, RZ ;  /* 0x00000006240b7210 */ /* 0x002fe20007ffe0ff */
[----:B------:R-:W-:Y:S01]  /*0490*/  IMAD.IADD R6, R3, 0x1, R6 ;  /* 0x0000000103067824 */ /* 0x000fe200078e0206 */
[----:B------:R-:W-:-:S03]  /*04a0*/  LEA.HI.X R3, R8, UR13, R19, 0x2, P4 ;  /* 0x0000000d08037c11 */ /* 0x000fc6000a0f1413 */
[----:B------:R-:W-:Y:S02]  /*04b0*/  LEA R40, R11, UR4, 0x1 ;  /* 0x000000040b287c11 */ /* 0x000fe4000f8e08ff */
[----:B------:R-:W-:-:S03]  /*04c0*/  LEA R41, R6, UR4, 0x3 ;  /* 0x0000000406297c11 */ /* 0x000fc6000f8e18ff */
[----:B--2---:R-:W-:Y:S04]  /*04d0*/  STS.U16 [R40], R7 ;  /* 0x0000000728007388 */ /* 0x004fe80000000400 */
[----:B---3--:R-:W-:Y:S04]  /*04e0*/  STS.U16 [R40+0x40], R45 ;  /* 0x0000402d28007388 */ /* 0x008fe80000000400 */
[----:B----4-:R-:W-:Y:S04]  /*04f0*/  STS.U16 [R40+0x80], R47 ;  /* 0x0000802f28007388 */ /* 0x010fe80000000400 */
[----:B-----5:R-:W-:Y:S01]  /*0500*/  STS.U16 [R40+0xc0], R49 ;  /* 0x0000c03128007388 */ /* 0x020fe20000000400 */
[----:B------:R-:W-:-:S03]  /*0510*/  NOP ;  /* 0x0000000000007918 */ /* 0x000fc60000000000 */
[----:B------:R-:W0:Y:S01]  /*0520*/  LDS.64 R24, [R41] ;  /* 0x0000000029187984 */ /* 0x000e220000000a00 */
[----:B------:R-:W-:Y:S06]  /*0530*/  BAR.SYNC.DEFER_BLOCKING 0x0 ;  /* 0x0000000000007b1d */ /* 0x000fec0000010000 */
[----:B------:R-:W2:Y:S04]  /*0540*/  @!P3 LDG.E R60, desc[UR8][R2.64] ;  /* 0x00000008023cb981 */ /* 0x000ea8000c1e1900 */
[----:B------:R-:W3:Y:S04]  /*0550*/  @!P2 LDG.E R58, desc[UR8][R2.64+0x80] ;  /* 0x00008008023aa981 */ /* 0x000ee8000c1e1900 */
[----:B------:R-:W4:Y:S04]  /*0560*/  @!P1 LDG.E R56, desc[UR8][R2.64+0x100] ;  /* 0x0001000802389981 */ /* 0x000f28000c1e1900 */
[----:B------:R-:W5:Y:S01]  /*0570*/  @!P0 LDG.E R54, desc[UR8][R2.64+0x180] ;  /* 0x0001800802368981 */ /* 0x000f62000c1e1900 */
[----:B------:R-:W-:Y:S01]  /*0580*/  LEA R42, R11, R40, 0x1 ;  /* 0x000000280b2a7211 */ /* 0x000fe200078e08ff */
[----:B------:R-:W-:Y:S01]  /*0590*/  IMAD R43, R6, 0x8, R41 ;  /* 0x00000008062b7824 */ /* 0x000fe200078e0229 */
[----:B------:R-:W-:-:S04]  /*05a0*/  LEA R16, P4, R8, UR14, 0x2 ;  /* 0x0000000e08107c11 */ /* 0x000fc8000f8810ff */
[----:B------:R-:W-:Y:S01]  /*05b0*/  LEA.HI.X R17, R8, UR15, R19, 0x2, P4 ;  /* 0x0000000f08117c11 */ /* 0x000fe2000a0f1413 */
[----:B--2---:R-:W-:Y:S04]  /*05c0*/  STS [R42], R60 ;  /* 0x0000003c2a007388 */ /* 0x004fe80000000800 */
[----:B---3--:R-:W-:Y:S04]  /*05d0*/  STS [R42+0x80], R58 ;  /* 0x0000803a2a007388 */ /* 0x008fe80000000800 */
[----:B----4-:R-:W-:Y:S04]  /*05e0*/  STS [R42+0x100], R56 ;  /* 0x000100382a007388 */ /* 0x010fe80000000800 */
[----:B-----5:R-:W-:Y:S01]  /*05f0*/  STS [R42+0x180], R54 ;  /* 0x000180362a007388 */ /* 0x020fe20000000800 */
[----:B------:R-:W-:-:S03]  /*0600*/  NOP ;  /* 0x0000000000007918 */ /* 0x000fc60000000000 */
[----:B------:R-:W1:Y:S01]  /*0610*/  LDS.128 R12, [R43] ;  /* 0x000000002b0c7984 */ /* 0x000e620000000c00 */
[----:B------:R-:W-:Y:S06]  /*0620*/  BAR.SYNC.DEFER_BLOCKING 0x0 ;  /* 0x0000000000007b1d */ /* 0x000fec0000010000 */
[----:B------:R-:W2:Y:S04]  /*0630*/  @!P3 LDG.E R50, desc[UR8][R16.64] ;  /* 0x000000081032b981 */ /* 0x000ea8000c1e1900 */
[----:B------:R-:W3:Y:S04]  /*0640*/  @!P2 LDG.E R23, desc[UR8][R16.64+0x80] ;  /* 0x000080081017a981 */ /* 0x000ee8000c1e1900 */
[----:B------:R-:W4:Y:S04]  /*0650*/  @!P1 LDG.E R52, desc[UR8][R16.64+0x100] ;  /* 0x0001000810349981 */ /* 0x000f28000c1e1900 */
[----:B------:R-:W5:Y:S01]  /*0660*/  @!P0 LDG.E R22, desc[UR8][R16.64+0x180] ;  /* 0x0001800810168981 */ /* 0x000f62000c1e1900 */
[----:B------:R-:W-:-:S04]  /*0670*/  LEA R18, P4, R8, UR16, 0x1 ;  /* 0x0000001008127c11 */ /* 0x000fc8000f8808ff */
[----:B------:R-:W-:Y:S01]  /*0680*/  LEA.HI.X R19, R8, UR17, R19, 0x1, P4 ;  /* 0x0000001108137c11 */ /* 0x000fe2000a0f0c13 */
[----:B--2---:R2:W-:Y:S04]  /*0690*/  STS [R42], R50 ;  /* 0x000000322a007388 */ /* 0x0045e80000000800 */
[----:B---3--:R-:W-:Y:S04]  /*06a0*/  STS [R42+0x80], R23 ;  /* 0x000080172a007388 */ /* 0x008fe80000000800 */
[----:B----4-:R3:W-:Y:S04]  /*06b0*/  STS [R42+0x100], R52 ;  /* 0x000100342a007388 */ /* 0x0107e80000000800 */
[----:B-----5:R-:W-:Y:S01]  /*06c0*/  STS [R42+0x180], R22 ;  /* 0x000180162a007388 */ /* 0x020fe20000000800 */
[----:B------:R-:W-:-:S03]  /*06d0*/  NOP ;  /* 0x0000000000007918 */ /* 0x000fc60000000000 */
[----:B------:R-:W4:Y:S01]  /*06e0*/  LDS.128 R4, [R43] ;  /* 0x000000002b047984 */ /* 0x000f220000000c00 */
[----:B------:R-:W-:Y:S06]  /*06f0*/  BAR.SYNC.DEFER_BLOCKING 0x0 ;  /* 0x0000000000007b1d */ /* 0x000fec0000010000 */
[----:B------:R-:W5:Y:S04]  /*0700*/  @!P3 LDG.E.U16 R57, desc[UR8][R18.64] ;  /* 0x000000081239b981 */ /* 0x000f68000c1e1500 */
[----:B------:R-:W2:Y:S04]  /*0710*/  @!P2 LDG.E.U16 R55, desc[UR8][R18.64+0x40] ;  /* 0x000040081237a981 */ /* 0x000ea8000c1e1500 */
[----:B------:R-:W3:Y:S04]  /*0720*/  @!P1 LDG.E.U16 R53, desc[UR8][R18.64+0x80] ;  /* 0x0000800812359981 */ /* 0x000ee8000c1e1500 */
[----:B------:R-:W4:Y:S01]  /*0730*/  @!P0 LDG.E.U16 R51, desc[UR8][R18.64+0xc0] ;  /* 0x0000c00812338981 */ /* 0x000f22000c1e1500 */
[----:B------:R-:W-:-:S04]  /*0740*/  IADD3 R8, PT, PT, R30, R9, RZ ;  /* 0x000000091e087210 */ /* 0x000fc80007ffe0ff */
[----:B------:R-:W-:-:S05]  /*0750*/  IADD3 R8, P4, PT, R33, R8, RZ ;  /* 0x0000000821087210 */ /* 0x000fca0007f9e0ff */
[----:B------:R-:W-:Y:S01]  /*0760*/  IMAD.X R9, RZ, RZ, RZ, P4 ;  /* 0x000000ffff097224 */ /* 0x000fe200020e06ff */
[----:B------:R-:W-:-:S04]  /*0770*/  LEA R20, P4, R8, UR12, 0x2 ;  /* 0x0000000c08147c11 */ /* 0x000fc8000f8810ff */
[----:B------:R-:W-:Y:S01]  /*0780*/  LEA.HI.X R21, R8, UR13, R9, 0x2, P4 ;  /* 0x0000000d08157c11 */ /* 0x000fe2000a0f1409 */
[----:B-----5:R-:W-:Y:S04]  /*0790*/  STS.U16 [R40], R57 ;  /* 0x0000003928007388 */ /* 0x020fe80000000400 */
[----:B--2---:R-:W-:Y:S04]  /*07a0*/  STS.U16 [R40+0x40], R55 ;  /* 0x0000403728007388 */ /* 0x004fe80000000400 */
[----:B---3--:R-:W-:Y:S04]  /*07b0*/  STS.U16 [R40+0x80], R53 ;  /* 0x0000803528007388 */ /* 0x008fe80000000400 */
[----:B----4-:R2:W-:Y:S01]  /*07c0*/  STS.U16 [R40+0xc0], R51 ;  /* 0x0000c03328007388 */ /* 0x0105e20000000400 */
[----:B------:R-:W-:-:S03]  /*07d0*/  NOP ;  /* 0x0000000000007918 */ /* 0x000fc60000000000 */
[----:B------:R-:W-:Y:S01]  /*07e0*/  LDS.64 R22, [R41] ;  /* 0x0000000029167984 */ /* 0x000fe20000000a00 */
[----:B------:R-:W-:Y:S06]  /*07f0*/  BAR.SYNC.DEFER_BLOCKING 0x0 ;  /* 0x0000000000007b1d */ /* 0x000fec0000010000 */
[----:B------:R-:W3:Y:S04]  /*0800*/  @!P3 LDG.E R46, desc[UR8][R20.64] ;  /* 0x00000008142eb981 */ /* 0x000ee8000c1e1900 */
[----:B------:R-:W4:Y:S04]  /*0810*/  @!P2 LDG.E R48, desc[UR8][R20.64+0x80] ;  /* 0x000080081430a981 */ /* 0x000f28000c1e1900 */
[----:B------:R-:W5:Y:S04]  /*0820*/  @!P1 LDG.E R61, desc[UR8][R20.64+0x100] ;  /* 0x00010008143d9981 */ /* 0x000f68000c1e1900 */
[----:B------:R-:W5:Y:S01]  /*0830*/  @!P0 LDG.E R59, desc[UR8][R20.64+0x180] ;  /* 0x00018008143b8981 */ /* 0x000f62000c1e1900 */
[----:B0-----:R-:W-:Y:S01]  /*0840*/  SHF.L.U32 R8, R24, 0x10, RZ ;  /* 0x0000001018087819 */ /* 0x001fe200000006ff */
[----:B------:R-:W-:Y:S01]  /*0850*/  MUFU.RCP R50, R35 ;  /* 0x0000002300327308 */ /* 0x000fe20000001000 */
[----:B------:R-:W-:-:S02]  /*0860*/  SHF.L.U32 R47, R25, 0x10, RZ ;  /* 0x00000010192f7819 */ /* 0x000fc400000006ff */
[----:B------:R-:W-:Y:S01]  /*0870*/  PRMT R25, R25, 0x7632, R25 ;  /* 0x0000763219197816 */ /* 0x000fe20000000019 */
[----:B------:R-:W-:Y:S01]  /*0880*/  FMUL.FTZ R44, R8, UR7 ;  /* 0x00000007082c7c20 */ /* 0x000fe20008410000 */
[----:B------:R-:W-:Y:S02]  /*0890*/  FSETP.LT.FTZ.AND P0, PT, RZ, UR19, PT ;  /* 0x00000013ff007c0b */ /* 0x000fe4000bf11000 */
[----:B------:R-:W-:Y:S01]  /*08a0*/  LEA R30, R37, R30, 0xc ;  /* 0x0000001e251e7211 */ /* 0x000fe200078e60ff */
[----:B------:R-:W-:Y:S02]  /*08b0*/  IMAD.U32 R25, R25, 0x10000, RZ ;  /* 0x0001000019197824 */ /* 0x000fe400078e00ff */
[----:B------:R-:W0:Y:S02]  /*08c0*/  F2F.BF16.F32 R44, R44 ;  /* 0x0000002c002c7304 */ /* 0x000e240000202000 */
[----:B0-----:R-:W-:-:S04]  /*08d0*/  IMAD.U32 R52, R44, 0x10000, RZ ;  /* 0x000100002c347824 */ /* 0x001fc800078e00ff */
[-C--:B------:R-:W-:Y:S01]  /*08e0*/  FMUL.FTZ R45, R31, R52.reuse ;  /* 0x000000341f2d7220 */ /* 0x080fe20000410000 */
[----:B------:R-:W-:-:S03]  /*08f0*/  FMUL.FTZ R49, R32, R52 ;  /* 0x0000003420317220 */ /* 0x000fc60000410000 */
[----:B------:R-:W-:Y:S01]  /*0900*/  FMUL.FTZ R45, R52, R45 ;  /* 0x0000002d342d7220 */ /* 0x000fe20000410000 */
[----:B-1----:R-:W-:Y:S01]  /*0910*/  FFMA.FTZ R12, R12, UR20, R49 ;  /* 0x000000140c0c7c23 */ /* 0x002fe20008010031 */
[----:B------:R-:W-:Y:S02]  /*0920*/  FMUL.FTZ R49, R29, R52 ;  /* 0x000000341d317220 */ /* 0x000fe40000410000 */
[----:B------:R-:W-:-:S04]  /*0930*/  FFMA.FTZ R4, R4, UR21, R45 ;  /* 0x0000001504047c23 */ /* 0x000fc8000801002d */
[----:B------:R-:W2:Y:S02]  /*0940*/  MUFU.SQRT R45, R4 ;  /* 0x00000004002d7308 */ /* 0x000ea40000002000 */
[----:B--2---:R-:W-:Y:S01]  /*0950*/  FFMA.FTZ R51, R45, R50, UR18 ;  /* 0x000000122d337e23 */ /* 0x004fe20008010032 */
[----:B------:R-:W-:-:S05]  /*0960*/  PRMT R45, R24, 0x7632, R45 ;  /* 0x00007632182d7816 */ /* 0x000fca000000002d */
[----:B------:R-:W-:Y:S01]  /*0970*/  MUFU.RCP R24, R51 ;  /* 0x0000003300187308 */ /* 0x000fe20000001000 */
[----:B------:R-:W-:-:S04]  /*0980*/  IMAD.U32 R45, R45, 0x10000, RZ ;  /* 0x000100002d2d7824 */ /* 0x000fc800078e00ff */
[----:B------:R-:W-:Y:S01]  /*0990*/  FMUL.FTZ R45, R45, UR7 ;  /* 0x000000072d2d7c20 */ /* 0x000fe20008410000 */
[----:B---3--:R0:W-:Y:S04]  /*09a0*/  STS [R42], R46 ;  /* 0x0000002e2a007388 */ /* 0x0081e80000000800 */
[----:B----4-:R1:W-:Y:S04]  /*09b0*/  STS [R42+0x80], R48 ;  /* 0x000080302a007388 */ /* 0x0103e80000000800 */
[----:B-----5:R-:W-:Y:S01]  /*09c0*/  STS [R42+0x100], R61 ;  /* 0x0001003d2a007388 */ /* 0x020fe20000000800 */
[----:B0-----:R-:W0:Y:S03]  /*09d0*/  MUFU.RCP R46, R0 ;  /* 0x00000000002e7308 */ /* 0x001e260000001000 */
[----:B------:R-:W-:Y:S01]  /*09e0*/  STS [R42+0x180], R59 ;  /* 0x0001803b2a007388 */ /* 0x000fe20000000800 */
[----:B------:R-:W-:-:S03]  /*09f0*/  NOP ;  /* 0x0000000000007918 */ /* 0x000fc60000000000 */
[----:B------:R-:W2:Y:S01]  /*0a00*/  LDS.128 R8, [R43] ;  /* 0x000000002b087984 */ /* 0x000ea20000000c00 */
[----:B-1----:R-:W-:-:S05]  /*0a10*/  FMUL.FTZ R48, R47, UR7 ;  /* 0x000000072f307c20 */ /* 0x002fca0008410000 */
[----:B------:R-:W-:Y:S01]  /*0a20*/  F2FP.BF16.F32.PACK_AB R45, R48, R45 ;  /* 0x0000002d302d723e */ /* 0x000fe200000010ff */
[----:B0-----:R-:W-:-:S03]  /*0a30*/  FMUL.FTZ R47, R12, R46 ;  /* 0x0000002e0c2f7220 */ /* 0x001fc60000410000 */
[----:B------:R-:W-:Y:S01]  /*0a40*/  SHF.L.U32 R48, R45, 0x10, RZ ;  /* 0x000000102d307819 */ /* 0x000fe200000006ff */
[----:B--2---:R-:W-:-:S04]  /*0a50*/  FFMA.FTZ R8, R8, UR22, R49 ;  /* 0x0000001608087c23 */ /* 0x004fc80008010031 */
[----:B------:R-:W-:Y:S01]  /*0a60*/  FFMA.FTZ R49, R8, UR23, R47 ;  /* 0x0000001708317c23 */ /* 0x000fe2000801002f */
[C---:B------:R-:W-:Y:S02]  /*0a70*/  SHF.L.U32 R47, R22.reuse, 0x10, RZ ;  /* 0x00000010162f7819 */ /* 0x040fe400000006ff */
[----:B------:R-:W-:Y:S01]  /*0a80*/  PRMT R22, R22, 0x7632, R22 ;  /* 0x0000763216167816 */ /* 0x000fe20000000016 */
[----:B------:R-:W-:Y:S01]  /*0a90*/  FMUL.FTZ R24, R49, R24 ;  /* 0x0000001831187220 */ /* 0x000fe20000410000 */
[----:B------:R-:W-:Y:S01]  /*0aa0*/  FMUL.FTZ R49, R25, UR7 ;  /* 0x0000000719317c20 */ /* 0x000fe20008410000 */
[----:B------:R-:W-:Y:S02]  /*0ab0*/  FMUL.FTZ R25, R31, R48 ;  /* 0x000000301f197220 */ /* 0x000fe40000410000 */
[--C-:B------:R-:W-:Y:S01]  /*0ac0*/  FFMA.FTZ R24, -R24, UR24, R47.reuse ;  /* 0x0000001818187c23 */ /* 0x100fe2000801012f */
[----:B------:R-:W-:Y:S01]  /*0ad0*/  PRMT R47, R45, 0x7632, R47 ;  /* 0x000076322d2f7816 */ /* 0x000fe2000000002f */
[----:B------:R-:W-:Y:S01]  /*0ae0*/  FMUL.FTZ R52, R48, R25 ;  /* 0x0000001930347220 */ /* 0x000fe20000410000 */
[----:B------:R-:W-:-:S02]  /*0af0*/  IMAD.U32 R22, R22, 0x10000, RZ ;  /* 0x0001000016167824 */ /* 0x000fc400078e00ff */
[----:B------:R-:W-:Y:S01]  /*0b00*/  F2FP.BF16.F32.PACK_AB R49, R24, R49 ;  /* 0x000000311831723e */ /* 0x000fe200000010ff */
[----:B------:R-:W-:Y:S02]  /*0b10*/  IMAD.U32 R54, R47, 0x10000, RZ ;  /* 0x000100002f367824 */ /* 0x000fe400078e00ff */
[----:B------:R-:W-:Y:S01]  /*0b20*/  FFMA.FTZ R5, R5, UR21, R52 ;  /* 0x0000001505057c23 */ /* 0x000fe20008010034 */
[----:B------:R-:W-:Y:S01]  /*0b30*/  SHF.L.U32 R52, R49, 0x10, RZ ;  /* 0x0000001031347819 */ /* 0x000fe200000006ff */
[----:B------:R-:W-:-:S04]  /*0b40*/  FMUL.FTZ R25, R31, R54 ;  /* 0x000000361f197220 */ /* 0x000fc80000410000 */
[----:B------:R-:W-:Y:S02]  /*0b50*/  FMUL.FTZ R51, R54, R25 ;  /* 0x0000001936337220 */ /* 0x000fe40000410000 */
[----:B------:R-:W0:Y:S02]  /*0b60*/  MUFU.SQRT R25, R5 ;  /* 0x0000000500197308 */ /* 0x000e240000002000 */
[----:B------:R-:W-:Y:S01]  /*0b70*/  FFMA.FTZ R6, R6, UR21, R51 ;  /* 0x0000001506067c23 */ /* 0x000fe20008010033 */
[----:B------:R-:W-:-:S04]  /*0b80*/  FMUL.FTZ R51, R31, R52 ;  /* 0x000000341f337220 */ /* 0x000fc80000410000 */
[----:B------:R-:W-:Y:S01]  /*0b90*/  FMUL.FTZ R24, R52, R51 ;  /* 0x0000003334187220 */ /* 0x000fe20000410000 */
[----:B------:R-:W1:Y:S03]  /*0ba0*/  MUFU.SQRT R53, R6 ;  /* 0x0000000600357308 */ /* 0x000e660000002000 */
[----:B------:R-:W-:Y:S01]  /*0bb0*/  FFMA.FTZ R7, R7, UR21, R24 ;  /* 0x0000001507077c23 */ /* 0x000fe20008010018 */
[-C--:B------:R-:W-:Y:S01]  /*0bc0*/  FMUL.FTZ R24, R32, R48.reuse ;  /* 0x0000003020187220 */ /* 0x080fe20000410000 */
[----:B------:R-:W-:-:S03]  /*0bd0*/  FMUL.FTZ R48, R29, R48 ;  /* 0x000000301d307220 */ /* 0x000fc60000410000 */
[----:B------:R-:W2:Y:S01]  /*0be0*/  MUFU.SQRT R51, R7 ;  /* 0x0000000700337308 */ /* 0x000ea20000002000 */
[----:B0-----:R-:W-:Y:S01]  /*0bf0*/  FFMA.FTZ R25, R25, R50, UR18 ;  /* 0x0000001219197e23 */ /* 0x001fe20008010032 */
[----:B------:R-:W-:Y:S01]  /*0c00*/  FFMA.FTZ R13, R13, UR20, R24 ;  /* 0x000000140d0d7c23 */ /* 0x000fe20008010018 */
[----:B------:R-:W-:-:S05]  /*0c10*/  FFMA.FTZ R9, R9, UR22, R48 ;  /* 0x0000001609097c23 */ /* 0x000fca0008010030 */
[----:B------:R-:W0:Y:S01]  /*0c20*/  MUFU.RCP R25, R25 ;  /* 0x0000001900197308 */ /* 0x000e220000001000 */
[----:B-1----:R-:W-:Y:S01]  /*0c30*/  FFMA.FTZ R55, R53, R50, UR18 ;  /* 0x0000001235377e23 */ /* 0x002fe20008010032 */
[----:B------:R-:W-:-:S04]  /*0c40*/  FMUL.FTZ R53, R32, R54 ;  /* 0x0000003620357220 */ /* 0x000fc80000410000 */
[----:B------:R-:W-:Y:S02]  /*0c50*/  FFMA.FTZ R14, R14, UR20, R53 ;  /* 0x000000140e0e7c23 */ /* 0x000fe40008010035 */
[----:B------:R-:W1:Y:S01]  /*0c60*/  MUFU.RCP R24, R55 ;  /* 0x0000003700187308 */ /* 0x000e620000001000 */
[----:B--2---:R-:W-:Y:S01]  /*0c70*/  FFMA.FTZ R56, R51, R50, UR18 ;  /* 0x0000001233387e23 */ /* 0x004fe20008010032 */
[----:B------:R-:W-:Y:S01]  /*0c80*/  FMUL.FTZ R51, R29, R54 ;  /* 0x000000361d337220 */ /* 0x000fe20000410000 */
[----:B------:R-:W-:Y:S01]  /*0c90*/  FMUL.FTZ R50, R13, R46 ;  /* 0x0000002e0d327220 */ /* 0x000fe20000410000 */
[-C--:B------:R-:W-:Y:S01]  /*0ca0*/  FMUL.FTZ R54, R32, R52.reuse ;  /* 0x0000003420367220 */ /* 0x080fe20000410000 */
[----:B------:R-:W-:Y:S01]  /*0cb0*/  FMUL.FTZ R52, R29, R52 ;  /* 0x000000341d347220 */ /* 0x000fe20000410000 */
[----:B------:R-:W-:Y:S01]  /*0cc0*/  FFMA.FTZ R10, R10, UR22, R51 ;  /* 0x000000160a0a7c23 */ /* 0x000fe20008010033 */
[-C--:B------:R-:W-:Y:S01]  /*0cd0*/  FMUL.FTZ R51, R14, R46.reuse ;  /* 0x0000002e0e337220 */ /* 0x080fe20000410000 */
[----:B------:R-:W2:Y:S01]  /*0ce0*/  MUFU.RCP R48, R56 ;  /* 0x0000003800307308 */ /* 0x000ea20000001000 */
[----:B------:R-:W-:Y:S01]  /*0cf0*/  FFMA.FTZ R50, R9, UR23, R50 ;  /* 0x0000001709327c23 */ /* 0x000fe20008010032 */
[----:B------:R-:W-:Y:S01]  /*0d00*/  FFMA.FTZ R15, R15, UR20, R54 ;  /* 0x000000140f0f7c23 */ /* 0x000fe20008010036 */
[----:B------:R-:W-:Y:S01]  /*0d10*/  FFMA.FTZ R51, R10, UR23, R51 ;  /* 0x000000170a337c23 */ /* 0x000fe20008010033 */
[----:B------:R-:W-:Y:S01]  /*0d20*/  FFMA.FTZ R11, R11, UR22, R52 ;  /* 0x000000160b0b7c23 */ /* 0x000fe20008010034 */
[----:B0-----:R-:W-:Y:S01]  /*0d30*/  FMUL.FTZ R25, R50, R25 ;  /* 0x0000001932197220 */ /* 0x001fe20000410000 */
[----:B------:R-:W-:Y:S01]  /*0d40*/  FMUL.FTZ R50, R15, R46 ;  /* 0x0000002e0f327220 */ /* 0x000fe20000410000 */
[----:B------:R-:W-:Y:S01]  /*0d50*/  BAR.SYNC.DEFER_BLOCKING 0x0 ;  /* 0x0000000000007b1d */ /* 0x000fe20000010000 */
[----:B-1----:R-:W-:Y:S01]  /*0d60*/  FMUL.FTZ R46, R51, R24 ;  /* 0x00000018332e7220 */ /* 0x002fe20000410000 */
[----:B------:R-:W-:Y:S01]  /*0d70*/  PRMT R24, R23, 0x7632, R24 ;  /* 0x0000763217187816 */ /* 0x000fe20000000018 */
[----:B------:R-:W-:Y:S01]  /*0d80*/  FFMA.FTZ R51, R11, UR23, R50 ;  /* 0x000000170b337c23 */ /* 0x000fe20008010032 */
[----:B------:R-:W-:Y:S01]  /*0d90*/  SHF.L.U32 R23, R23, 0x10, RZ ;  /* 0x0000001017177819 */ /* 0x000fe200000006ff */
[----:B------:R-:W-:-:S02]  /*0da0*/  FFMA.FTZ R22, -R25, UR24, R22 ;  /* 0x0000001819167c23 */ /* 0x000fc40008010116 */
[----:B------:R-:W-:Y:S02]  /*0db0*/  IMAD.U32 R24, R24, 0x10000, RZ ;  /* 0x0001000018187824 */ /* 0x000fe400078e00ff */
[----:B--2---:R-:W-:Y:S01]  /*0dc0*/  FMUL.FTZ R51, R51, R48 ;  /* 0x0000003033337220 */ /* 0x004fe20000410000 */
[----:B------:R-:W-:Y:S01]  /*0dd0*/  FFMA.FTZ R23, -R46, UR24, R23 ;  /* 0x000000182e177c23 */ /* 0x000fe20008010117 */
[----:B------:R-:W-:Y:S02]  /*0de0*/  F2FP.BF16.F32.PACK_AB R25, RZ, R22 ;  /* 0x00000016ff19723e */ /* 0x000fe400000010ff */
[----:B------:R-:W-:Y:S01]  /*0df0*/  FFMA.FTZ R24, -R51, UR24, R24 ;  /* 0x0000001833187c23 */ /* 0x000fe20008010118 */
[----:B------:R-:W-:Y:S02]  /*0e00*/  PRMT R22, R49, 0x7632, R22 ;  /* 0x0000763231167816 */ /* 0x000fe40000000016 */
[----:B------:R-:W-:Y:S01]  /*0e10*/  F2FP.BF16.F32.PACK_AB R23, RZ, R23 ;  /* 0x00000017ff17723e */ /* 0x000fe200000010ff */
[----:B------:R-:W-:Y:S01]  /*0e20*/  @P0 IMAD.U32 R51, R25, 0x10000, RZ ;  /* 0x0001000019330824 */ /* 0x000fe200078e00ff */
[----:B------:R-:W-:-:S02]  /*0e30*/  F2FP.BF16.F32.PACK_AB R55, RZ, R24 ;  /* 0x00000018ff37723e */ /* 0x000fc400000010ff */
[----:B------:R-:W-:Y:S01]  /*0e40*/  PRMT R24, R23, 0x7610, R24 ;  /* 0x0000761017187816 */ /* 0x000fe20000000018 */
[----:B------:R-:W-:Y:S01]  /*0e50*/  @P0 FMUL.FTZ R51, R34, R51 ;  /* 0x0000003322330220 */ /* 0x000fe20000410000 */
[----:B------:R-:W-:Y:S01]  /*0e60*/  @P0 SHF.L.U32 R23, R22, 0x10, RZ ;  /* 0x0000001016170819 */ /* 0x000fe200000006ff */
[----:B------:R-:W-:Y:S01]  /*0e70*/  @P0 IMAD.U32 R57, R55, 0x10000, RZ ;  /* 0x0001000037390824 */ /* 0x000fe200078e00ff */
[----:B------:R-:W-:Y:S02]  /*0e80*/  @P0 SHF.L.U32 R53, R24, 0x10, RZ ;  /* 0x0000001018350819 */ /* 0x000fe400000006ff */
[----:B------:R-:W-:Y:S01]  /*0e90*/  @P0 F2FP.BF16.F32.PACK_AB R51, RZ, R51 ;  /* 0x00000033ff33023e */ /* 0x000fe200000010ff */
[C---:B------:R-:W-:Y:S01]  /*0ea0*/  @P0 FMUL.FTZ R23, R34.reuse, R23 ;  /* 0x0000001722170220 */ /* 0x040fe20000410000 */
[C---:B------:R-:W-:Y:S01]  /*0eb0*/  @P0 FMUL.FTZ R57, R34.reuse, R57 ;  /* 0x0000003922390220 */ /* 0x040fe20000410000 */
[----:B------:R-:W-:Y:S01]  /*0ec0*/  @P0 FMUL.FTZ R53, R34, R53 ;  /* 0x0000003522350220 */ /* 0x000fe20000410000 */
[----:B------:R-:W-:-:S02]  /*0ed0*/  @P0 PRMT R25, R51, 0x7610, R25 ;  /* 0x0000761033190816 */ /* 0x000fc40000000019 */
[----:B------:R-:W-:Y:S02]  /*0ee0*/  @P0 F2FP.BF16.F32.PACK_AB R23, RZ, R23 ;  /* 0x00000017ff17023e */ /* 0x000fe400000010ff */
[----:B------:R-:W-:Y:S02]  /*0ef0*/  @P0 F2FP.BF16.F32.PACK_AB R53, RZ, R53 ;  /* 0x00000035ff35023e */ /* 0x000fe400000010ff */
[----:B------:R-:W-:Y:S02]  /*0f00*/  @P0 F2FP.BF16.F32.PACK_AB R57, RZ, R57 ;  /* 0x00000039ff39023e */ /* 0x000fe400000010ff */
[----:B------:R-:W-:Y:S02]  /*0f10*/  @P0 PRMT R22, R23, 0x7610, R22 ;  /* 0x0000761017160816 */ /* 0x000fe40000000016 */
[----:B------:R-:W-:Y:S02]  /*0f20*/  @P0 PRMT R24, R53, 0x7610, R24 ;  /* 0x0000761035180816 */ /* 0x000fe40000000018 */
[----:B------:R-:W-:-:S02]  /*0f30*/  @P0 PRMT R55, R57, 0x7610, R55 ;  /* 0x0000761039370816 */ /* 0x000fc40000000037 */
[----:B------:R-:W-:Y:S02]  /*0f40*/  ISETP.NE.AND P0, PT, R39, RZ, PT ;  /* 0x000000ff2700720c */ /* 0x000fe40003f05270 */
[----:B------:R-:W-:Y:S02]  /*0f50*/  PRMT R22, R22, 0x5410, R25 ;  /* 0x0000541016167816 */ /* 0x000fe40000000019 */
[----:B------:R-:W-:-:S05]  /*0f60*/  PRMT R23, R24, 0x5410, R55 ;  /* 0x0000541018177816 */ /* 0x000fca0000000037 */
[----:B------:R-:W-:Y:S01]  /*0f70*/  STS.64 [R41], R22 ;  /* 0x0000001629007388 */ /* 0x000fe20000000a00 */
[----:B------:R-:W-:-:S03]  /*0f80*/  NOP ;  /* 0x0000000000007918 */ /* 0x000fc60000000000 */
[----:B------:R-:W-:Y:S04]  /*0f90*/  LDS.U16 R57, [R40] ;  /* 0x0000000028397984 */ /* 0x000fe80000000400 */
[----:B------:R-:W-:Y:S04]  /*0fa0*/  LDS.U16 R55, [R40+0x40] ;  /* 0x0000400028377984 */ /* 0x000fe80000000400 */
[----:B------:R-:W-:Y:S04]  /*0fb0*/  LDS.U16 R53, [R40+0x80] ;  /* 0x0000800028357984 */ /* 0x000fe80000000400 */
[----:B------:R-:W-:Y:S04]  /*0fc0*/  LDS.U16 R51, [R40+0xc0] ;  /* 0x0000c00028337984 */ /* 0x000fe80000000400 */
[----:B------:R-:W-:Y:S01]  /*0fd0*/  @!P0 STS [UR4+0x2000], R38 ;  /* 0x00200026ff008988 */ /* 0x000fe20008000804 */
[----:B------:R-:W-:Y:S06]  /*0fe0*/  BAR.SYNC.DEFER_BLOCKING 0x0 ;  /* 0x0000000000007b1d */ /* 0x000fec0000010000 */
[----:B------:R-:W0:Y:S02]  /*0ff0*/  LDS R24, [UR4+0x2000] ;  /* 0x00200004ff187984 */ /* 0x000e240008000800 */
[----:B0-----:R-:W-:-:S02]  /*1000*/  ISETP.GE.AND P1, PT, R33, R24, PT ;  /* 0x000000182100720c */ /* 0x001fc40003f26270 */
[-C--:B------:R-:W-:Y:S02]  /*1010*/  ISETP.GE.AND P2, PT, R28, R24.reuse, PT ;  /* 0x000000181c00720c */ /* 0x080fe40003f46270 */
[-C--:B------:R-:W-:Y:S02]  /*1020*/  ISETP.GE.AND P3, PT, R27, R24.reuse, PT ;  /* 0x000000181b00720c */ /* 0x080fe40003f66270 */
[----:B------:R-:W-:-:S07]  /*1030*/  ISETP.GE.AND P4, PT, R26, R24, PT ;  /* 0x000000181a00720c */ /* 0x000fce0003f86270 */
[----:B------:R-:W-:Y:S04]  /*1040*/  @!P1 STG.E.U16 desc[UR8][R18.64], R57 ;  /* 0x0000003912009986 */ /* 0x000fe8000c101508 */
[----:B------:R-:W-:Y:S04]  /*1050*/  @!P2 STG.E.U16 desc[UR8][R18.64+0x40], R55 ;  /* 0x000040371200a986 */ /* 0x000fe8000c101508 */
[----:B------:R-:W-:Y:S04]  /*1060*/  @!P3 STG.E.U16 desc[UR8][R18.64+0x80], R53 ;  /* 0x000080351200b986 */ /* 0x000fe8000c101508 */
[----:B------:R-:W-:Y:S01]  /*1070*/  @!P4 STG.E.U16 desc[UR8][R18.64+0xc0], R51 ;  /* 0x0000c0331200c986 */ /* 0x000fe2000c101508 */
[----:B------:R-:W-:Y:S06]  /*1080*/  BAR.SYNC.DEFER_BLOCKING 0x0 ;  /* 0x0000000000007b1d */ /* 0x000fec0000010000 */
[----:B------:R-:W-:Y:S01]  /*1090*/  STS.128 [R43], R12 ;  /* 0x0000000c2b007388 */ /* 0x000fe20000000c00 */
[----:B------:R-:W-:-:S03]  /*10a0*/  NOP ;  /* 0x0000000000007918 */ /* 0x000fc60000000000 */
[----:B------:R-:W-:Y:S04]  /*10b0*/  LDS R60, [R42] ;  /* 0x000000002a3c7984 */ /* 0x000fe80000000800 */
[----:B------:R-:W-:Y:S04]  /*10c0*/  LDS R58, [R42+0x80] ;  /* 0x000080002a3a7984 */ /* 0x000fe80000000800 */
[----:B------:R-:W-:Y:S04]  /*10d0*/  LDS R56, [R42+0x100] ;  /* 0x000100002a387984 */ /* 0x000fe80000000800 */
[----:B------:R-:W-:Y:S04]  /*10e0*/  LDS R54, [R42+0x180] ;  /* 0x000180002a367984 */ /* 0x000fe80000000800 */
[----:B------:R-:W-:Y:S01]  /*10f0*/  @!P0 STS [UR4+0x4000], R38 ;  /* 0x00400026ff008988 */ /* 0x000fe20008000804 */
[----:B------:R-:W-:Y:S06]  /*1100*/  BAR.SYNC.DEFER_BLOCKING 0x0 ;  /* 0x0000000000007b1d */ /* 0x000fec0000010000 */
[----:B------:R-:W0:Y:S02]  /*1110*/  LDS R22, [UR4+0x4000] ;  /* 0x00400004ff167984 */ /* 0x000e240008000800 */
[----:B0-----:R-:W-:-:S02]  /*1120*/  ISETP.GE.AND P1, PT, R33, R22, PT ;  /* 0x000000162100720c */ /* 0x001fc40003f26270 */
[-C--:B------:R-:W-:Y:S02]  /*1130*/  ISETP.GE.AND P2, PT, R28, R22.reuse, PT ;  /* 0x000000161c00720c */ /* 0x080fe40003f46270 */
[-C--:B------:R-:W-:Y:S02]  /*1140*/  ISETP.GE.AND P3, PT, R27, R22.reuse, PT ;  /* 0x000000161b00720c */ /* 0x080fe40003f66270 */
[----:B------:R-:W-:-:S07]  /*1150*/  ISETP.GE.AND P4, PT, R26, R22, PT ;  /* 0x000000161a00720c */ /* 0x000fce0003f86270 */
[----:B------:R-:W-:Y:S04]  /*1160*/  @!P1 STG.E desc[UR8][R2.64], R60 ;  /* 0x0000003c02009986 */ /* 0x000fe8000c101908 */
[----:B------:R-:W-:Y:S04]  /*1170*/  @!P2 STG.E desc[UR8][R2.64+0x80], R58 ;  /* 0x0000803a0200a986 */ /* 0x000fe8000c101908 */
[----:B------:R-:W-:Y:S04]  /*1180*/  @!P3 STG.E desc[UR8][R2.64+0x100], R56 ;  /* 0x000100380200b986 */ /* 0x000fe8000c101908 */
[----:B------:R-:W-:Y:S01]  /*1190*/  @!P4 STG.E desc[UR8][R2.64+0x180], R54 ;  /* 0x000180360200c986 */ /* 0x000fe2000c101908 */
[----:B------:R-:W-:Y:S06]  /*11a0*/  BAR.SYNC.DEFER_BLOCKING 0x0 ;  /* 0x0000000000007b1d */ /* 0x000fec0000010000 */
[----:B------:R0:W-:Y:S01]  /*11b0*/  STS.128 [R43], R4 ;  /* 0x000000042b007388 */ /* 0x0001e20000000c00 */
[----:B------:R-:W-:-:S03]  /*11c0*/  NOP ;  /* 0x0000000000007918 */ /* 0x000fc60000000000 */
[----:B------:R-:W-:Y:S04]  /*11d0*/  LDS R50, [R42] ;  /* 0x000000002a327984 */ /* 0x000fe80000000800 */
[----:B------:R-:W-:Y:S04]  /*11e0*/  LDS R23, [R42+0x80] ;  /* 0x000080002a177984 */ /* 0x000fe80000000800 */
[----:B------:R-:W-:Y:S01]  /*11f0*/  LDS R52, [R42+0x100] ;  /* 0x000100002a347984 */ /* 0x000fe20000000800 */
[----:B0-----:R-:W-:-:S03]  /*1200*/  PRMT R7, R44, 0x7610, R7 ;  /* 0x000076102c077816 */ /* 0x001fc60000000007 */
        /* <DEDUP_REMOVED lines=26> */
[----:B------:R1:W-:Y:S01]  /*13b0*/  @!P0 STG.E desc[UR8][R20.64], R46 ;  /* 0x0000002e14008986 */ /* 0x0003e2000c101908 */
[----:B------:R-:W-:-:S03]  /*13c0*/  ISETP.GE.U32.AND P0, PT, R30, UR6, PT ;  /* 0x000000061e007c0c */ /* 0x000fc6000bf06070 */
[----:B------:R1:W-:Y:S04]  /*13d0*/  @!P1 STG.E desc[UR8][R20.64+0x80], R48 ;  /* 0x0000803014009986 */ /* 0x0003e8000c101908 */
[----:B------:R1:W-:Y:S04]  /*13e0*/  @!P2 STG.E desc[UR8][R20.64+0x100], R61 ;  /* 0x0001003d1400a986 */ /* 0x0003e8000c101908 */
[----:B------:R1:W-:Y:S02]  /*13f0*/  @!P3 STG.E desc[UR8][R20.64+0x180], R59 ;  /* 0x0001803b1400b986 */ /* 0x0003e4000c101908 */
[----:B------:R-:W-:Y:S05]  /*1400*/  @!P0 BRA `(.L_x_1521) ;  /* 0xffffffec00c48947 */ /* 0x000fea000383ffff */
[----:B------:R-:W-:Y:S05]  /*1410*/  EXIT ;  /* 0x000000000000794d */ /* 0x000fea0003800000 */
.L_x_1522:
        /* <DEDUP_REMOVED lines=14> */
.L_x_2046:


//--------------------- .text._Z21kOptimizer32bit2StateI6__halfLi6EEvPT_S2_PfS3_S3_ffffffffiffbi --------------------------
	.section	.text._Z21kOptimizer32bit2StateI6__halfLi6EEvPT_S2_PfS3_S3_ffffffffiffbi,"ax",@progbits
	.align	128
        .global         _Z21kOptimizer32bit2StateI6__halfLi6EEvPT_S2_PfS3_S3_ffffffffiffbi
        .type           _Z21kOptimizer32bit2StateI6__halfLi6EEvPT_S2_PfS3_S3_ffffffffiffbi,@function
        .size           _Z21kOptimizer32bit2StateI6__halfLi6EEvPT_S2_PfS3_S3_ffffffffiffbi,(.L_x_2047 - _Z21kOptimizer32bit2StateI6__halfLi6EEvPT_S2_PfS3_S3_ffffffffiffbi)
        .other          _Z21kOptimizer32bit2StateI6__halfLi6EEvPT_S2_PfS3_S3_ffffffffiffbi,@"STO_CUDA_ENTRY STV_DEFAULT"
_Z21kOptimizer32bit2StateI6__halfLi6EEvPT_S2_PfS3_S3_ffffffffiffbi:
.text._Z21kOptimizer32bit2StateI6__halfLi6EEvPT_S2_PfS3_S3_ffffffffiffbi:
        /* <DEDUP_REMOVED lines=10> */
[----:B-1----:R-:W-:-:S05]  /*00a0*/  IMAD R0, R0, UR5, RZ ;  /* 0x0000000500007c24 */ /* 0x002fca000f8e02ff */
[----:B------:R-:W-:-:S04]  /*00b0*/  SHF.L.U32 R39, R0, 0x2, RZ ;  /* 0x0000000200277819 */ /* 0x000fc800000006ff */
        /* <DEDUP_REMOVED lines=20> */
[----:B-1----:R-:W-:Y:S01]  /*0200*/  SHF.L.U32 R25, R0, 0x2, RZ ;  /* 0x0000000200197819 */ /* 0x002fe200000006ff */
[----:B------:R-:W1:Y:S03]  /*0210*/  LDCU.64 UR14, c[0x0][0x398] ;  /* 0x00007300ff0e77ac */ /* 0x000e660008000a00 */
[----:B------:R-:W-:Y:S01]  /*0220*/  LOP3.LUT R25, R25, 0xf80, RZ, 0xc0, !PT ;  /* 0x00000f8019197812 */ /* 0x000fe200078ec0ff */
[----:B-----5:R-:W-:Y:S01]  /*0230*/  FFMA.FTZ R27, -R4, R27, 1 ;  /* 0x3f800000041b7423 */ /* 0x020fe2000001011b */
[C---:B0-----:R-:W-:Y:S01]  /*0240*/  FMUL.FTZ R5, R2.reuse, R5 ;  /* 0x0000000502057220 */ /* 0x041fe20000410000 */
[----:B------:R-:W0:Y:S01]  /*0250*/  LDCU.64 UR16, c[0x0][0x388] ;  /* 0x00007100ff1077ac */ /* 0x000e220008000a00 */
[----:B------:R-:W-:Y:S01]  /*0260*/  LOP3.LUT R29, R25, 0x1f, R0, 0xf8, !PT ;  /* 0x0000001f191d7812 */ /* 0x000fe200078ef800 */
[----:B------:R-:W0:Y:S03]  /*0270*/  LDCU.128 UR20, c[0x0][0x3b0] ;  /* 0x00007600ff1477ac */ /* 0x000e260008000c00 */
[----:B------:R-:W5:Y:S01]  /*0280*/  MUFU.EX2 R5, R5 ;  /* 0x0000000500057308 */ /* 0x000f620000000800 */
[----:B------:R-:W-:Y:S01]  /*0290*/  LOP3.LUT R33, R29, 0x20, RZ, 0xfc, !PT ;  /* 0x000000201d217812 */ /* 0x000fe200078efcff */
[----:B--2---:R-:W-:Y:S01]  /*02a0*/  FADD.FTZ R31, -R31, 1 ;  /* 0x3f8000001f1f7421 */ /* 0x004fe20000010100 */
[----:B----4-:R-:W-:Y:S01]  /*02b0*/  FMUL.FTZ R3, R2, R3 ;  /* 0x0000000302037220 */ /* 0x010fe20000410000 */
[----:B------:R-:W-:-:S02]  /*02c0*/  LOP3.LUT R35, R29, 0x40, RZ, 0xfc, !PT ;  /* 0x000000401d237812 */ /* 0x000fc400078efcff */
[----:B------:R-:W-:-:S03]  /*02d0*/  LOP3.LUT R37, R29, 0x60, RZ, 0xfc, !PT ;  /* 0x000000601d257812 */ /* 0x000fc600078efcff */
[----:B------:R-:W2:Y:S01]  /*02e0*/  MUFU.EX2 R3, R3 ;  /* 0x0000000300037308 */ /* 0x000ea20000000800 */
[----:B-----5:R-:W-:-:S07]  /*02f0*/  FADD.FTZ R5, -R5, 1 ;  /* 0x3f80000005057421 */ /* 0x020fce0000010100 */
[----:B------:R4:W0:Y:S02]  /*0300*/  MUFU.SQRT R26, R5 ;  /* 0x00000005001a7308 */ /* 0x0008240000002000 */
[----:B-1234-:R-:W-:-:S07]  /*0310*/  FADD.FTZ R34, -R3, 1 ;  /* 0x3f80000003227421 */ /* 0x01efce0000010100 */
.L_x_1523:
[----:B-1----:R-:W1:Y:S01]  /*0320*/  LDC R10, c[0x0][0x3d8] ;  /* 0x0000f600ff0a7b82 */ /* 0x002e620000000800 */
[----:B------:R-:W-:-:S07]  /*0330*/  IADD3 R3, PT, PT, -R39, RZ, RZ ;  /* 0x000000ff27037210 */ /* 0x000fce0007ffe1ff */
[----:B------:R-:W-:Y:S01]  /*0340*/  BAR.SYNC.DEFER_BLOCKING 0x0 ;  /* 0x0000000000007b1d */ /* 0x000fe20000010000 */
[----:B------:R-:W-:-:S04]  /*0350*/  IADD3 R6, P0, PT, R29, R39, RZ ;  /* 0x000000271d067210 */ /* 0x000fc80007f1e0ff */
[----:B------:R-:W-:Y:S02]  /*0360*/  IADD3.X R11, PT, PT, RZ, RZ, RZ, P0, !PT ;  /* 0x000000ffff0b7210 */ /* 0x000fe400007fe4ff */
[----:B------:R-:W-:-:S04]  /*0370*/  LEA R4, P4, R6, UR10, 0x1 ;  /* 0x0000000a06047c11 */ /* 0x000fc8000f8808ff */
[----:B------:R-:W-:Y:S02]  /*0380*/  LEA.HI.X R5, R6, UR11, R11, 0x1, P4 ;  /* 0x0000000b06057c11 */ /* 0x000fe4000a0f0c0b */
        /* <DEDUP_REMOVED lines=9> */
[----:B------:R-:W1:Y:S01]  /*0420*/  S2UR UR5, SR_CgaCtaId ;  /* 0x00000000000579c3 */ /* 0x000e620000008800 */
[----:B------:R-:W-:Y:S01]  /*0430*/  UMOV UR4, 0x400 ;  /* 0x0000040000047882 */ /* 0x000fe20000000000 */
[----:B------:R-:W-:Y:S01]  /*0440*/  LOP3.LUT R3, R0, 0x3e0, RZ, 0xc0, !PT ;  /* 0x000003e000037812 */ /* 0x000fe200078ec0ff */
[----:B------:R-:W0:Y:S01]  /*0450*/  S2R R36, SR_LANEID ;  /* 0x0000000000247919 */ /* 0x000e220000000000 */
[----:B------:R-:W-:Y:S01]  /*0460*/  LEA R2, P4, R6, UR12, 0x2 ;  /* 0x0000000c06027c11 */ /* 0x000fe2000f8810ff */
[----:B-1----:R-:W-:Y:S01]  /*0470*/  ULEA UR4, UR5, UR4, 0x18 ;  /* 0x0000000405047291 */ /* 0x002fe2000f8ec0ff */
[----:B0-----:R-:W-:-:S02]  /*0480*/  IADD3 R7, PT, PT, R25, R36, RZ ;  /* 0x0000002419077210 */ /* 0x001fc40007ffe0ff */
[----:B------:R-:W-:-:S03]  /*0490*/  IADD3 R36, PT, PT, R3, R36, RZ ;  /* 0x0000002403247210 */ /* 0x000fc60007ffe0ff */
[----:B------:R-:W-:Y:S02]  /*04a0*/  LEA R38, R7, UR4, 0x1 ;  /* 0x0000000407267c11 */ /* 0x000fe4000f8e08ff */
[----:B------:R-:W-:Y:S02]  /*04b0*/  LEA R41, R36, UR4, 0x3 ;  /* 0x0000000424297c11 */ /* 0x000fe4000f8e18ff */
[----:B------:R-:W-:Y:S01]  /*04c0*/  LEA.HI.X R3, R6, UR13, R11, 0x2, P4 ;  /* 0x0000000d06037c11 */ /* 0x000fe2000a0f140b */
        /* <DEDUP_REMOVED lines=11> */
[----:B------:R-:W-:-:S02]  /*0580*/  LEA R40, R7, R38, 0x1 ;  /* 0x0000002607287211 */ /* 0x000fc400078e08ff */
[----:B------:R-:W-:Y:S02]  /*0590*/  LEA R36, R36, R41, 0x3 ;  /* 0x0000002924247211 */ /* 0x000fe400078e18ff */
[----:B------:R-:W-:-:S04]  /*05a0*/  LEA R16, P4, R6, UR14, 0x2 ;  /* 0x0000000e06107c11 */ /* 0x000fc8000f8810ff */
[----:B------:R-:W-:Y:S01]  /*05b0*/  LEA.HI.X R17, R6, UR15, R11, 0x2, P4 ;  /* 0x0000000f06117c11 */ /* 0x000fe2000a0f140b */
[----:B--2---:R-:W-:Y:S04]  /*05c0*/  STS [R40], R50 ;  /* 0x0000003228007388 */ /* 0x004fe80000000800 */
[----:B---3--:R-:W-:Y:S04]  /*05d0*/  STS [R40+0x80], R52 ;  /* 0x0000803428007388 */ /* 0x008fe80000000800 */
[----:B----4-:R-:W-:Y:S04]  /*05e0*/  STS [R40+0x100], R54 ;  /* 0x0001003628007388 */ /* 0x010fe80000000800 */
[----:B-----5:R-:W-:Y:S01]  /*05f0*/  STS [R40+0x180], R56 ;  /* 0x0001803828007388 */ /* 0x020fe20000000800 */
[----:B------:R-:W-:-:S03]  /*0600*/  NOP ;  /* 0x0000000000007918 */ /* 0x000fc60000000000 */
[----:B------:R-:W-:Y:S01]  /*0610*/  LDS.128 R12, [R36] ;  /* 0x00000000240c7984 */ /* 0x000fe20000000c00 */
[----:B------:R-:W-:Y:S06]  /*0620*/  BAR.SYNC.DEFER_BLOCKING 0x0 ;  /* 0x0000000000007b1d */ /* 0x000fec0000010000 */
[----:B------:R-:W2:Y:S04]  /*0630*/  @!P3 LDG.E R23, desc[UR8][R16.64] ;  /* 0x000000081017b981 */ /* 0x000ea8000c1e1900 */
[----:B------:R-:W3:Y:S04]  /*0640*/  @!P2 LDG.E R44, desc[UR8][R16.64+0x80] ;  /* 0x00008008102ca981 */ /* 0x000ee8000c1e1900 */
[----:B------:R-:W4:Y:S04]  /*0650*/  @!P1 LDG.E R22, desc[UR8][R16.64+0x100] ;  /* 0x0001000810169981 */ /* 0x000f28000c1e1900 */
[----:B------:R-:W5:Y:S01]  /*0660*/  @!P0 LDG.E R42, desc[UR8][R16.64+0x180] ;  /* 0x00018008102a8981 */ /* 0x000f62000c1e1900 */
[----:B------:R-:W-:-:S04]  /*0670*/  LEA R18, P4, R6, UR16, 0x1 ;  /* 0x0000001006127c11 */ /* 0x000fc8000f8808ff */
[----:B------:R-:W-:Y:S01]  /*0680*/  LEA.HI.X R19, R6, UR17, R11, 0x1, P4 ;  /* 0x0000001106137c11 */ /* 0x000fe2000a0f0c0b */
[----:B--2---:R-:W-:Y:S04]  /*0690*/  STS [R40], R23 ;  /* 0x0000001728007388 */ /* 0x004fe80000000800 */
[----:B---3--:R1:W-:Y:S04]  /*06a0*/  STS [R40+0x80], R44 ;  /* 0x0000802c28007388 */ /* 0x0083e80000000800 */
[----:B----4-:R-:W-:Y:S04]  /*06b0*/  STS [R40+0x100], R22 ;  /* 0x0001001628007388 */ /* 0x010fe80000000800 */
[----:B-----5:R2:W-:Y:S01]  /*06c0*/  STS [R40+0x180], R42 ;  /* 0x0001802a28007388 */ /* 0x0205e20000000800 */
[----:B------:R-:W-:-:S03]  /*06d0*/  NOP ;  /* 0x0000000000007918 */ /* 0x000fc60000000000 */
[----:B------:R-:W3:Y:S01]  /*06e0*/  LDS.128 R4, [R36] ;  /* 0x0000000024047984 */ /* 0x000ee20000000c00 */
[----:B------:R-:W-:Y:S06]  /*06f0*/  BAR.SYNC.DEFER_BLOCKING 0x0 ;  /* 0x0000000000007b1d */ /* 0x000fec0000010000 */
[----:B------:R-:W4:Y:S04]  /*0700*/  @!P3 LDG.E.U16 R57, desc[UR8][R18.64] ;  /* 0x000000081239b981 */ /* 0x000f28000c1e1500 */
[----:B------:R-:W5:Y:S04]  /*0710*/  @!P2 LDG.E.U16 R55, desc[UR8][R18.64+0x40] ;  /* 0x000040081237a981 */ /* 0x000f68000c1e1500 */
[----:B------:R-:W2:Y:S04]  /*0720*/  @!P1 LDG.E.U16 R53, desc[UR8][R18.64+0x80] ;  /* 0x0000800812359981 */ /* 0x000ea8000c1e1500 */
[----:B------:R-:W3:Y:S01]  /*0730*/  @!P0 LDG.E.U16 R51, desc[UR8][R18.64+0xc0] ;  /* 0x0000c00812338981 */ /* 0x000ee2000c1e1500 */
[----:B------:R-:W-:-:S04]  /*0740*/  IADD3 R10, PT, PT, R39, R10, RZ ;  /* 0x0000000a270a7210 */ /* 0x000fc80007ffe0ff */
[----:B------:R-:W-:-:S04]  /*0750*/  IADD3 R10, P4, PT, R29, R10, RZ ;  /* 0x0000000a1d0a7210 */ /* 0x000fc80007f9e0ff */
[----:B------:R-:W-:Y:S02]  /*0760*/  IADD3.X R11, PT, PT, RZ, RZ, RZ, P4, !PT ;  /* 0x000000ffff0b7210 */ /* 0x000fe400027fe4ff */
[----:B------:R-:W-:-:S04]  /*0770*/  LEA R20, P4, R10, UR12, 0x2 ;  /* 0x0000000c0a147c11 */ /* 0x000fc8000f8810ff */
[----:B------:R-:W-:Y:S01]  /*0780*/  LEA.HI.X R21, R10, UR13, R11, 0x2, P4 ;  /* 0x0000000d0a157c11 */ /* 0x000fe2000a0f140b */
[----:B----4-:R-:W-:Y:S04]  /*0790*/  STS.U16 [R38], R57 ;  /* 0x0000003926007388 */ /* 0x010fe80000000400 */
[----:B-----5:R-:W-:Y:S04]  /*07a0*/  STS.U16 [R38+0x40], R55 ;  /* 0x0000403726007388 */ /* 0x020fe80000000400 */
[----:B--2---:R-:W-:Y:S04]  /*07b0*/  STS.U16 [R38+0x80], R53 ;  /* 0x0000803526007388 */ /* 0x004fe80000000400 */
[----:B---3--:R2:W-:Y:S01]  /*07c0*/  STS.U16 [R38+0xc0], R51 ;  /* 0x0000c03326007388 */ /* 0x0085e20000000400 */
[----:B------:R-:W-:-:S03]  /*07d0*/  NOP ;  /* 0x0000000000007918 */ /* 0x000fc60000000000 */
[----:B------:R-:W-:Y:S01]  /*07e0*/  LDS.64 R22, [R41] ;  /* 0x0000000029167984 */ /* 0x000fe20000000a00 */
[----:B------:R-:W-:Y:S06]  /*07f0*/  BAR.SYNC.DEFER_BLOCKING 0x0 ;  /* 0x0000000000007b1d */ /* 0x000fec0000010000 */
[----:B------:R-:W3:Y:S04]  /*0800*/  @!P3 LDG.E R48, desc[UR8][R20.64] ;  /* 0x000000081430b981 */ /* 0x000ee8000c1e1900 */
[----:B------:R-:W4:Y:S04]  /*0810*/  @!P2 LDG.E R46, desc[UR8][R20.64+0x80] ;  /* 0x00008008142ea981 */ /* 0x000f28000c1e1900 */
[----:B------:R-:W5:Y:S04]  /*0820*/  @!P1 LDG.E R61, desc[UR8][R20.64+0x100] ;  /* 0x00010008143d9981 */ /* 0x000f68000c1e1900 */
[----:B------:R-:W5:Y:S01]  /*0830*/  @!P0 LDG.E R59, desc[UR8][R20.64+0x180] ;  /* 0x00018008143b8981 */ /* 0x000f62000c1e1900 */
[--C-:B0-----:R-:W-:Y:S01]  /*0840*/  HADD2.F32 R10, -RZ, R8.reuse.H0_H0 ;  /* 0x20000008ff0a7230 */ /* 0x101fe20000004100 */
[----:B-1----:R-:W-:Y:S01]  /*0850*/  MUFU.RCP R44, R26 ;  /* 0x0000001a002c7308 */ /* 0x002fe20000001000 */
[----:B------:R-:W-:Y:S01]  /*0860*/  HADD2.F32 R8, -RZ, R8.H1_H1 ;  /* 0x30000008ff087230 */ /* 0x000fe20000004100 */
[----:B------:R-:W-:-:S02]  /*0870*/  FSETP.LT.FTZ.AND P0, PT, RZ, UR19, PT ;  /* 0x00000013ff007c0b */ /* 0x000fc4000bf11000 */
[----:B------:R-:W-:Y:S01]  /*0880*/  FMUL.FTZ R10, R10, UR7 ;  /* 0x000000070a0a7c20 */ /* 0x000fe20008410000 */
[----:B------:R-:W-:Y:S01]  /*0890*/  LEA R39, R24, R39, 0xc ;  /* 0x0000002718277211 */ /* 0x000fe200078e60ff */
[----:B------:R-:W-:Y:S01]  /*08a0*/  FMUL.FTZ R11, R8, UR7 ;  /* 0x00000007080b7c20 */ /* 0x000fe20008410000 */
[--C-:B------:R-:W-:Y:S01]  /*08b0*/  HADD2.F32 R8, -RZ, R9.reuse.H0_H0 ;  /* 0x20000009ff087230 */ /* 0x100fe20000004100 */
[----:B------:R-:W-:Y:S01]  /*08c0*/  MUFU.RCP R42, R34 ;  /* 0x00000022002a7308 */ /* 0x000fe20000001000 */
[----:B------:R-:W-:Y:S02]  /*08d0*/  HADD2.F32 R9, -RZ, R9.H1_H1 ;  /* 0x30000009ff097230 */ /* 0x000fe40000004100 */
[----:B------:R-:W-:Y:S01]  /*08e0*/  F2FP.F16.F32.PACK_AB R10, R11, R10 ;  /* 0x0000000a0b0a723e */ /* 0x000fe200000000ff */
[----:B------:R-:W-:Y:S02]  /*08f0*/  FMUL.FTZ R8, R8, UR7 ;  /* 0x0000000708087c20 */ /* 0x000fe40008410000 */
[----:B------:R-:W-:Y:S01]  /*0900*/  FMUL.FTZ R9, R9, UR7 ;  /* 0x0000000709097c20 */ /* 0x000fe20008410000 */
[----:B------:R-:W-:-:S02]  /*0910*/  PRMT R47, R10, 0x7610, R47 ;  /* 0x000076100a2f7816 */ /* 0x000fc4000000002f */
[----:B------:R-:W-:Y:S02]  /*0920*/  PRMT R45, R10, 0x7632, R45 ;  /* 0x000076320a2d7816 */ /* 0x000fe4000000002d */
[----:B------:R-:W-:Y:S01]  /*0930*/  F2FP.F16.F32.PACK_AB R43, R9, R8 ;  /* 0x00000008092b723e */ /* 0x000fe200000000ff */
[----:B--2---:R-:W-:Y:S02]  /*0940*/  HADD2.F32 R51, -RZ, R47.H0_H0 ;  /* 0x2000002fff337230 */ /* 0x004fe40000004100 */
[----:B------:R-:W-:Y:S01]  /*0950*/  HADD2.F32 R53, -RZ, R45.H0_H0 ;  /* 0x2000002dff357230 */ /* 0x000fe20000004100 */
[----:B------:R-:W-:Y:S01]  /*0960*/  PRMT R49, R43, 0x7632, R49 ;  /* 0x000076322b317816 */ /* 0x000fe20000000031 */
[----:B------:R-:W-:Y:S02]  /*0970*/  HADD2.F32 R57, -RZ, R43.H0_H0 ;  /* 0x2000002bff397230 */ /* 0x000fe40000004100 */
[C---:B------:R-:W-:Y:S01]  /*0980*/  FMUL.FTZ R10, R30.reuse, R51 ;  /* 0x000000331e0a7220 */ /* 0x040fe20000410000 */
[----:B------:R-:W-:Y:S01]  /*0990*/  FMUL.FTZ R8, R30, R53 ;  /* 0x000000351e087220 */ /* 0x000fe20000410000 */
[----:B------:R-:W-:-:S02]  /*09a0*/  HADD2.F32 R55, -RZ, R49.H0_H0 ;  /* 0x20000031ff377230 */ /* 0x000fc40000004100 */
[----:B------:R-:W-:Y:S01]  /*09b0*/  FMUL.FTZ R9, R51, R10 ;  /* 0x0000000a33097220 */ /* 0x000fe20000410000 */
[----:B------:R-:W-:Y:S01]  /*09c0*/  FMUL.FTZ R10, R30, R57 ;  /* 0x000000391e0a7220 */ /* 0x000fe20000410000 */
[----:B------:R-:W-:Y:S02]  /*09d0*/  FMUL.FTZ R8, R53, R8 ;  /* 0x0000000835087220 */ /* 0x000fe40000410000 */
[----:B------:R-:W-:Y:S01]  /*09e0*/  FFMA.FTZ R4, R4, UR21, R9 ;  /* 0x0000001504047c23 */ /* 0x000fe20008010009 */
[----:B------:R-:W-:Y:S01]  /*09f0*/  FMUL.FTZ R52, R57, R10 ;  /* 0x0000000a39347220 */ /* 0x000fe20000410000 */
[----:B------:R-:W-:Y:S01]  /*0a00*/  FFMA.FTZ R5, R5, UR21, R8 ;  /* 0x0000001505057c23 */ /* 0x000fe20008010008 */
[----:B------:R-:W-:Y:S01]  /*0a10*/  FMUL.FTZ R54, R31, R55 ;  /* 0x000000371f367220 */ /* 0x000fe20000410000 */
[----:B------:R-:W0:Y:S01]  /*0a20*/  MUFU.SQRT R50, R4 ;  /* 0x0000000400327308 */ /* 0x000e220000002000 */
[----:B------:R-:W-:Y:S01]  /*0a30*/  FFMA.FTZ R6, R6, UR21, R52 ;  /* 0x0000001506067c23 */ /* 0x000fe20008010034 */
[----:B---3--:R1:W-:Y:S04]  /*0a40*/  STS [R40], R48 ;  /* 0x0000003028007388 */ /* 0x0083e80000000800 */
[----:B----4-:R2:W-:Y:S04]  /*0a50*/  STS [R40+0x80], R46 ;  /* 0x0000802e28007388 */ /* 0x0105e80000000800 */
[----:B-----5:R3:W-:Y:S01]  /*0a60*/  STS [R40+0x100], R61 ;  /* 0x0001003d28007388 */ /* 0x0207e20000000800 */
[----:B-1----:R-:W1:Y:S03]  /*0a70*/  MUFU.SQRT R48, R5 ;  /* 0x0000000500307308 */ /* 0x002e660000002000 */
[----:B------:R4:W-:Y:S01]  /*0a80*/  STS [R40+0x180], R59 ;  /* 0x0001803b28007388 */ /* 0x0009e20000000800 */
[----:B------:R-:W-:-:S03]  /*0a90*/  NOP ;  /* 0x0000000000007918 */ /* 0x000fc60000000000 */
[----:B------:R-:W5:Y:S01]  /*0aa0*/  LDS.128 R8, [R36] ;  /* 0x0000000024087984 */ /* 0x000f620000000c00 */
[----:B--2---:R-:W-:Y:S01]  /*0ab0*/  FMUL.FTZ R46, R30, R55 ;  /* 0x000000371e2e7220 */ /* 0x004fe20000410000 */
[----:B---3--:R-:W2:Y:S01]  /*0ac0*/  MUFU.SQRT R61, R6 ;  /* 0x00000006003d7308 */ /* 0x008ea20000002000 */
[-C--:B----4-:R-:W-:Y:S01]  /*0ad0*/  FMUL.FTZ R59, R28, R51.reuse ;  /* 0x000000331c3b7220 */ /* 0x090fe20000410000 */
[----:B------:R-:W-:Y:S01]  /*0ae0*/  FMUL.FTZ R51, R31, R51 ;  /* 0x000000331f337220 */ /* 0x000fe20000410000 */
[----:B------:R-:W-:Y:S01]  /*0af0*/  FMUL.FTZ R52, R55, R46 ;  /* 0x0000002e37347220 */ /* 0x000fe20000410000 */
[-C--:B0-----:R-:W-:Y:S01]  /*0b00*/  FFMA.FTZ R46, R50, R44.reuse, UR18 ;  /* 0x00000012322e7e23 */ /* 0x081fe2000801002c */
[----:B------:R-:W-:Y:S01]  /*0b10*/  FFMA.FTZ R12, R12, UR20, R59 ;  /* 0x000000140c0c7c23 */ /* 0x000fe2000801003b */
[-C--:B------:R-:W-:Y:S01]  /*0b20*/  FMUL.FTZ R50, R28, R53.reuse ;  /* 0x000000351c327220 */ /* 0x080fe20000410000 */
[----:B------:R-:W-:Y:S01]  /*0b30*/  FFMA.FTZ R7, R7, UR21, R52 ;  /* 0x0000001507077c23 */ /* 0x000fe20008010034 */
[----:B-1----:R-:W-:Y:S01]  /*0b40*/  FFMA.FTZ R48, R48, R44, UR18 ;  /* 0x0000001230307e23 */ /* 0x002fe2000801002c */
[----:B------:R-:W-:Y:S01]  /*0b50*/  FMUL.FTZ R52, R31, R53 ;  /* 0x000000351f347220 */ /* 0x000fe20000410000 */
[----:B------:R-:W-:Y:S01]  /*0b60*/  FFMA.FTZ R13, R13, UR20, R50 ;  /* 0x000000140d0d7c23 */ /* 0x000fe20008010032 */
[----:B------:R-:W0:Y:S01]  /*0b70*/  MUFU.SQRT R59, R7 ;  /* 0x00000007003b7308 */ /* 0x000e220000002000 */
[-C--:B------:R-:W-:Y:S01]  /*0b80*/  FMUL.FTZ R50, R28, R57.reuse ;  /* 0x000000391c327220 */ /* 0x080fe20000410000 */
[----:B------:R-:W-:-:S03]  /*0b90*/  FMUL.FTZ R57, R31, R57 ;  /* 0x000000391f397220 */ /* 0x000fc60000410000 */
[----:B------:R-:W-:Y:S01]  /*0ba0*/  FFMA.FTZ R14, R14, UR20, R50 ;  /* 0x000000140e0e7c23 */ /* 0x000fe20008010032 */
[----:B------:R-:W-:Y:S02]  /*0bb0*/  FMUL.FTZ R50, R28, R55 ;  /* 0x000000371c327220 */ /* 0x000fe40000410000 */
[----:B------:R-:W1:Y:S01]  /*0bc0*/  MUFU.RCP R46, R46 ;  /* 0x0000002e002e7308 */ /* 0x000e620000001000 */
[----:B------:R-:W-:Y:S01]  /*0bd0*/  FMUL.FTZ R55, R14, R42 ;  /* 0x0000002a0e377220 */ /* 0x000fe20000410000 */
[----:B------:R-:W-:Y:S01]  /*0be0*/  FFMA.FTZ R15, R15, UR20, R50 ;  /* 0x000000140f0f7c23 */ /* 0x000fe20008010032 */
[-C--:B--2---:R-:W-:Y:S01]  /*0bf0*/  FFMA.FTZ R50, R61, R44.reuse, UR18 ;  /* 0x000000123d327e23 */ /* 0x084fe2000801002c */
[----:B------:R-:W-:Y:S01]  /*0c00*/  BAR.SYNC.DEFER_BLOCKING 0x0 ;  /* 0x0000000000007b1d */ /* 0x000fe20000010000 */
[----:B0-----:R-:W-:-:S05]  /*0c10*/  FFMA.FTZ R44, R59, R44, UR18 ;  /* 0x000000123b2c7e23 */ /* 0x001fca000801002c */
[----:B------:R-:W0:Y:S08]  /*0c20*/  MUFU.RCP R48, R48 ;  /* 0x0000003000307308 */ /* 0x000e300000001000 */
[----:B------:R-:W2:Y:S01]  /*0c30*/  MUFU.RCP R50, R50 ;  /* 0x0000003200327308 */ /* 0x000ea20000001000 */
[----:B-----5:R-:W-:Y:S01]  /*0c40*/  FFMA.FTZ R8, R8, UR22, R51 ;  /* 0x0000001608087c23 */ /* 0x020fe20008010033 */
[-C--:B------:R-:W-:Y:S01]  /*0c50*/  FMUL.FTZ R51, R12, R42.reuse ;  /* 0x0000002a0c337220 */ /* 0x080fe20000410000 */
[----:B------:R-:W-:Y:S01]  /*0c60*/  FFMA.FTZ R9, R9, UR22, R52 ;  /* 0x0000001609097c23 */ /* 0x000fe20008010034 */
[----:B------:R-:W-:Y:S01]  /*0c70*/  FFMA.FTZ R10, R10, UR22, R57 ;  /* 0x000000160a0a7c23 */ /* 0x000fe20008010039 */
[----:B------:R-:W-:Y:S01]  /*0c80*/  FMUL.FTZ R52, R13, R42 ;  /* 0x0000002a0d347220 */ /* 0x000fe20000410000 */
[----:B------:R-:W-:Y:S01]  /*0c90*/  FFMA.FTZ R51, R8, UR23, R51 ;  /* 0x0000001708337c23 */ /* 0x000fe20008010033 */
[----:B------:R-:W-:Y:S01]  /*0ca0*/  FFMA.FTZ R11, R11, UR22, R54 ;  /* 0x000000160b0b7c23 */ /* 0x000fe20008010036 */
[----:B------:R-:W3:Y:S01]  /*0cb0*/  MUFU.RCP R44, R44 ;  /* 0x0000002c002c7308 */ /* 0x000ee20000001000 */
[----:B------:R-:W-:Y:S01]  /*0cc0*/  FFMA.FTZ R53, R9, UR23, R52 ;  /* 0x0000001709357c23 */ /* 0x000fe20008010034 */
[----:B-1----:R-:W-:Y:S01]  /*0cd0*/  FMUL.FTZ R51, R51, R46 ;  /* 0x0000002e33337220 */ /* 0x002fe20000410000 */
[----:B------:R-:W-:Y:S01]  /*0ce0*/  FMUL.FTZ R46, R15, R42 ;  /* 0x0000002a0f2e7220 */ /* 0x000fe20000410000 */
[----:B------:R-:W-:Y:S01]  /*0cf0*/  FFMA.FTZ R55, R10, UR23, R55 ;  /* 0x000000170a377c23 */ /* 0x000fe20008010037 */
[----:B------:R-:W-:-:S02]  /*0d00*/  HADD2.F32 R42, -RZ, R22.H0_H0 ;  /* 0x20000016ff2a7230 */ /* 0x000fc40000004100 */
[----:B0-----:R-:W-:Y:S01]  /*0d10*/  FMUL.FTZ R53, R53, R48 ;  /* 0x0000003035357220 */ /* 0x001fe20000410000 */
[----:B------:R-:W-:Y:S01]  /*0d20*/  FFMA.FTZ R57, R11, UR23, R46 ;  /* 0x000000170b397c23 */ /* 0x000fe2000801002e */
[--C-:B------:R-:W-:Y:S02]  /*0d30*/  HADD2.F32 R46, -RZ, R23.reuse.H0_H0 ;  /* 0x20000017ff2e7230 */ /* 0x100fe40000004100 */
[----:B--2---:R-:W-:Y:S01]  /*0d40*/  FMUL.FTZ R55, R55, R50 ;  /* 0x0000003237377220 */ /* 0x004fe20000410000 */
[----:B------:R-:W-:Y:S02]  /*0d50*/  HADD2.F32 R22, -RZ, R22.H1_H1 ;  /* 0x30000016ff167230 */ /* 0x000fe40000004100 */
[----:B------:R-:W-:Y:S01]  /*0d60*/  FFMA.FTZ R42, -R51, UR24, R42 ;  /* 0x00000018332a7c23 */ /* 0x000fe2000801012a */
[----:B------:R-:W-:Y:S02]  /*0d70*/  HADD2.F32 R23, -RZ, R23.H1_H1 ;  /* 0x30000017ff177230 */ /* 0x000fe40000004100 */
[----:B------:R-:W-:Y:S01]  /*0d80*/  FFMA.FTZ R46, -R55, UR24, R46 ;  /* 0x00000018372e7c23 */ /* 0x000fe2000801012e */
[----:B------:R-:W-:Y:S01]  /*0d90*/  FFMA.FTZ R53, -R53, UR24, R22 ;  /* 0x0000001835357c23 */ /* 0x000fe20008010116 */
[----:B------:R-:W-:Y:S01]  /*0da0*/  F2FP.F16.F32.PACK_AB R22, RZ, R42 ;  /* 0x0000002aff16723e */ /* 0x000fe200000000ff */
[----:B---3--:R-:W-:-:S03]  /*0db0*/  FMUL.FTZ R44, R57, R44 ;  /* 0x0000002c392c7220 */ /* 0x008fc60000410000 */
[----:B------:R-:W-:Y:S01]  /*0dc0*/  F2FP.F16.F32.PACK_AB R53, RZ, R53 ;  /* 0x00000035ff35723e */ /* 0x000fe200000000ff */
[----:B------:R-:W-:Y:S01]  /*0dd0*/  FFMA.FTZ R44, -R44, UR24, R23 ;  /* 0x000000182c2c7c23 */ /* 0x000fe20008010117 */
[----:B------:R-:W-:Y:S01]  /*0de0*/  F2FP.F16.F32.PACK_AB R23, RZ, R46 ;  /* 0x0000002eff17723e */ /* 0x000fe200000000ff */
[----:B------:R-:W-:-:S03]  /*0df0*/  @P0 HADD2.F32 R42, -RZ, R22.H0_H0 ;  /* 0x20000016ff2a0230 */ /* 0x000fc60000004100 */
[----:B------:R-:W-:Y:S01]  /*0e00*/  F2FP.F16.F32.PACK_AB R48, RZ, R44 ;  /* 0x0000002cff30723e */ /* 0x000fe200000000ff */
[----:B------:R-:W-:Y:S02]  /*0e10*/  @P0 HADD2.F32 R44, -RZ, R53.H0_H0 ;  /* 0x20000035ff2c0230 */ /* 0x000fe40000004100 */
[C---:B------:R-:W-:Y:S01]  /*0e20*/  @P0 FMUL.FTZ R42, R27.reuse, R42 ;  /* 0x0000002a1b2a0220 */ /* 0x040fe20000410000 */
[----:B------:R-:W-:Y:S02]  /*0e30*/  @P0 HADD2.F32 R46, -RZ, R23.H0_H0 ;  /* 0x20000017ff2e0230 */ /* 0x000fe40000004100 */
[----:B------:R-:W-:Y:S02]  /*0e40*/  @P0 HADD2.F32 R50, -RZ, R48.H0_H0 ;  /* 0x20000030ff320230 */ /* 0x000fe40000004100 */
[C---:B------:R-:W-:Y:S01]  /*0e50*/  @P0 FMUL.FTZ R44, R27.reuse, R44 ;  /* 0x0000002c1b2c0220 */ /* 0x040fe20000410000 */
[----:B------:R-:W-:Y:S01]  /*0e60*/  @P0 F2FP.F16.F32.PACK_AB R22, RZ, R42 ;  /* 0x0000002aff16023e */ /* 0x000fe200000000ff */
[C---:B------:R-:W-:Y:S01]  /*0e70*/  @P0 FMUL.FTZ R46, R27.reuse, R46 ;  /* 0x0000002e1b2e0220 */ /* 0x040fe20000410000 */
[----:B------:R-:W-:-:S02]  /*0e80*/  @P0 FMUL.FTZ R50, R27, R50 ;  /* 0x000000321b320220 */ /* 0x000fc40000410000 */
[----:B------:R-:W-:Y:S02]  /*0e90*/  @P0 F2FP.F16.F32.PACK_AB R53, RZ, R44 ;  /* 0x0000002cff35023e */ /* 0x000fe400000000ff */
[----:B------:R-:W-:Y:S02]  /*0ea0*/  @P0 F2FP.F16.F32.PACK_AB R23, RZ, R46 ;  /* 0x0000002eff17023e */ /* 0x000fe400000000ff */
[----:B------:R-:W-:Y:S02]  /*0eb0*/  @P0 F2FP.F16.F32.PACK_AB R48, RZ, R50 ;  /* 0x00000032ff30023e */ /* 0x000fe400000000ff */
        /* <DEDUP_REMOVED lines=77> */
.L_x_1524:
        /* <DEDUP_REMOVED lines=15> */
.L_x_2047:


//--------------------- .text._Z21kOptimizer32bit2StateIfLi6EEvPT_S1_PfS2_S2_ffffffffiffbi --------------------------
	.section	.text._Z21kOptimizer32bit2StateIfLi6EEvPT_S1_PfS2_S2_ffffffffiffbi,"ax",@progbits
	.align	128
        .global         _Z21kOptimizer32bit2StateIfLi6EEvPT_S1_PfS2_S2_ffffffffiffbi
        .type           _Z21kOptimizer32bit2StateIfLi6EEvPT_S1_PfS2_S2_ffffffffiffbi,@function
        .size           _Z21kOptimizer32bit2StateIfLi6EEvPT_S1_PfS2_S2_ffffffffiffbi,(.L_x_2048 - _Z21kOptimizer32bit2StateIfLi6EEvPT_S1_PfS2_S2_ffffffffiffbi)
        .other          _Z21kOptimizer32bit2StateIfLi6EEvPT_S1_PfS2_S2_ffffffffiffbi,@"STO_CUDA_ENTRY STV_DEFAULT"
_Z21kOptimizer32bit2StateIfLi6EEvPT_S1_PfS2_S2_ffffffffiffbi:
.text._Z21kOptimizer32bit2StateIfLi6EEvPT_S1_PfS2_S2_ffffffffiffbi:
        /* <DEDUP_REMOVED lines=15> */
[----:B------:R-:W1:Y:S01]  /*00f0*/  LDCU UR4, c[0x0][0x3c8] ;  /* 0x00007900ff0477ac */ /* 0x000e620008000800 */
[----:B------:R-:W2:Y:S01]  /*0100*/  S2R R41, SR_TID.X ;  /* 0x0000000000297919 */ /* 0x000ea20000002100 */
[----:B------:R-:W3:Y:S05]  /*0110*/  LDCU.64 UR8, c[0x0][0x358] ;  /* 0x00006b00ff0877ac */ /* 0x000eea0008000a00 */
[----:B------:R-:W4:Y:S01]  /*0120*/  LDC R30, c[0x0][0x3c4] ;  /* 0x0000f100ff1e7b82 */ /* 0x000f220000000800 */
[----:B------:R-:W0:Y:S01]  /*0130*/  LDCU UR19, c[0x0][0x3c4] ;  /* 0x00007880ff1377ac */ /* 0x000e220008000800 */
[----:B------:R-:W0:Y:S06]  /*0140*/  LDCU UR24, c[0x0][0x3cc] ;  /* 0x00007980ff1877ac */ /* 0x000e2c0008000800 */
[----:B------:R-:W4:Y:S01]  /*0150*/  LDC R9, c[0x0][0x3cc] ;  /* 0x0000f300ff097b82 */ /* 0x000f220000000800 */
[----:B------:R-:W0:Y:S01]  /*0160*/  LDCU UR7, c[0x0][0x3d0] ;  /* 0x00007a00ff0777ac */ /* 0x000e220008000800 */
[----:B-1----:R-:W-:Y:S01]  /*0170*/  I2FP.F32.S32 R0, UR4 ;  /* 0x0000000400007c45 */ /* 0x002fe20008201400 */
[----:B------:R-:W1:Y:S01]  /*0180*/  LDCU UR18, c[0x0][0x3c0] ;  /* 0x00007800ff1277ac */ /* 0x000e620008000800 */
[----:B0-----:R-:W0:Y:S04]  /*0190*/  MUFU.LG2 R5, R7 ;  /* 0x0000000700057308 */ /* 0x001e280000000c00 */
[----:B------:R-:W5:Y:S01]  /*01a0*/  LDC R29, c[0x0][0x3b8] ;  /* 0x0000ee00ff1d7b82 */ /* 0x000f620000000800 */
[----:B------:R-:W-:Y:S01]  /*01b0*/  FADD.FTZ R35, -R6, 1 ;  /* 0x3f80000006237421 */ /* 0x000fe20000010100 */
[----:B------:R-:W-:Y:S01]  /*01c0*/  FADD.FTZ R31, -R7, 1 ;  /* 0x3f800000071f7421 */ /* 0x000fe20000010100 */
[----:B------:R-:W1:Y:S01]  /*01d0*/  LDCU.64 UR10, c[0x0][0x380] ;  /* 0x00007000ff0a77ac */ /* 0x000e620008000a00 */
[----:B------:R-:W3:Y:S04]  /*01e0*/  MUFU.LG2 R3, R6 ;  /* 0x0000000600037308 */ /* 0x000ee80000000c00 */
[----:B------:R-:W1:Y:S01]  /*01f0*/  LDC R39, c[0x0][0x370] ;  /* 0x0000dc00ff277b82 */ /* 0x000e620000000800 */
[----:B--2---:R-:W-:Y:S01]  /*0200*/  SHF.L.U32 R34, R41, 0x2, RZ ;  /* 0x0000000229227819 */ /* 0x004fe200000006ff */
[----:B------:R-:W2:Y:S03]  /*0210*/  LDCU.64 UR12, c[0x0][0x390] ;  /* 0x00007200ff0c77ac */ /* 0x000ea60008000a00 */
[----:B------:R-:W-:Y:S01]  /*0220*/  LOP3.LUT R34, R34, 0xf80, RZ, 0xc0, !PT ;  /* 0x00000f8022227812 */ /* 0x000fe200078ec0ff */
[----:B------:R-:W1:Y:S01]  /*0230*/  LDCU.64 UR14, c[0x0][0x398] ;  /* 0x00007300ff0e77ac */ /* 0x000e620008000a00 */
[----:B----4-:R-:W-:Y:S01]  /*0240*/  FFMA.FTZ R30, -R30, R9, 1 ;  /* 0x3f8000001e1e7423 */ /* 0x010fe20000010109 */
[----:B0-----:R-:W-:Y:S01]  /*0250*/  FMUL.FTZ R5, R0, R5 ;  /* 0x0000000500057220 */ /* 0x001fe20000410000 */
[----:B------:R-:W0:Y:S01]  /*0260*/  LDC R37, c[0x0][0x3d8] ;  /* 0x0000f600ff257b82 */ /* 0x000e220000000800 */
[----:B------:R-:W-:Y:S01]  /*0270*/  LOP3.LUT R33, R34, 0x1f, R41, 0xf8, !PT ;  /* 0x0000001f22217812 */ /* 0x000fe200078ef829 */
[----:B------:R-:W4:Y:S03]  /*0280*/  LDCU.64 UR16, c[0x0][0x388] ;  /* 0x00007100ff1077ac */ /* 0x000f260008000a00 */
[----:B------:R-:W2:Y:S01]  /*0290*/  MUFU.EX2 R5, R5 ;  /* 0x0000000500057308 */ /* 0x000ea20000000800 */
[----:B------:R-:W-:Y:S01]  /*02a0*/  LOP3.LUT R27, R33, 0x20, RZ, 0xfc, !PT ;  /* 0x00000020211b7812 */ /* 0x000fe200078efcff */
[----:B---3--:R-:W-:Y:S01]  /*02b0*/  FMUL.FTZ R3, R0, R3 ;  /* 0x0000000300037220 */ /* 0x008fe20000410000 */
[----:B-----5:R-:W-:Y:S01]  /*02c0*/  FADD.FTZ R29, -R29, 1 ;  /* 0x3f8000001d1d7421 */ /* 0x020fe20000010100 */
[C---:B------:R-:W-:Y:S01]  /*02d0*/  LOP3.LUT R26, R33.reuse, 0x40, RZ, 0xfc, !PT ;  /* 0x00000040211a7812 */ /* 0x040fe200078efcff */
[----:B------:R-:W3:Y:S01]  /*02e0*/  LDCU.128 UR20, c[0x0][0x3b0] ;  /* 0x00007600ff1477ac */ /* 0x000ee20008000c00 */
[----:B------:R-:W-:-:S02]  /*02f0*/  LOP3.LUT R25, R33, 0x60, RZ, 0xfc, !PT ;  /* 0x0000006021197812 */ /* 0x000fc400078efcff */
[----:B------:R-:W5:Y:S01]  /*0300*/  MUFU.EX2 R3, R3 ;  /* 0x0000000300037308 */ /* 0x000f620000000800 */
[----:B--2---:R-:W-:-:S07]  /*0310*/  FADD.FTZ R5, -R5, 1 ;  /* 0x3f80000005057421 */ /* 0x004fce0000010100 */
[----:B------:R2:W0:Y:S02]  /*0320*/  MUFU.SQRT R32, R5 ;  /* 0x0000000500207308 */ /* 0x0004240000002000 */
[----:B-12345:R-:W-:-:S07]  /*0330*/  FADD.FTZ R24, -R3, 1 ;  /* 0x3f80000003187421 */ /* 0x03efce0000010100 */
.L_x_1525:
[----:B------:R-:W-:Y:S01]  /*0340*/  BAR.SYNC.DEFER_BLOCKING 0x0 ;  /* 0x0000000000007b1d */ /* 0x000fe20000010000 */
[----:B------:R-:W-:Y:S02]  /*0350*/  IADD3 R36, PT, PT, -R28, RZ, RZ ;  /* 0x000000ff1c247210 */ /* 0x000fe40007ffe1ff */
[C---:B------:R-:W-:Y:S02]  /*0360*/  IADD3 R2, P0, PT, R33.reuse, R28, RZ ;  /* 0x0000001c21027210 */ /* 0x040fe40007f1e0ff */
[----:B0-----:R-:W-:Y:S02]  /*0370*/  VIADDMNMX.U32 R36, R36, R37, 0x1000, PT ;  /* 0x0000100024247446 */ /* 0x001fe40003800025 */
[----:B------:R-:W-:Y:S02]  /*0380*/  IADD3.X R3, PT, PT, RZ, RZ, RZ, P0, !PT ;  /* 0x000000ffff037210 */ /* 0x000fe400007fe4ff */
[----:B------:R-:W-:Y:S02]  /*0390*/  SHF.L.U32 R20, R2, 0x2, RZ ;  /* 0x0000000202147819 */ /* 0x000fe400000006ff */
[----:B------:R-:W-:-:S02]  /*03a0*/  ISETP.GE.U32.AND P3, PT, R33, R36, PT ;  /* 0x000000242100720c */ /* 0x000fc40003f66070 */
[-C--:B------:R-:W-:Y:S02]  /*03b0*/  ISETP.GE.U32.AND P2, PT, R27, R36.reuse, PT ;  /* 0x000000241b00720c */ /* 0x080fe40003f46070 */
[-C--:B------:R-:W-:Y:S02]  /*03c0*/  ISETP.GE.U32.AND P1, PT, R26, R36.reuse, PT ;  /* 0x000000241a00720c */ /* 0x080fe40003f26070 */
[----:B------:R-:W-:Y:S02]  /*03d0*/  ISETP.GE.U32.AND P0, PT, R25, R36, PT ;  /* 0x000000241900720c */ /* 0x000fe40003f06070 */
[----:B------:R-:W-:Y:S02]  /*03e0*/  SHF.L.U64.HI R10, R2, 0x2, R3 ;  /* 0x00000002020a7819 */ /* 0x000fe40000010203 */
[----:B------:R-:W-:-:S04]  /*03f0*/  IADD3 R2, P4, PT, R20, UR10, RZ ;  /* 0x0000000a14027c10 */ /* 0x000fc8000ff9e0ff */
[----:B------:R-:W-:-:S05]  /*0400*/  IADD3.X R3, PT, PT, R10, UR11, RZ, P4, !PT ;  /* 0x0000000b0a037c10 */ /* 0x000fca000a7fe4ff */
[----:B------:R-:W2:Y:S04]  /*0410*/  @!P3 LDG.E R40, desc[UR8][R2.64] ;  /* 0x000000080228b981 */ /* 0x000ea8000c1e1900 */
[----:B------:R-:W3:Y:S04]  /*0420*/  @!P2 LDG.E R42, desc[UR8][R2.64+0x80] ;  /* 0x00008008022aa981 */ /* 0x000ee8000c1e1900 */
[----:B------:R-:W4:Y:S04]  /*0430*/  @!P1 LDG.E R44, desc[UR8][R2.64+0x100] ;  /* 0x00010008022c9981 */ /* 0x000f28000c1e1900 */
[----:B------:R-:W5:Y:S01]  /*0440*/  @!P0 LDG.E R0, desc[UR8][R2.64+0x180] ;  /* 0x0001800802008981 */ /* 0x000f62000c1e1900 */
[----:B------:R-:W0:Y:S01]  /*0450*/  S2UR UR5, SR_CgaCtaId ;  /* 0x00000000000579c3 */ /* 0x000e220000008800 */
[----:B------:R-:W-:Y:S01]  /*0460*/  UMOV UR4, 0x400 ;  /* 0x0000040000047882 */ /* 0x000fe20000000000 */
[----:B------:R-:W-:Y:S01]  /*0470*/  LOP3.LUT R8, R41, 0x3e0, RZ, 0xc0, !PT ;  /* 0x000003e029087812 */ /* 0x000fe200078ec0ff */
[----:B-1----:R-:W1:Y:S01]  /*0480*/  S2R R9, SR_LANEID ;  /* 0x0000000000097919 */ /* 0x002e620000000000 */
[----:B------:R-:W-:-:S04]  /*0490*/  IADD3 R46, P4, PT, R20, UR12, RZ ;  /* 0x0000000c142e7c10 */ /* 0x000fc8000ff9e0ff */
[----:B------:R-:W-:Y:S01]  /*04a0*/  IADD3.X R47, PT, PT, R10, UR13, RZ, P4, !PT ;  /* 0x0000000d0a2f7c10 */ /* 0x000fe2000a7fe4ff */
[----:B0-----:R-:W-:Y:S01]  /*04b0*/  ULEA UR4, UR5, UR4, 0x18 ;  /* 0x0000000405047291 */ /* 0x001fe2000f8ec0ff */
[-C--:B-1----:R-:W-:Y:S02]  /*04c0*/  IADD3 R43, PT, PT, R34, R9.reuse, RZ ;  /* 0x00000009222b7210 */ /* 0x082fe40007ffe0ff */
[----:B------:R-:W-:-:S03]  /*04d0*/  IADD3 R8, PT, PT, R8, R9, RZ ;  /* 0x0000000908087210 */ /* 0x000fc60007ffe0ff */
[----:B------:R-:W-:Y:S02]  /*04e0*/  LEA R43, R43, UR4, 0x2 ;  /* 0x000000042b2b7c11 */ /* 0x000fe4000f8e10ff */
[----:B------:R-:W-:-:S03]  /*04f0*/  LEA R38, R8, UR4, 0x4 ;  /* 0x0000000408267c11 */ /* 0x000fc6000f8e20ff */
[----:B--2---:R-:W-:Y:S04]  /*0500*/  STS [R43], R40 ;  /* 0x000000282b007388 */ /* 0x004fe80000000800 */
[----:B---3--:R-:W-:Y:S04]  /*0510*/  STS [R43+0x80], R42 ;  /* 0x0000802a2b007388 */ /* 0x008fe80000000800 */
[----:B----4-:R-:W-:Y:S04]  /*0520*/  STS [R43+0x100], R44 ;  /* 0x0001002c2b007388 */ /* 0x010fe80000000800 */
[----:B-----5:R0:W-:Y:S01]  /*0530*/  STS [R43+0x180], R0 ;  /* 0x000180002b007388 */ /* 0x0201e20000000800 */
[----:B------:R-:W-:-:S03]  /*0540*/  NOP ;  /* 0x0000000000007918 */ /* 0x000fc60000000000 */
[----:B------:R-:W1:Y:S01]  /*0550*/  LDS.128 R16, [R38] ;  /* 0x0000000026107984 */ /* 0x000e620000000c00 */
[----:B------:R-:W-:Y:S06]  /*0560*/  BAR.SYNC.DEFER_BLOCKING 0x0 ;  /* 0x0000000000007b1d */ /* 0x000fec0000010000 */
[----:B------:R-:W2:Y:S04]  /*0570*/  @!P3 LDG.E R55, desc[UR8][R46.64] ;  /* 0x000000082e37b981 */ /* 0x000ea8000c1e1900 */
[----:B------:R-:W3:Y:S04]  /*0580*/  @!P2 LDG.E R56, desc[UR8][R46.64+0x80] ;  /* 0x000080082e38a981 */ /* 0x000ee8000c1e1900 */
[----:B------:R-:W4:Y:S04]  /*0590*/  @!P1 LDG.E R57, desc[UR8][R46.64+0x100] ;  /* 0x000100082e399981 */ /* 0x000f28000c1e1900 */
[----:B------:R-:W5:Y:S01]  /*05a0*/  @!P0 LDG.E R58, desc[UR8][R46.64+0x180] ;  /* 0x000180082e3a8981 */ /* 0x000f62000c1e1900 */
[----:B------:R-:W-:-:S04]  /*05b0*/  IADD3 R2, P4, PT, R20, UR14, RZ ;  /* 0x0000000e14027c10 */ /* 0x000fc8000ff9e0ff */
[----:B------:R-:W-:Y:S01]  /*05c0*/  IADD3.X R3, PT, PT, R10, UR15, RZ, P4, !PT ;  /* 0x0000000f0a037c10 */ /* 0x000fe2000a7fe4ff */
        /* <DEDUP_REMOVED lines=14> */
[----:B---3--:R2:W-:Y:S04]  /*06b0*/  STS [R43+0x80], R5 ;  /* 0x000080052b007388 */ /* 0x0085e80000000800 */
[----:B----4-:R-:W-:Y:S04]  /*06c0*/  STS [R43+0x100], R7 ;  /* 0x000100072b007388 */ /* 0x010fe80000000800 */
[----:B-----5:R-:W-:Y:S01]  /*06d0*/  STS [R43+0x180], R4 ;  /* 0x000180042b007388 */ /* 0x020fe20000000800 */
[----:B------:R-:W-:-:S03]  /*06e0*/  NOP ;  /* 0x0000000000007918 */ /* 0x000fc60000000000 */
[----:B------:R-:W3:Y:S01]  /*06f0*/  LDS.128 R8, [R38] ;  /* 0x0000000026087984 */ /* 0x000ee20000000c00 */
[----:B------:R-:W-:Y:S06]  /*0700*/  BAR.SYNC.DEFER_BLOCKING 0x0 ;  /* 0x0000000000007b1d */ /* 0x000fec0000010000 */
[----:B------:R-:W4:Y:S04]  /*0710*/  @!P3 LDG.E R50, desc[UR8][R20.64] ;  /* 0x000000081432b981 */ /* 0x000f28000c1e1900 */
[----:B------:R-:W5:Y:S04]  /*0720*/  @!P2 LDG.E R49, desc[UR8][R20.64+0x80] ;  /* 0x000080081431a981 */ /* 0x000f68000c1e1900 */
[----:B------:R-:W3:Y:S04]  /*0730*/  @!P1 LDG.E R48, desc[UR8][R20.64+0x100] ;  /* 0x0001000814309981 */ /* 0x000ee8000c1e1900 */
[----:B------:R-:W3:Y:S01]  /*0740*/  @!P0 LDG.E R45, desc[UR8][R20.64+0x180] ;  /* 0x00018008142d8981 */ /* 0x000ee2000c1e1900 */
[----:B0-----:R-:W-:-:S04]  /*0750*/  IADD3 R0, PT, PT, R28, R37, RZ ;  /* 0x000000251c007210 */ /* 0x001fc80007ffe0ff */
[----:B------:R-:W-:-:S04]  /*0760*/  IADD3 R0, P4, PT, R33, R0, RZ ;  /* 0x0000000021007210 */ /* 0x000fc80007f9e0ff */
[----:B--2---:R-:W-:Y:S02]  /*0770*/  IADD3.X R5, PT, PT, RZ, RZ, RZ, P4, !PT ;  /* 0x000000ffff057210 */ /* 0x004fe400027fe4ff */
[----:B------:R-:W-:-:S04]  /*0780*/  LEA R22, P4, R0, UR12, 0x2 ;  /* 0x0000000c00167c11 */ /* 0x000fc8000f8810ff */
[----:B------:R-:W-:Y:S01]  /*0790*/  LEA.HI.X R23, R0, UR13, R5, 0x2, P4 ;  /* 0x0000000d00177c11 */ /* 0x000fe2000a0f1405 */
[----:B----4-:R0:W-:Y:S04]  /*07a0*/  STS [R43], R50 ;  /* 0x000000322b007388 */ /* 0x0101e80000000800 */
[----:B-----5:R-:W-:Y:S04]  /*07b0*/  STS [R43+0x80], R49 ;  /* 0x000080312b007388 */ /* 0x020fe80000000800 */
[----:B---3--:R2:W-:Y:S04]  /*07c0*/  STS [R43+0x100], R48 ;  /* 0x000100302b007388 */ /* 0x0085e80000000800 */
[----:B------:R3:W-:Y:S01]  /*07d0*/  STS [R43+0x180], R45 ;  /* 0x0001802d2b007388 */ /* 0x0007e20000000800 */
[----:B------:R-:W-:-:S03]  /*07e0*/  NOP ;  /* 0x0000000000007918 */ /* 0x000fc60000000000 */
[----:B------:R-:W-:Y:S01]  /*07f0*/  LDS.128 R4, [R38] ;  /* 0x0000000026047984 */ /* 0x000fe20000000c00 */
[----:B------:R-:W-:Y:S06]  /*0800*/  BAR.SYNC.DEFER_BLOCKING 0x0 ;  /* 0x0000000000007b1d */ /* 0x000fec0000010000 */
[----:B------:R-:W4:Y:S04]  /*0810*/  @!P3 LDG.E R53, desc[UR8][R22.64] ;  /* 0x000000081635b981 */ /* 0x000f28000c1e1900 */
[----:B------:R-:W5:Y:S04]  /*0820*/  @!P2 LDG.E R54, desc[UR8][R22.64+0x80] ;  /* 0x000080081636a981 */ /* 0x000f68000c1e1900 */
[----:B------:R-:W5:Y:S04]  /*0830*/  @!P1 LDG.E R52, desc[UR8][R22.64+0x100] ;  /* 0x0001000816349981 */ /* 0x000f68000c1e1900 */
[----:B------:R-:W5:Y:S01]  /*0840*/  @!P0 LDG.E R51, desc[UR8][R22.64+0x180] ;  /* 0x0001800816338981 */ /* 0x000f62000c1e1900 */
[----:B-1----:R-:W-:Y:S01]  /*0850*/  FMUL.FTZ R42, R17, UR7 ;  /* 0x00000007112a7c20 */ /* 0x002fe20008410000 */
[----:B------:R-:W-:Y:S01]  /*0860*/  FMUL.FTZ R40, R16, UR7 ;  /* 0x0000000710287c20 */ /* 0x000fe20008410000 */
[----:B------:R-:W-:Y:S01]  /*0870*/  FMUL.FTZ R0, R19, UR7 ;  /* 0x0000000713007c20 */ /* 0x000fe20008410000 */
[----:B------:R-:W-:Y:S01]  /*0880*/  FMUL.FTZ R44, R18, UR7 ;  /* 0x00000007122c7c20 */ /* 0x000fe20008410000 */
[C---:B------:R-:W-:Y:S01]  /*0890*/  FMUL.FTZ R19, R31.reuse, R42 ;  /* 0x0000002a1f137220 */ /* 0x040fe20000410000 */
[C---:B------:R-:W-:Y:S01]  /*08a0*/  FMUL.FTZ R17, R31.reuse, R40 ;  /* 0x000000281f117220 */ /* 0x040fe20000410000 */
[C---:B------:R-:W-:Y:S01]  /*08b0*/  FMUL.FTZ R57, R31.reuse, R0 ;  /* 0x000000001f397220 */ /* 0x040fe20000410000 */
[----:B0-----:R-:W-:Y:S01]  /*08c0*/  MUFU.RCP R50, R32 ;  /* 0x0000002000327308 */ /* 0x001fe20000001000 */
[----:B------:R-:W-:Y:S01]  /*08d0*/  FMUL.FTZ R16, R42, R19 ;  /* 0x000000132a107220 */ /* 0x000fe20000410000 */
[----:B------:R-:W-:Y:S01]  /*08e0*/  FMUL.FTZ R17, R40, R17 ;  /* 0x0000001128117220 */ /* 0x000fe20000410000 */
[----:B------:R-:W-:Y:S01]  /*08f0*/  FMUL.FTZ R19, R31, R44 ;  /* 0x0000002c1f137220 */ /* 0x000fe20000410000 */
[----:B--2---:R-:W-:Y:S01]  /*0900*/  FMUL.FTZ R48, R0, R57 ;  /* 0x0000003900307220 */ /* 0x004fe20000410000 */
[----:B------:R-:W-:Y:S01]  /*0910*/  FFMA.FTZ R9, R9, UR21, R16 ;  /* 0x0000001509097c23 */ /* 0x000fe20008010010 */
[----:B------:R-:W-:Y:S01]  /*0920*/  FFMA.FTZ R8, R8, UR21, R17 ;  /* 0x0000001508087c23 */ /* 0x000fe20008010011 */
[----:B------:R-:W-:Y:S01]  /*0930*/  FSETP.LT.FTZ.AND P0, PT, RZ, UR19, PT ;  /* 0x00000013ff007c0b */ /* 0x000fe2000bf11000 */
[----:B------:R-:W-:Y:S01]  /*0940*/  FFMA.FTZ R11, R11, UR21, R48 ;  /* 0x000000150b0b7c23 */ /* 0x000fe20008010030 */
[----:B------:R-:W-:Y:S01]  /*0950*/  MUFU.SQRT R55, R9 ;  /* 0x0000000900377308 */ /* 0x000fe20000002000 */
[----:B------:R-:W-:-:S07]  /*0960*/  LEA R28, R39, R28, 0xc ;  /* 0x0000001c271c7211 */ /* 0x000fce00078e60ff */
[----:B------:R-:W0:Y:S08]  /*0970*/  MUFU.SQRT R49, R8 ;  /* 0x0000000800317308 */ /* 0x000e300000002000 */
[----:B---3--:R-:W1:Y:S01]  /*0980*/  MUFU.RCP R45, R24 ;  /* 0x00000018002d7308 */ /* 0x008e620000001000 */
[-C--:B0-----:R-:W-:Y:S01]  /*0990*/  FFMA.FTZ R48, R49, R50.reuse, UR18 ;  /* 0x0000001231307e23 */ /* 0x081fe20008010032 */
[----:B------:R-:W-:Y:S01]  /*09a0*/  FFMA.FTZ R49, R55, R50, UR18 ;  /* 0x0000001237317e23 */ /* 0x000fe20008010032 */
[----:B------:R-:W-:-:S05]  /*09b0*/  FMUL.FTZ R55, R35, R44 ;  /* 0x0000002c23377220 */ /* 0x000fca0000410000 */
[----:B------:R-:W-:Y:S01]  /*09c0*/  MUFU.RCP R48, R48 ;  /* 0x0000003000307308 */ /* 0x000fe20000001000 */
[----:B------:R-:W-:Y:S01]  /*09d0*/  FFMA.FTZ R14, R14, UR20, R55 ;  /* 0x000000140e0e7c23 */ /* 0x000fe20008010037 */
[----:B------:R-:W-:-:S06]  /*09e0*/  FMUL.FTZ R55, R29, R44 ;  /* 0x0000002c1d377220 */ /* 0x000fcc0000410000 */
[----:B------:R-:W-:Y:S01]  /*09f0*/  MUFU.RCP R49, R49 ;  /* 0x0000003100317308 */ /* 0x000fe20000001000 */
[----:B----4-:R0:W-:Y:S04]  /*0a00*/  STS [R43], R53 ;  /* 0x000000352b007388 */ /* 0x0101e80000000800 */
[----:B-----5:R-:W-:Y:S04]  /*0a10*/  STS [R43+0x80], R54 ;  /* 0x000080362b007388 */ /* 0x020fe80000000800 */
[----:B------:R2:W-:Y:S01]  /*0a20*/  STS [R43+0x100], R52 ;  /* 0x000100342b007388 */ /* 0x0005e20000000800 */
[----:B0-----:R-:W-:-:S03]  /*0a30*/  FMUL.FTZ R53, R44, R19 ;  /* 0x000000132c357220 */ /* 0x001fc60000410000 */
[----:B------:R0:W-:Y:S01]  /*0a40*/  STS [R43+0x180], R51 ;  /* 0x000180332b007388 */ /* 0x0001e20000000800 */
[----:B------:R-:W-:-:S03]  /*0a50*/  NOP ;  /* 0x0000000000007918 */ /* 0x000fc60000000000 */
[----:B------:R-:W3:Y:S01]  /*0a60*/  LDS.128 R16, [R38] ;  /* 0x0000000026107984 */ /* 0x000ee20000000c00 */
[----:B------:R-:W-:Y:S01]  /*0a70*/  FFMA.FTZ R10, R10, UR21, R53 ;  /* 0x000000150a0a7c23 */ /* 0x000fe20008010035 */
[C---:B--2---:R-:W-:Y:S01]  /*0a80*/  FMUL.FTZ R52, R35.reuse, R42 ;  /* 0x0000002a23347220 */ /* 0x044fe20000410000 */
[----:B------:R-:W-:Y:S01]  /*0a90*/  MUFU.SQRT R53, R11 ;  /* 0x0000000b00357308 */ /* 0x000fe20000002000 */
[C---:B0-----:R-:W-:Y:S01]  /*0aa0*/  FMUL.FTZ R51, R35.reuse, R40 ;  /* 0x0000002823337220 */ /* 0x041fe20000410000 */
[----:B------:R-:W-:Y:S01]  /*0ab0*/  FMUL.FTZ R54, R35, R0 ;  /* 0x0000000023367220 */ /* 0x000fe20000410000 */
[----:B------:R-:W-:Y:S01]  /*0ac0*/  FFMA.FTZ R13, R13, UR20, R52 ;  /* 0x000000140d0d7c23 */ /* 0x000fe20008010034 */
[----:B------:R-:W-:Y:S01]  /*0ad0*/  FMUL.FTZ R52, R29, R42 ;  /* 0x0000002a1d347220 */ /* 0x000fe20000410000 */
[----:B------:R-:W-:Y:S01]  /*0ae0*/  FFMA.FTZ R12, R12, UR20, R51 ;  /* 0x000000140c0c7c23 */ /* 0x000fe20008010033 */
[----:B------:R-:W-:Y:S01]  /*0af0*/  FFMA.FTZ R15, R15, UR20, R54 ;  /* 0x000000140f0f7c23 */ /* 0x000fe20008010036 */
[----:B------:R-:W-:Y:S01]  /*0b00*/  FMUL.FTZ R54, R29, R0 ;  /* 0x000000001d367220 */ /* 0x000fe20000410000 */
[----:B------:R-:W0:Y:S02]  /*0b10*/  MUFU.SQRT R57, R10 ;  /* 0x0000000a00397308 */ /* 0x000e240000002000 */
[-C--:B-1----:R-:W-:Y:S01]  /*0b20*/  FMUL.FTZ R56, R15, R45.reuse ;  /* 0x0000002d0f387220 */ /* 0x082fe20000410000 */
[-C--:B0-----:R-:W-:Y:S01]  /*0b30*/  FFMA.FTZ R51, R57, R50.reuse, UR18 ;  /* 0x0000001239337e23 */ /* 0x081fe20008010032 */
[----:B------:R-:W-:Y:S01]  /*0b40*/  FFMA.FTZ R50, R53, R50, UR18 ;  /* 0x0000001235327e23 */ /* 0x000fe20008010032 */
[----:B------:R-:W-:Y:S01]  /*0b50*/  FMUL.FTZ R53, R29, R40 ;  /* 0x000000281d357220 */ /* 0x000fe20000410000 */
[----:B------:R-:W-:Y:S06]  /*0b60*/  BAR.SYNC.DEFER_BLOCKING 0x0 ;  /* 0x0000000000007b1d */ /* 0x000fec0000010000 */
[----:B------:R-:W0:Y:S01]  /*0b70*/  MUFU.RCP R51, R51 ;  /* 0x0000003300337308 */ /* 0x000e220000001000 */
[----:B---3--:R-:W-:Y:S01]  /*0b80*/  FFMA.FTZ R16, R16, UR22, R53 ;  /* 0x0000001610107c23 */ /* 0x008fe20008010035 */
[----:B------:R-:W-:Y:S01]  /*0b90*/  FFMA.FTZ R17, R17, UR22, R52 ;  /* 0x0000001611117c23 */ /* 0x000fe20008010034 */
[----:B------:R-:W-:Y:S01]  /*0ba0*/  FFMA.FTZ R18, R18, UR22, R55 ;  /* 0x0000001612127c23 */ /* 0x000fe20008010037 */
[----:B------:R-:W-:Y:S01]  /*0bb0*/  FFMA.FTZ R19, R19, UR22, R54 ;  /* 0x0000001613137c23 */ /* 0x000fe20008010036 */
[----:B------:R-:W-:-:S03]  /*0bc0*/  FMUL.FTZ R53, R12, R45 ;  /* 0x0000002d0c357220 */ /* 0x000fc60000410000 */
[----:B------:R-:W1:Y:S01]  /*0bd0*/  MUFU.RCP R50, R50 ;  /* 0x0000003200327308 */ /* 0x000e620000001000 */
[-C--:B------:R-:W-:Y:S01]  /*0be0*/  FMUL.FTZ R52, R13, R45.reuse ;  /* 0x0000002d0d347220 */ /* 0x080fe20000410000 */
[----:B------:R-:W-:Y:S01]  /*0bf0*/  FMUL.FTZ R55, R14, R45 ;  /* 0x0000002d0e377220 */ /* 0x000fe20000410000 */
[----:B------:R-:W-:Y:S01]  /*0c00*/  FFMA.FTZ R53, R16, UR23, R53 ;  /* 0x0000001710357c23 */ /* 0x000fe20008010035 */
[----:B------:R-:W-:Y:S01]  /*0c10*/  FFMA.FTZ R45, R19, UR23, R56 ;  /* 0x00000017132d7c23 */ /* 0x000fe20008010038 */
[----:B------:R-:W-:Y:S01]  /*0c20*/  FFMA.FTZ R52, R17, UR23, R52 ;  /* 0x0000001711347c23 */ /* 0x000fe20008010034 */
[----:B------:R-:W-:Y:S01]  /*0c30*/  FFMA.FTZ R54, R18, UR23, R55 ;  /* 0x0000001712367c23 */ /* 0x000fe20008010037 */
[----:B------:R-:W-:Y:S02]  /*0c40*/  FMUL.FTZ R53, R53, R48 ;  /* 0x0000003035357220 */ /* 0x000fe40000410000 */
[----:B------:R-:W-:Y:S01]  /*0c50*/  FMUL.FTZ R52, R52, R49 ;  /* 0x0000003134347220 */ /* 0x000fe20000410000 */
[----:B0-----:R-:W-:Y:S01]  /*0c60*/  FMUL.FTZ R51, R54, R51 ;  /* 0x0000003336337220 */ /* 0x001fe20000410000 */
[----:B------:R-:W-:-:S02]  /*0c70*/  FFMA.FTZ R4, -R53, UR24, R4 ;  /* 0x0000001835047c23 */ /* 0x000fc40008010104 */
[----:B------:R-:W-:Y:S01]  /*0c80*/  FFMA.FTZ R5, -R52, UR24, R5 ;  /* 0x0000001834057c23 */ /* 0x000fe20008010105 */
[----:B------:R-:W-:Y:S01]  /*0c90*/  FFMA.FTZ R6, -R51, UR24, R6 ;  /* 0x0000001833067c23 */ /* 0x000fe20008010106 */
[C---:B------:R-:W-:Y:S01]  /*0ca0*/  @P0 FMUL.FTZ R4, R30.reuse, R4 ;  /* 0x000000041e040220 */ /* 0x040fe20000410000 */
[----:B-1----:R-:W-:Y:S01]  /*0cb0*/  FMUL.FTZ R50, R45, R50 ;  /* 0x000000322d327220 */ /* 0x002fe20000410000 */
[C---:B------:R-:W-:Y:S01]  /*0cc0*/  @P0 FMUL.FTZ R5, R30.reuse, R5 ;  /* 0x000000051e050220 */ /* 0x040fe20000410000 */
[----:B------:R-:W-:Y:S02]  /*0cd0*/  @P0 FMUL.FTZ R6, R30, R6 ;  /* 0x000000061e060220 */ /* 0x000fe40000410000 */
[----:B------:R-:W-:-:S04]  /*0ce0*/  FFMA.FTZ R7, -R50, UR24, R7 ;  /* 0x0000001832077c23 */ /* 0x000fc80008010107 */
[----:B------:R-:W-:Y:S01]  /*0cf0*/  @P0 FMUL.FTZ R7, R30, R7 ;  /* 0x000000071e070220 */ /* 0x000fe20000410000 */
[----:B------:R-:W-:-:S04]  /*0d00*/  ISETP.NE.AND P0, PT, R41, RZ, PT ;  /* 0x000000ff2900720c */ /* 0x000fc80003f05270 */
        /* <DEDUP_REMOVED lines=74> */
.L_x_1526:
        /* <DEDUP_REMOVED lines=13> */
.L_x_2048:


//--------------------- .text._Z21kOptimizer32bit2StateI13__nv_bfloat16Li0EEvPT_S2_PfS3_S3_ffffffffiffbi --------------------------
	.section	.text._Z21kOptimizer32bit2StateI13__nv_bfloat16Li0EEvPT_S2_PfS3_S3_ffffffffiffbi,"ax",@progbits
	.align	128
        .global         _Z21kOptimizer32bit2StateI13__nv_bfloat16Li0EEvPT_S2_PfS3_S3_ffffffffiffbi
        .type           _Z21kOptimizer32bit2StateI13__nv_bfloat16Li0EEvPT_S2_PfS3_S3_ffffffffiffbi,@function
        .size           _Z21kOptimizer32bit2StateI13__nv_bfloat16Li0EEvPT_S2_PfS3_S3_ffffffffiffbi,(.L_x_2049 - _Z21kOptimizer32bit2StateI13__nv_bfloat16Li0EEvPT_S2_PfS3_S3_ffffffffiffbi)
        .other          _Z21kOptimizer32bit2StateI13__nv_bfloat16Li0EEvPT_S2_PfS3_S3_ffffffffiffbi,@"STO_CUDA_ENTRY STV_DEFAULT"
_Z21kOptimizer32bit2StateI13__nv_bfloat16Li0EEvPT_S2_PfS3_S3_ffffffffiffbi:
.text._Z21kOptimizer32bit2StateI13__nv_bfloat16Li0EEvPT_S2_PfS3_S3_ffffffffiffbi:
[----:B------:R-:W-:Y:S08]  /*0000*/  LDC R1, c[0x0][0x37c] ;  /* 0x0000df00ff017b82 */ /* 0x000ff00000000800 */
[----:B------:R-:W0:Y:S01]  /*0010*/  LDC.64 R24, c[0x0][0x3b0] ;  /* 0x0000ec00ff187b82 */ /* 0x000e220000000a00 */
[----:B------:R-:W1:Y:S01]  /*0020*/  LDCU UR7, c[0x0][0x3d8] ;  /* 0x00007b00ff0777ac */ /* 0x000e620008000800 */
[----:B------:R-:W-:Y:S01]  /*0030*/  IMAD.MOV.U32 R28, RZ, RZ, 0x3f800000 ;  /* 0x3f800000ff1c7424 */ /* 0x000fe200078e00ff */
[----:B------:R-:W2:Y:S05]  /*0040*/  LDCU UR6, c[0x0][0x360] ;  /* 0x00006c00ff0677ac */ /* 0x000eaa0008000800 */
[----:B------:R-:W2:Y:S01]  /*0050*/  S2UR UR5, SR_CTAID.X ;  /* 0x00000000000579c3 */ /* 0x000ea20000002500 */
[----:B------:R-:W3:Y:S01]  /*0060*/  LDCU UR10, c[0x0][0x3a8] ;  /* 0x00007500ff0a77ac */ /* 0x000ee20008000800 */
[----:B------:R-:W4:Y:S01]  /*0070*/  LDCU UR8, c[0x0][0x3c8] ;  /* 0x00007900ff0877ac */ /* 0x000f220008000800 */
[----:B-1----:R-:W-:-:S02]  /*0080*/  USHF.R.S32.HI UR4, URZ, 0x1f, UR7 ;  /* 0x0000001fff047899 */ /* 0x002fc40008011407 */
[----:B------:R-:W-:Y:S02]  /*0090*/  ULOP3.LUT UP0, URZ, UR7, 0xfff, URZ, 0xc0, !UPT ;  /* 0x00000fff07ff7892 */ /* 0x000fe4000f80c0ff */
[----:B------:R-:W-:Y:S01]  /*00a0*/  ULEA.HI UR4, UR4, UR7, URZ, 0xc ;  /* 0x0000000704047291 */ /* 0x000fe2000f8f60ff */
[----:B0-----:R-:W0:Y:S01]  /*00b0*/  MUFU.LG2 R3, R25 ;  /* 0x0000001900037308 */ /* 0x001e220000000c00 */
[----:B---3--:R-:W-:Y:S02]  /*00c0*/  FSETP.LT.FTZ.AND P0, PT, RZ, UR10, PT ;  /* 0x0000000aff007c0b */ /* 0x008fe4000bf11000 */
[----:B------:R-:W-:Y:S01]  /*00d0*/  ULOP3.LUT UR4, UR4, 0xfffff000, URZ, 0xc0, !UPT ;  /* 0xfffff00004047892 */ /* 0x000fe2000f8ec0ff */
[----:B----4-:R-:W-:Y:S01]  /*00e0*/  I2FP.F32.S32 R4, UR8 ;  /* 0x0000000800047c45 */ /* 0x010fe20008201400 */
[----:B--2---:R-:W-:-:S03]  /*00f0*/  UIMAD UR5, UR5, UR6, URZ ;  /* 0x00000006050572a4 */ /* 0x004fc6000f8e02ff */
[----:B------:R1:W2:Y:S01]  /*0100*/  MUFU.LG2 R7, R24 ;  /* 0x0000001800077308 */ /* 0x0002a20000000c00 */
[----:B------:R-:W-:Y:S02]  /*0110*/  UIADD3 UR6, UPT, UPT, UR4, 0x1000, URZ ;  /* 0x0000100004067890 */ /* 0x000fe4000fffe0ff */
[----:B------:R-:W-:Y:S02]  /*0120*/  USHF.L.U32 UR5, UR5, 0x2, URZ ;  /* 0x0000000205057899 */ /* 0x000fe400080006ff */
[----:B------:R-:W-:Y:S01]  /*0130*/  @!UP0 UIADD3 UR6, UPT, UPT, UR4, URZ, URZ ;  /* 0x000000ff04068290 */ /* 0x000fe2000fffe0ff */
[----:B------:R-:W3:Y:S01]  /*0140*/  LDCU.64 UR8, c[0x0][0x358] ;  /* 0x00006b00ff0877ac */ /* 0x000ee20008000a00 */
[----:B0-----:R-:W-:Y:S02]  /*0150*/  FMUL.FTZ R6, R4, R3 ;  /* 0x0000000304067220 */ /* 0x001fe40000410000 */
[----:B------:R-:W-:-:S05]  /*0160*/  IMAD.U32 R36, RZ, RZ, UR5 ;  /* 0x00000005ff247e24 */ /* 0x000fca000f8e00ff */
[----:B------:R-:W-:Y:S01]  /*0170*/  ISETP.GE.U32.AND P1, PT, R36, UR6, PT ;  /* 0x0000000624007c0c */ /* 0x000fe2000bf26070 */
[----:B-12---:R-:W-:-:S12]  /*0180*/  @!P0 BRA `(.L_x_1527) ;  /* 0x0000000000208947 */ /* 0x006fd80003800000 */
[----:B------:R-:W3:Y:S08]  /*0190*/  LDC.64 R2, c[0x0][0x3a0] ;  /* 0x0000e800ff027b82 */ /* 0x000ef00000000a00 */
[----:B------:R-:W0:Y:S01]  /*01a0*/  LDC R5, c[0x0][0x3ac] ;  /* 0x0000eb00ff057b82 */ /* 0x000e220000000800 */
[----:B---3--:R-:W2:Y:S01]  /*01b0*/  LDG.E R2, desc[UR8][R2.64] ;  /* 0x0000000802027981 */ /* 0x008ea2000c1e1900 */
[----:B0-----:R-:W-:Y:S01]  /*01c0*/  FMUL.FTZ R5, R5, UR10 ;  /* 0x0000000a05057c20 */ /* 0x001fe20008410000 */
[----:B--2---:R-:W0:Y:S04]  /*01d0*/  MUFU.SQRT R0, R2 ;  /* 0x0000000200007308 */ /* 0x004e280000002000 */
[----:B0-----:R-:W-:-:S13]  /*01e0*/  FSETP.GT.FTZ.AND P0, PT, R0, R5, PT ;  /* 0x000000050000720b */ /* 0x001fda0003f14000 */
[----:B------:R-:W0:Y:S02]  /*01f0*/  @P0 MUFU.RCP R0, R0 ;  /* 0x0000000000000308 */ /* 0x000e240000001000 */
[----:B0-----:R-:W-:-:S07]  /*0200*/  @P0 FMUL.FTZ R28, R5, R0 ;  /* 0x00000000051c0220 */ /* 0x001fce0000410000 */
.L_x_1527:
[----:B---3--:R-:W-:Y:S05]  /*0210*/  @P1 EXIT ;  /* 0x000000000000194d */ /* 0x008fea0003800000 */
[----:B------:R-:W-:Y:S01]  /*0220*/  FMUL.FTZ R7, R4, R7 ;  /* 0x0000000704077220 */ /* 0x000fe20000410000 */
[----:B------:R-:W0:Y:S01]  /*0230*/  MUFU.EX2 R6, R6 ;  /* 0x0000000600067308 */ /* 0x000e220000000800 */
[----:B------:R-:W1:Y:S01]  /*0240*/  S2R R34, SR_TID.X ;  /* 0x0000000000227919 */ /* 0x000e620000002100 */
[----:B------:R-:W2:Y:S01]  /*0250*/  LDC R5, c[0x0][0x3cc] ;  /* 0x0000f300ff057b82 */ /* 0x000ea20000000800 */
[----:B------:R-:W-:Y:S01]  /*0260*/  FADD.FTZ R22, -R25, 1 ;  /* 0x3f80000019167421 */ /* 0x000fe20000010100 */
[----:B------:R-:W-:Y:S01]  /*0270*/  FADD.FTZ R24, -R24, 1 ;  /* 0x3f80000018187421 */ /* 0x000fe20000010100 */
[----:B------:R-:W3:Y:S03]  /*0280*/  LDCU.U8 UR7, c[0x0][0x3d4] ;  /* 0x00007a80ff0777ac */ /* 0x000ee60008000000 */
[----:B------:R-:W4:Y:S01]  /*0290*/  MUFU.EX2 R7, R7 ;  /* 0x0000000700077308 */ /* 0x000f220000000800 */
[----:B------:R-:W1:Y:S01]  /*02a0*/  LDCU UR18, c[0x0][0x3d0] ;  /* 0x00007a00ff1277ac */ /* 0x000e620008000800 */
[----:B------:R-:W2:Y:S01]  /*02b0*/  LDC R26, c[0x0][0x3c4] ;  /* 0x0000f100ff1a7b82 */ /* 0x000ea20000000800 */
[----:B------:R-:W1:Y:S01]  /*02c0*/  LDCU.64 UR22, c[0x0][0x3b0] ;  /* 0x00007600ff1677ac */ /* 0x000e620008000a00 */
[----:B0-----:R-:W-:-:S06]  /*02d0*/  FADD.FTZ R32, -R6, 1 ;  /* 0x3f80000006207421 */ /* 0x001fcc0000010100 */
[----:B------:R-:W0:Y:S01]  /*02e0*/  LDC R31, c[0x0][0x370] ;  /* 0x0000dc00ff1f7b82 */ /* 0x000e220000000800 */
[----:B------:R-:W0:Y:S01]  /*02f0*/  LDCU.64 UR20, c[0x0][0x3c0] ;  /* 0x00007800ff1477ac */ /* 0x000e220008000a00 */
[----:B------:R-:W5:Y:S01]  /*0300*/  MUFU.SQRT R32, R32 ;  /* 0x0000002000207308 */ /* 0x000f620000002000 */
[----:B------:R-:W0:Y:S01]  /*0310*/  LDCU.64 UR10, c[0x0][0x380] ;  /* 0x00007000ff0a77ac */ /* 0x000e220008000a00 */
[----:B----4-:R-:W-:-:S04]  /*0320*/  FADD.FTZ R3, -R7, 1 ;  /* 0x3f80000007037421 */ /* 0x010fc80000010100 */
[----:B------:R-:W4:Y:S01]  /*0330*/  LDC R30, c[0x0][0x3d8] ;  /* 0x0000f600ff1e7b82 */ /* 0x000f220000000800 */
[----:B------:R-:W0:Y:S01]  /*0340*/  LDCU.64 UR12, c[0x0][0x390] ;  /* 0x00007200ff0c77ac */ /* 0x000e220008000a00 */
[----:B------:R-:W3:Y:S01]  /*0350*/  MUFU.RCP R3, R3 ;  /* 0x0000000300037308 */ /* 0x000ee20000001000 */
[----:B------:R-:W0:Y:S01]  /*0360*/  LDCU.64 UR14, c[0x0][0x398] ;  /* 0x00007300ff0e77ac */ /* 0x000e220008000a00 */
[C---:B-1----:R-:W-:Y:S02]  /*0370*/  IMAD.SHL.U32 R29, R34.reuse, 0x4, RZ ;  /* 0x00000004221d7824 */ /* 0x042fe400078e00ff */
[----:B--2---:R-:W-:Y:S01]  /*0380*/  FFMA.FTZ R26, R5, -R26, 1 ;  /* 0x3f800000051a7423 */ /* 0x004fe2000001081a */
[----:B------:R-:W-:Y:S01]  /*0390*/  LOP3.LUT R20, R34, 0x3e0, RZ, 0xc0, !PT ;  /* 0x000003e022147812 */ /* 0x000fe200078ec0ff */
[----:B------:R-:W1:Y:S01]  /*03a0*/  LDCU.64 UR16, c[0x0][0x388] ;  /* 0x00007100ff1077ac */ /* 0x000e620008000a00 */
[----:B------:R-:W-:Y:S01]  /*03b0*/  LOP3.LUT R29, R29, 0xf80, RZ, 0xc0, !PT ;  /* 0x00000f801d1d7812 */ /* 0x000fe200078ec0ff */
[----:B-----5:R-:W-:-:S03]  /*03c0*/  FMUL.FTZ R0, R32, -R5 ;  /* 0x8000000520007220 */ /* 0x020fc60000410000 */
[----:B------:R-:W-:-:S04]  /*03d0*/  LOP3.LUT R27, R29, 0x1f, R34, 0xf8, !PT ;  /* 0x0000001f1d1b7812 */ /* 0x000fc800078ef822 */
[C---:B------:R-:W-:Y:S01]  /*03e0*/  LOP3.LUT R25, R27.reuse, 0x20, RZ, 0xfc, !PT ;  /* 0x000000201b197812 */ /* 0x040fe200078efcff */
[----:B---3--:R-:W-:Y:S01]  /*03f0*/  FMUL.FTZ R3, R0, R3 ;  /* 0x0000000300037220 */ /* 0x008fe20000410000 */
[C---:B------:R-:W-:Y:S02]  /*0400*/  LOP3.LUT R23, R27.reuse, 0x40, RZ, 0xfc, !PT ;  /* 0x000000401b177812 */ /* 0x040fe400078efcff */
[----:B------:R-:W-:Y:S01]  /*0410*/  LOP3.LUT R21, R27, 0x60, RZ, 0xfc, !PT ;  /* 0x000000601b157812 */ /* 0x000fe200078efcff */
[----:B0-----:R-:W-:-:S07]  /*0420*/  FMUL.FTZ R28, R3, R28 ;  /* 0x0000001c031c7220 */ /* 0x001fce0000410000 */
.L_x_1536:
[----:B------:R-:W-:Y:S01]  /*0430*/  BAR.SYNC.DEFER_BLOCKING 0x0 ;  /* 0x0000000000007b1d */ /* 0x000fe20000010000 */
[----:B0-----:R-:W-:Y:S01]  /*0440*/  IMAD.MOV R3, RZ, RZ, -R36 ;  /* 0x000000ffff037224 */ /* 0x001fe200078e0a24 */
[----:B------:R-:W-:-:S04]  /*0450*/  IADD3 R5, P0, PT, R27, R36, RZ ;  /* 0x000000241b057210 */ /* 0x000fc80007f1e0ff */
[----:B----4-:R-:W-:Y:S01]  /*0460*/  VIADDMNMX.U32 R0, R3, R30, 0x1000, PT ;  /* 0x0000100003007446 */ /* 0x010fe2000380001e */
[----:B------:R-:W-:Y:S02]  /*0470*/  IMAD.X R6, RZ, RZ, RZ, P0 ;  /* 0x000000ffff067224 */ /* 0x000fe400000e06ff */
[----:B------:R-:W-:Y:S01]  /*0480*/  IMAD.SHL.U32 R14, R5, 0x2, RZ ;  /* 0x00000002050e7824 */ /* 0x000fe200078e00ff */
[-C--:B------:R-:W-:Y:S02]  /*0490*/  ISETP.GE.U32.AND P3, PT, R27, R0.reuse, PT ;  /* 0x000000001b00720c */ /* 0x080fe40003f66070 */
[-C--:B------:R-:W-:Y:S02]  /*04a0*/  ISETP.GE.U32.AND P2, PT, R25, R0.reuse, PT ;  /* 0x000000001900720c */ /* 0x080fe40003f46070 */
[-C--:B------:R-:W-:Y:S02]  /*04b0*/  ISETP.GE.U32.AND P1, PT, R23, R0.reuse, PT ;  /* 0x000000001700720c */ /* 0x080fe40003f26070 */
[----:B------:R-:W-:-:S02]  /*04c0*/  ISETP.GE.U32.AND P0, PT, R21, R0, PT ;  /* 0x000000001500720c */ /* 0x000fc40003f06070 */
[----:B------:R-:W-:Y:S02]  /*04d0*/  SHF.L.U64.HI R8, R5, 0x1, R6 ;  /* 0x0000000105087819 */ /* 0x000fe40000010206 */
[----:B------:R-:W-:-:S04]  /*04e0*/  IADD3 R2, P4, PT, R14, UR10, RZ ;  /* 0x0000000a0e027c10 */ /* 0x000fc8000ff9e0ff */
[----:B------:R-:W-:-:S05]  /*04f0*/  IADD3.X R3, PT, PT, R8, UR11, RZ, P4, !PT ;  /* 0x0000000b08037c10 */ /* 0x000fca000a7fe4ff */
[----:B------:R-:W2:Y:S04]  /*0500*/  @!P3 LDG.E.U16 R45, desc[UR8][R2.64] ;  /* 0x00000008022db981 */ /* 0x000ea8000c1e1500 */
[----:B------:R-:W3:Y:S04]  /*0510*/  @!P2 LDG.E.U16 R43, desc[UR8][R2.64+0x40] ;  /* 0x00004008022ba981 */ /* 0x000ee8000c1e1500 */
[----:B------:R-:W4:Y:S04]  /*0520*/  @!P1 LDG.E.U16 R41, desc[UR8][R2.64+0x80] ;  /* 0x0000800802299981 */ /* 0x000f28000c1e1500 */
[----:B------:R-:W5:Y:S01]  /*0530*/  @!P0 LDG.E.U16 R39, desc[UR8][R2.64+0xc0] ;  /* 0x0000c00802278981 */ /* 0x000f62000c1e1500 */
[----:B------:R-:W0:Y:S01]  /*0540*/  S2UR UR5, SR_CgaCtaId ;  /* 0x00000000000579c3 */ /* 0x000e220000008800 */
[----:B------:R-:W-:Y:S01]  /*0550*/  UMOV UR4, 0x400 ;  /* 0x0000040000047882 */ /* 0x000fe20000000000 */
[C---:B------:R-:W-:Y:S01]  /*0560*/  IMAD.SHL.U32 R7, R5.reuse, 0x4, RZ ;  /* 0x0000000405077824 */ /* 0x040fe200078e00ff */
[----:B------:R-:W1:Y:S01]  /*0570*/  S2R R4, SR_LANEID ;  /* 0x0000000000047919 */ /* 0x000e620000000000 */
[----:B------:R-:W-:-:S03]  /*0580*/  SHF.L.U64.HI R5, R5, 0x2, R6 ;  /* 0x0000000205057819 */ /* 0x000fc60000010206 */
[----:B------:R-:W-:-:S04]  /*0590*/  IADD3 R12, P4, PT, R7, UR12, RZ ;  /* 0x0000000c070c7c10 */ /* 0x000fc8000ff9e0ff */
[----:B------:R-:W-:Y:S01]  /*05a0*/  IADD3.X R13, PT, PT, R5, UR13, RZ, P4, !PT ;  /* 0x0000000d050d7c10 */ /* 0x000fe2000a7fe4ff */
[----:B0-----:R-:W-:Y:S01]  /*05b0*/  ULEA UR4, UR5, UR4, 0x18 ;  /* 0x0000000405047291 */ /* 0x001fe2000f8ec0ff */
[--C-:B-1----:R-:W-:Y:S02]  /*05c0*/  IMAD.IADD R35, R29, 0x1, R4.reuse ;  /* 0x000000011d237824 */ /* 0x102fe400078e0204 */
        /* <DEDUP_REMOVED lines=14> */
[----:B------:R-:W-:Y:S01]  /*06b0*/  IMAD R35, R35, 0x2, R38 ;  /* 0x0000000223237824 */ /* 0x000fe200078e0226 */
[----:B------:R-:W-:Y:S01]  /*06c0*/  IADD3 R2, P4, PT, R7, UR14, RZ ;  /* 0x0000000e07027c10 */ /* 0x000fe2000ff9e0ff */
[----:B------:R-:W-:-:S03]  /*06d0*/  IMAD R33, R4, 0x8, R37 ;  /* 0x0000000804217824 */ /* 0x000fc600078e0225 */
        /* <DEDUP_REMOVED lines=14> */
[----:B--2---:R0:W-:Y:S04]  /*07c0*/  STS [R35], R19 ;  /* 0x0000001323007388 */ /* 0x0041e80000000800 */
[----:B---3--:R1:W-:Y:S04]  /*07d0*/  STS [R35+0x80], R40 ;  /* 0x0000802823007388 */ /* 0x0083e80000000800 */
[----:B----4-:R2:W-:Y:S04]  /*07e0*/  STS [R35+0x100], R42 ;  /* 0x0001002a23007388 */ /* 0x0105e80000000800 */
[----:B-----5:R-:W-:Y:S01]  /*07f0*/  STS [R35+0x180], R18 ;  /* 0x0001801223007388 */ /* 0x020fe20000000800 */
[----:B------:R-:W-:-:S03]  /*0800*/  NOP ;  /* 0x0000000000007918 */ /* 0x000fc60000000000 */
[----:B------:R-:W-:Y:S01]  /*0810*/  LDS.128 R8, [R33] ;  /* 0x0000000021087984 */ /* 0x000fe20000000c00 */
[----:B------:R-:W-:Y:S06]  /*0820*/  BAR.SYNC.DEFER_BLOCKING 0x0 ;  /* 0x0000000000007b1d */ /* 0x000fec0000010000 */
[----:B------:R-:W3:Y:S04]  /*0830*/  @!P3 LDG.E.U16 R47, desc[UR8][R14.64] ;  /* 0x000000080e2fb981 */ /* 0x000ee8000c1e1500 */
[----:B------:R-:W4:Y:S04]  /*0840*/  @!P2 LDG.E.U16 R49, desc[UR8][R14.64+0x40] ;  /* 0x000040080e31a981 */ /* 0x000f28000c1e1500 */
[----:B------:R-:W5:Y:S04]  /*0850*/  @!P1 LDG.E.U16 R51, desc[UR8][R14.64+0x80] ;  /* 0x000080080e339981 */ /* 0x000f68000c1e1500 */
[----:B------:R-:W5:Y:S01]  /*0860*/  @!P0 LDG.E.U16 R53, desc[UR8][R14.64+0xc0] ;  /* 0x0000c0080e358981 */ /* 0x000f62000c1e1500 */
[C---:B0-----:R-:W-:Y:S01]  /*0870*/  IMAD.U32 R19, R16.reuse, 0x10000, RZ ;  /* 0x0001000010137824 */ /* 0x041fe200078e00ff */
[----:B------:R-:W-:Y:S01]  /*0880*/  PRMT R16, R16, 0x7632, R16 ;  /* 0x0000763210107816 */ /* 0x000fe20000000010 */
[----:B------:R-:W-:Y:S01]  /*0890*/  UPRMT UR5, UR7, 0x8880, URZ ;  /* 0x0000888007057896 */ /* 0x000fe200080000ff */
[----:B------:R-:W-:Y:S01]  /*08a0*/  PRMT R39, R17, 0x7632, R39 ;  /* 0x0000763211277816 */ /* 0x000fe20000000027 */
[----:B------:R-:W-:Y:S01]  /*08b0*/  FMUL.FTZ R45, R19, UR18 ;  /* 0x00000012132d7c20 */ /* 0x000fe20008410000 */
[----:B------:R-:W-:Y:S01]  /*08c0*/  IMAD.U32 R17, R17, 0x10000, RZ ;  /* 0x0001000011117824 */ /* 0x000fe200078e00ff */
[----:B------:R-:W-:Y:S01]  /*08d0*/  BSSY.RECONVERGENT B0, `(.L_x_1528) ;  /* 0x0000036000007945 */ /* 0x000fe20003800200 */
[----:B------:R-:W-:Y:S01]  /*08e0*/  IMAD.U32 R16, R16, 0x10000, RZ ;  /* 0x0001000010107824 */ /* 0x000fe200078e00ff */
[----:B------:R-:W-:Y:S01]  /*08f0*/  ISETP.NE.AND P6, PT, RZ, UR5, PT ;  /* 0x00000005ff007c0c */ /* 0x000fe2000bfc5270 */
[----:B------:R-:W-:Y:S01]  /*0900*/  FMUL.FTZ R17, R17, UR18 ;  /* 0x0000001211117c20 */ /* 0x000fe20008410000 */
[----:B------:R-:W1:Y:S01]  /*0910*/  F2F.BF16.F32 R45, R45 ;  /* 0x0000002d002d7304 */ /* 0x000e620000202000 */
[----:B------:R-:W-:Y:S01]  /*0920*/  FMUL.FTZ R16, R16, UR18 ;  /* 0x0000001210107c20 */ /* 0x000fe20008410000 */
[----:B------:R-:W-:Y:S01]  /*0930*/  IMAD.U32 R39, R39, 0x10000, RZ ;  /* 0x0001000027277824 */ /* 0x000fe200078e00ff */
[----:B------:R-:W-:Y:S01]  /*0940*/  ISETP.NE.AND P1, PT, RZ, UR5, PT ;  /* 0x00000005ff007c0c */ /* 0x000fe2000bf25270 */
[----:B------:R-:W-:Y:S01]  /*0950*/  IMAD R36, R31, 0x1000, R36 ;  /* 0x000010001f247824 */ /* 0x000fe200078e0224 */
[----:B------:R-:W-:Y:S01]  /*0960*/  ISETP.NE.AND P2, PT, RZ, UR5, PT ;  /* 0x00000005ff007c0c */ /* 0x000fe2000bf45270 */
[----:B------:R-:W-:Y:S01]  /*0970*/  FMUL.FTZ R39, R39, UR18 ;  /* 0x0000001227277c20 */ /* 0x000fe20008410000 */
[----:B------:R-:W-:-:S02]  /*0980*/  F2FP.BF16.F32.PACK_AB R16, R17, R16 ;  /* 0x000000101110723e */ /* 0x000fc400000010ff */
[----:B------:R-:W-:Y:S02]  /*0990*/  ISETP.GE.U32.AND P0, PT, R36, UR6, PT ;  /* 0x0000000624007c0c */ /* 0x000fe4000bf06070 */
[C---:B------:R-:W-:Y:S02]  /*09a0*/  PRMT R43, R16.reuse, 0x7610, R43 ;  /* 0x00007610102b7816 */ /* 0x040fe4000000002b */
[----:B------:R-:W-:Y:S01]  /*09b0*/  PRMT R41, R16, 0x7632, R41 ;  /* 0x0000763210297816 */ /* 0x000fe20000000029 */
[----:B-1----:R-:W-:Y:S01]  /*09c0*/  IMAD.U32 R40, R45, 0x10000, RZ ;  /* 0x000100002d287824 */ /* 0x002fe200078e00ff */
[----:B------:R-:W-:Y:S01]  /*09d0*/  F2FP.BF16.F32.PACK_AB R39, RZ, R39 ;  /* 0x00000027ff27723e */ /* 0x000fe200000010ff */
[----:B------:R-:W-:Y:S01]  /*09e0*/  IMAD.U32 R17, R43, 0x10000, RZ ;  /* 0x000100002b117824 */ /* 0x000fe200078e00ff */
[----:B------:R-:W-:Y:S02]  /*09f0*/  ISETP.NE.AND P3, PT, RZ, UR5, PT ;  /* 0x00000005ff007c0c */ /* 0x000fe4000bf65270 */
[----:B------:R-:W-:-:S02]  /*0a00*/  FSETP.NEU.FTZ.AND P5, PT, R40, RZ, PT ;  /* 0x000000ff2800720b */ /* 0x000fc40003fbd000 */
[----:B------:R-:W-:-:S04]  /*0a10*/  FSETP.NEU.FTZ.AND P4, PT, R17, RZ, PT ;  /* 0x000000ff1100720b */ /* 0x000fc80003f9d000 */
[----:B--2---:R-:W-:Y:S01]  /*0a20*/  P2R R42, PR, RZ, 0x10 ;  /* 0x00000010ff2a7803 */ /* 0x004fe20000000000 */
[----:B---3--:R0:W-:Y:S04]  /*0a30*/  STS.U16 [R38], R47 ;  /* 0x0000002f26007388 */ /* 0x0081e80000000400 */
[----:B----4-:R1:W-:Y:S04]  /*0a40*/  STS.U16 [R38+0x40], R49 ;  /* 0x0000403126007388 */ /* 0x0103e80000000400 */
[----:B-----5:R-:W-:Y:S01]  /*0a50*/  STS.U16 [R38+0x80], R51 ;  /* 0x0000803326007388 */ /* 0x020fe20000000400 */
[----:B0-----:R-:W-:-:S03]  /*0a60*/  IMAD.U32 R47, R39, 0x10000, RZ ;  /* 0x00010000272f7824 */ /* 0x001fc600078e00ff */
[----:B------:R-:W-:Y:S01]  /*0a70*/  STS.U16 [R38+0xc0], R53 ;  /* 0x0000c03526007388 */ /* 0x000fe20000000400 */
[----:B------:R-:W-:-:S03]  /*0a80*/  NOP ;  /* 0x0000000000007918 */ /* 0x000fc60000000000 */
[----:B------:R-:W0:Y:S01]  /*0a90*/  LDS.64 R18, [R37] ;  /* 0x0000000025127984 */ /* 0x000e220000000a00 */
[----:B-1----:R-:W-:-:S05]  /*0aa0*/  IMAD.U32 R49, R41, 0x10000, RZ ;  /* 0x0001000029317824 */ /* 0x002fca00078e00ff */
[----:B------:R-:W-:Y:S02]  /*0ab0*/  FSETP.NEU.FTZ.AND P4, PT, R49, RZ, PT ;  /* 0x000000ff3100720b */ /* 0x000fe40003f9d000 */
[C---:B0-----:R-:W-:Y:S02]  /*0ac0*/  PRMT R51, R18.reuse, 0x7610, R51 ;  /* 0x0000761012337816 */ /* 0x041fe40000000033 */
[----:B------:R-:W-:Y:S02]  /*0ad0*/  PRMT R16, R18, 0x7632, R16 ;  /* 0x0000763212107816 */ /* 0x000fe40000000010 */
[----:B------:R-:W-:Y:S01]  /*0ae0*/  PRMT R18, R19, 0x7610, R18 ;  /* 0x0000761013127816 */ /* 0x000fe20000000012 */
[----:B------:R-:W-:Y:S06]  /*0af0*/  @!P5 BRA P6, `(.L_x_1529) ;  /* 0x00000000004cd947 */ /* 0x000fec0003000000 */
[----:B------:R-:W-:Y:S01]  /*0b00*/  IMAD.U32 R53, R45, 0x10000, RZ ;  /* 0x000100002d357824 */ /* 0x000fe200078e00ff */
[----:B------:R-:W-:Y:S01]  /*0b10*/  FSETP.LT.FTZ.AND P5, PT, RZ, UR21, PT ;  /* 0x00000015ff007c0b */ /* 0x000fe2000bfb1000 */
[----:B------:R-:W-:Y:S02]  /*0b20*/  IMAD.U32 R51, R51, 0x10000, RZ ;  /* 0x0001000033337824 */ /* 0x000fe400078e00ff */
[-C--:B------:R-:W-:Y:S01]  /*0b30*/  FMUL.FTZ R40, R53, R53.reuse ;  /* 0x0000003535287220 */ /* 0x080fe20000410000 */
[----:B------:R-:W-:-:S03]  /*0b40*/  FMUL.FTZ R53, R24, R53 ;  /* 0x0000003518357220 */ /* 0x000fc60000410000 */
[----:B------:R-:W-:Y:S01]  /*0b50*/  FMUL.FTZ R40, R22, R40 ;  /* 0x0000002816287220 */ /* 0x000fe20000410000 */
[----:B------:R-:W-:-:S03]  /*0b60*/  FFMA.FTZ R4, R4, UR22, R53 ;  /* 0x0000001604047c23 */ /* 0x000fc60008010035 */
[----:B------:R-:W-:-:S04]  /*0b70*/  FFMA.FTZ R8, R8, UR23, R40 ;  /* 0x0000001708087c23 */ /* 0x000fc80008010028 */
[----:B------:R-:W0:Y:S02]  /*0b80*/  MUFU.SQRT R40, R8 ;  /* 0x0000000800287308 */ /* 0x000e240000002000 */
[----:B0-----:R-:W-:-:S06]  /*0b90*/  FFMA.FTZ R40, R32, UR20, R40 ;  /* 0x0000001420287c23 */ /* 0x001fcc0008010028 */
        /* <DEDUP_REMOVED lines=9> */
.L_x_1529:
[----:B------:R-:W-:Y:S05]  /*0c30*/  BSYNC.RECONVERGENT B0 ;  /* 0x0000000000007941 */ /* 0x000fea0003800200 */
.L_x_1528:
[----:B------:R-:W-:Y:S01]  /*0c40*/  ISETP.NE.AND P6, PT, R42, RZ, PT ;  /* 0x000000ff2a00720c */ /* 0x000fe20003fc5270 */
[----:B------:R-:W-:Y:S01]  /*0c50*/  BSSY.RECONVERGENT B0, `(.L_x_1530) ;  /* 0x0000014000007945 */ /* 0x000fe20003800200 */
[----:B------:R-:W-:-:S11]  /*0c60*/  FSETP.NEU.FTZ.AND P5, PT, R47, RZ, PT ;  /* 0x000000ff2f00720b */ /* 0x000fd60003fbd000 */
[----:B------:R-:W-:Y:S05]  /*0c70*/  @!P6 BRA P1, `(.L_x_1531) ;  /* 0x000000000044e947 */ /* 0x000fea0000800000 */
[----:B------:R-:W-:Y:S01]  /*0c80*/  FMUL.FTZ R53, R17, R17 ;  /* 0x0000001111357220 */ /* 0x000fe20000410000 */
[----:B------:R-:W-:-:S03]  /*0c90*/  FSETP.LT.FTZ.AND P1, PT, RZ, UR21, PT ;  /* 0x00000015ff007c0b */ /* 0x000fc6000bf31000 */
[----:B------:R-:W-:-:S04]  /*0ca0*/  FMUL.FTZ R40, R22, R53 ;  /* 0x0000003516287220 */ /* 0x000fc80000410000 */
[----:B------:R-:W-:Y:S01]  /*0cb0*/  FFMA.FTZ R9, R9, UR23, R40 ;  /* 0x0000001709097c23 */ /* 0x000fe20008010028 */
[----:B------:R-:W-:Y:S01]  /*0cc0*/  FMUL.FTZ R40, R24, R17 ;  /* 0x0000001118287220 */ /* 0x000fe20000410000 */
[----:B------:R-:W-:Y:S02]  /*0cd0*/  IMAD.U32 R17, R16, 0x10000, RZ ;  /* 0x0001000010117824 */ /* 0x000fe400078e00ff */
[----:B------:R-:W0:Y:S01]  /*0ce0*/  MUFU.SQRT R53, R9 ;  /* 0x0000000900357308 */ /* 0x000e220000002000 */
[----:B------:R-:W-:Y:S01]  /*0cf0*/  FFMA.FTZ R5, R5, UR22, R40 ;  /* 0x0000001605057c23 */ /* 0x000fe20008010028 */
[----:B0-----:R-:W-:-:S06]  /*0d00*/  FFMA.FTZ R53, R32, UR20, R53 ;  /* 0x0000001420357c23 */ /* 0x001fcc0008010035 */
[----:B------:R-:W0:Y:S02]  /*0d10*/  MUFU.RCP R42, R53 ;  /* 0x00000035002a7308 */ /* 0x000e240000001000 */
[----:B0-----:R-:W-:-:S04]  /*0d20*/  FMUL.FTZ R16, R5, R42 ;  /* 0x0000002a05107220 */ /* 0x001fc80000410000 */
[----:B------:R-:W-:-:S05]  /*0d30*/  FFMA.FTZ R16, R28, R16, R17 ;  /* 0x000000101c107223 */ /* 0x000fca0000010011 */
[----:B------:R-:W-:-:S05]  /*0d40*/  F2FP.BF16.F32.PACK_AB R16, RZ, R16 ;  /* 0x00000010ff10723e */ /* 0x000fca00000010ff */
[----:B------:R-:W-:-:S04]  /*0d50*/  @P1 IMAD.U32 R17, R16, 0x10000, RZ ;  /* 0x0001000010111824 */ /* 0x000fc800078e00ff */
[----:B------:R-:W-:-:S05]  /*0d60*/  @P1 FMUL.FTZ R17, R26, R17 ;  /* 0x000000111a111220 */ /* 0x000fca0000410000 */
[----:B------:R-:W-:-:S04]  /*0d70*/  @P1 F2FP.BF16.F32.PACK_AB R17, RZ, R17 ;  /* 0x00000011ff11123e */ /* 0x000fc800000010ff */
[----:B------:R-:W-:-:S07]  /*0d80*/  @P1 PRMT R16, R17, 0x7610, R16 ;  /* 0x0000761011101816 */ /* 0x000fce0000000010 */
.L_x_1531:
[----:B------:R-:W-:Y:S05]  /*0d90*/  BSYNC.RECONVERGENT B0 ;  /* 0x0000000000007941 */ /* 0x000fea0003800200 */
.L_x_1530:
[----:B------:R-:W-:Y:S04]  /*0da0*/  BSSY.RECONVERGENT B0, `(.L_x_1532) ;  /* 0x0000014000007945 */ /* 0x000fe80003800200 */
[----:B------:R-:W-:Y:S05]  /*0db0*/  @!P4 BRA P2, `(.L_x_1533) ;  /* 0x000000000048c947 */ /* 0x000fea0001000000 */
[-C--:B------:R-:W-:Y:S01]  /*0dc0*/  FMUL.FTZ R17, R49, R49.reuse ;  /* 0x0000003131117220 */ /* 0x080fe20000410000 */
[----:B------:R-:W-:Y:S01]  /*0dd0*/  FMUL.FTZ R49, R24, R49 ;  /* 0x0000003118317220 */ /* 0x000fe20000410000 */
[----:B------:R-:W-:Y:S02]  /*0de0*/  FSETP.LT.FTZ.AND P1, PT, RZ, UR21, PT ;  /* 0x00000015ff007c0b */ /* 0x000fe4000bf31000 */
[----:B------:R-:W-:Y:S01]  /*0df0*/  FMUL.FTZ R17, R22, R17 ;  /* 0x0000001116117220 */ /* 0x000fe20000410000 */
[----:B------:R-:W-:-:S03]  /*0e00*/  FFMA.FTZ R6, R6, UR22, R49 ;  /* 0x0000001606067c23 */ /* 0x000fc60008010031 */
[----:B------:R-:W-:-:S04]  /*0e10*/  FFMA.FTZ R10, R10, UR23, R17 ;  /* 0x000000170a0a7c23 */ /* 0x000fc80008010011 */
[----:B------:R-:W0:Y:S02]  /*0e20*/  MUFU.SQRT R17, R10 ;  /* 0x0000000a00117308 */ /* 0x000e240000002000 */
        /* <DEDUP_REMOVED lines=11> */
.L_x_1533:
[----:B------:R-:W-:Y:S05]  /*0ee0*/  BSYNC.RECONVERGENT B0 ;  /* 0x0000000000007941 */ /* 0x000fea0003800200 */
.L_x_1532:
[----:B------:R-:W-:Y:S01]  /*0ef0*/  BSSY.RECONVERGENT B0, `(.L_x_1534) ;  /* 0x0000014000007945 */ /* 0x000fe20003800200 */
[----:B------:R-:W-:-:S03]  /*0f00*/  PRMT R17, R19, 0x7632, R17 ;  /* 0x0000763213117816 */ /* 0x000fc60000000011 */
[----:B------:R-:W-:Y:S05]  /*0f10*/  @!P5 BRA P3, `(.L_x_1535) ;  /* 0x000000000044d947 */ /* 0x000fea0001800000 */
[----:B------:R-:W-:Y:S01]  /*0f20*/  FMUL.FTZ R19, R47, R47 ;  /* 0x0000002f2f137220 */ /* 0x000fe20000410000 */
[----:B------:R-:W-:Y:S01]  /*0f30*/  IMAD.U32 R17, R17, 0x10000, RZ ;  /* 0x0001000011117824 */ /* 0x000fe200078e00ff */
[----:B------:R-:W-:Y:S02]  /*0f40*/  FSETP.LT.FTZ.AND P1, PT, RZ, UR21, PT ;  /* 0x00000015ff007c0b */ /* 0x000fe4000bf31000 */
[----:B------:R-:W-:-:S04]  /*0f50*/  FMUL.FTZ R40, R22, R19 ;  /* 0x0000001316287220 */ /* 0x000fc80000410000 */
[----:B------:R-:W-:Y:S01]  /*0f60*/  FFMA.FTZ R11, R11, UR23, R40 ;  /* 0x000000170b0b7c23 */ /* 0x000fe20008010028 */
[----:B------:R-:W-:-:S03]  /*0f70*/  FMUL.FTZ R40, R24, R47 ;  /* 0x0000002f18287220 */ /* 0x000fc60000410000 */
        /* <DEDUP_REMOVED lines=11> */
.L_x_1535:
[----:B------:R-:W-:Y:S05]  /*1030*/  BSYNC.RECONVERGENT B0 ;  /* 0x0000000000007941 */ /* 0x000fea0003800200 */
.L_x_1534:
[----:B------:R-:W-:Y:S01]  /*1040*/  BAR.SYNC.DEFER_BLOCKING 0x0 ;  /* 0x0000000000007b1d */ /* 0x000fe20000010000 */
        /* <DEDUP_REMOVED lines=52> */
[----:B------:R0:W-:Y:S04]  /*1390*/  @!P1 STG.E desc[UR8][R2.64], R19 ;  /* 0x0000001302009986 */ /* 0x0001e8000c101908 */
[----:B------:R0:W-:Y:S04]  /*13a0*/  @!P2 STG.E desc[UR8][R2.64+0x80], R40 ;  /* 0x000080280200a986 */ /* 0x0001e8000c101908 */
[----:B------:R0:W-:Y:S04]  /*13b0*/  @!P3 STG.E desc[UR8][R2.64+0x100], R42 ;  /* 0x0001002a0200b986 */ /* 0x0001e8000c101908 */
[----:B------:R0:W-:Y:S01]  /*13c0*/  @!P4 STG.E desc[UR8][R2.64+0x180], R18 ;  /* 0x000180120200c986 */ /* 0x0001e2000c101908 */
[----:B------:R-:W-:Y:S05]  /*13d0*/  @!P0 BRA `(.L_x_1536) ;  /* 0xfffffff000148947 */ /* 0x000fea000383ffff */
[----:B------:R-:W-:Y:S05]  /*13e0*/  EXIT ;  /* 0x000000000000794d */ /* 0x000fea0003800000 */
.L_x_1537:
        /* <DEDUP_REMOVED lines=9> */
.L_x_2049:


//--------------------- .text._Z21kOptimizer32bit2StateI6__halfLi0EEvPT_S2_PfS3_S3_ffffffffiffbi --------------------------
	.section	.text._Z21kOptimizer32bit2StateI6__halfLi0EEvPT_S2_PfS3_S3_ffffffffiffbi,"ax",@progbits
	.align	128
        .global         _Z21kOptimizer32bit2StateI6__halfLi0EEvPT_S2_PfS3_S3_ffffffffiffbi
        .type           _Z21kOptimizer32bit2StateI6__halfLi0EEvPT_S2_PfS3_S3_ffffffffiffbi,@function
        .size           _Z21kOptimizer32bit2StateI6__halfLi0EEvPT_S2_PfS3_S3_ffffffffiffbi,(.L_x_2050 - _Z21kOptimizer32bit2StateI6__halfLi0EEvPT_S2_PfS3_S3_ffffffffiffbi)
        .other          _Z21kOptimizer32bit2StateI6__halfLi0EEvPT_S2_PfS3_S3_ffffffffiffbi,@"STO_CUDA_ENTRY STV_DEFAULT"
_Z21kOptimizer32bit2StateI6__halfLi0EEvPT_S2_PfS3_S3_ffffffffiffbi:
.text._Z21kOptimizer32bit2StateI6__halfLi0EEvPT_S2_PfS3_S3_ffffffffiffbi:
        /* <DEDUP_REMOVED lines=33> */
.L_x_1538:
[----:B---3--:R-:W-:Y:S05]  /*0210*/  @P1 EXIT ;  /* 0x000000000000194d */ /* 0x008fea0003800000 */
[----:B------:R-:W-:Y:S01]  /*0220*/  FMUL.FTZ R7, R4, R7 ;  /* 0x0000000704077220 */ /* 0x000fe20000410000 */
[----:B------:R-:W0:Y:S01]  /*0230*/  MUFU.EX2 R6, R6 ;  /* 0x0000000600067308 */ /* 0x000e220000000800 */
[----:B------:R-:W1:Y:S01]  /*0240*/  S2R R34, SR_TID.X ;  /* 0x0000000000227919 */ /* 0x000e620000002100 */
[----:B------:R-:W2:Y:S01]  /*0250*/  LDC R26, c[0x0][0x3cc] ;  /* 0x0000f300ff1a7b82 */ /* 0x000ea20000000800 */
[----:B------:R-:W-:Y:S01]  /*0260*/  FADD.FTZ R22, -R25, 1 ;  /* 0x3f80000019167421 */ /* 0x000fe20000010100 */
[----:B------:R-:W-:Y:S01]  /*0270*/  FADD.FTZ R24, -R24, 1 ;  /* 0x3f80000018187421 */ /* 0x000fe20000010100 */
[----:B------:R-:W3:Y:S01]  /*0280*/  S2R R32, SR_LANEID ;  /* 0x0000000000207919 */ /* 0x000ee20000000000 */
[----:B------:R-:W4:Y:S02]  /*0290*/  LDCU.U8 UR7, c[0x0][0x3d4] ;  /* 0x00007a80ff0777ac */ /* 0x000f240008000000 */
[----:B------:R-:W5:Y:S02]  /*02a0*/  MUFU.EX2 R7, R7 ;  /* 0x0000000700077308 */ /* 0x000f640000000800 */
[----:B------:R-:W4:Y:S01]  /*02b0*/  LDC R5, c[0x0][0x3c4] ;  /* 0x0000f100ff057b82 */ /* 0x000f220000000800 */
[----:B------:R-:W1:Y:S01]  /*02c0*/  LDCU UR18, c[0x0][0x3d0] ;  /* 0x00007a00ff1277ac */ /* 0x000e620008000800 */
[----:B------:R-:W1:Y:S01]  /*02d0*/  LDCU.64 UR22, c[0x0][0x3b0] ;  /* 0x00007600ff1677ac */ /* 0x000e620008000a00 */
[----:B0-----:R-:W-:-:S05]  /*02e0*/  FADD.FTZ R33, -R6, 1 ;  /* 0x3f80000006217421 */ /* 0x001fca0000010100 */
[----:B------:R-:W0:Y:S01]  /*02f0*/  LDC R31, c[0x0][0x370] ;  /* 0x0000dc00ff1f7b82 */ /* 0x000e220000000800 */
[----:B------:R-:W0:Y:S01]  /*0300*/  LDCU.64 UR20, c[0x0][0x3c0] ;  /* 0x00007800ff1477ac */ /* 0x000e220008000a00 */
[----:B------:R-:W2:Y:S01]  /*0310*/  MUFU.SQRT R33, R33 ;  /* 0x0000002100217308 */ /* 0x000ea20000002000 */
[----:B------:R-:W0:Y:S01]  /*0320*/  LDCU.64 UR10, c[0x0][0x380] ;  /* 0x00007000ff0a77ac */ /* 0x000e220008000a00 */
[----:B-----5:R-:W-:-:S04]  /*0330*/  FADD.FTZ R3, -R7, 1 ;  /* 0x3f80000007037421 */ /* 0x020fc80000010100 */
[----:B------:R-:W0:Y:S01]  /*0340*/  LDC R30, c[0x0][0x3d8] ;  /* 0x0000f600ff1e7b82 */ /* 0x000e220000000800 */
[----:B------:R-:W0:Y:S01]  /*0350*/  LDCU.64 UR12, c[0x0][0x390] ;  /* 0x00007200ff0c77ac */ /* 0x000e220008000a00 */
[----:B------:R-:W5:Y:S01]  /*0360*/  MUFU.RCP R3, R3 ;  /* 0x0000000300037308 */ /* 0x000f620000001000 */
[----:B------:R-:W0:Y:S01]  /*0370*/  LDCU.64 UR14, c[0x0][0x398] ;  /* 0x00007300ff0e77ac */ /* 0x000e220008000a00 */
[----:B-1----:R-:W-:Y:S01]  /*0380*/  IMAD.SHL.U32 R29, R34, 0x4, RZ ;  /* 0x00000004221d7824 */ /* 0x002fe200078e00ff */
[----:B------:R-:W1:Y:S04]  /*0390*/  LDCU.64 UR16, c[0x0][0x388] ;  /* 0x00007100ff1077ac */ /* 0x000e680008000a00 */
[----:B------:R-:W-:Y:S01]  /*03a0*/  LOP3.LUT R29, R29, 0xf80, RZ, 0xc0, !PT ;  /* 0x00000f801d1d7812 */ /* 0x000fe200078ec0ff */
[----:B--2---:R-:W-:Y:S01]  /*03b0*/  FMUL.FTZ R0, R33, -R26 ;  /* 0x8000001a21007220 */ /* 0x004fe20000410000 */
[----:B----4-:R-:W-:-:S02]  /*03c0*/  FFMA.FTZ R26, R26, -R5, 1 ;  /* 0x3f8000001a1a7423 */ /* 0x010fc40000010805 */
[----:B------:R-:W-:-:S04]  /*03d0*/  LOP3.LUT R27, R29, 0x1f, R34, 0xf8, !PT ;  /* 0x0000001f1d1b7812 */ /* 0x000fc800078ef822 */
[C---:B------:R-:W-:Y:S01]  /*03e0*/  LOP3.LUT R25, R27.reuse, 0x20, RZ, 0xfc, !PT ;  /* 0x000000201b197812 */ /* 0x040fe200078efcff */
[----:B-----5:R-:W-:Y:S01]  /*03f0*/  FMUL.FTZ R3, R0, R3 ;  /* 0x0000000300037220 */ /* 0x020fe20000410000 */
[C---:B------:R-:W-:Y:S02]  /*0400*/  LOP3.LUT R23, R27.reuse, 0x40, RZ, 0xfc, !PT ;  /* 0x000000401b177812 */ /* 0x040fe400078efcff */
[----:B------:R-:W-:Y:S01]  /*0410*/  LOP3.LUT R21, R27, 0x60, RZ, 0xfc, !PT ;  /* 0x000000601b157812 */ /* 0x000fe200078efcff */
[----:B------:R-:W-:Y:S01]  /*0420*/  FMUL.FTZ R28, R3, R28 ;  /* 0x0000001c031c7220 */ /* 0x000fe20000410000 */
[----:B------:R-:W-:-:S04]  /*0430*/  LOP3.LUT R3, R34, 0x3e0, RZ, 0xc0, !PT ;  /* 0x000003e022037812 */ /* 0x000fc800078ec0ff */
[----:B-1-3--:R-:W-:-:S07]  /*0440*/  IADD3 R20, PT, PT, R3, R32, RZ ;  /* 0x0000002003147210 */ /* 0x00afce0007ffe0ff */
.L_x_1547:
[----:B------:R-:W-:Y:S01]  /*0450*/  BAR.SYNC.DEFER_BLOCKING 0x0 ;  /* 0x0000000000007b1d */ /* 0x000fe20000010000 */
[----:B------:R-:W-:Y:S01]  /*0460*/  IMAD.MOV R3, RZ, RZ, -R36 ;  /* 0x000000ffff037224 */ /* 0x000fe200078e0a24 */
[----:B------:R-:W-:-:S04]  /*0470*/  IADD3 R2, P0, PT, R27, R36, RZ ;  /* 0x000000241b027210 */ /* 0x000fc80007f1e0ff */
[----:B0-----:R-:W-:Y:S01]  /*0480*/  VIADDMNMX.U32 R0, R3, R30, 0x1000, PT ;  /* 0x0000100003007446 */ /* 0x001fe2000380001e */
[----:B------:R-:W-:Y:S01]  /*0490*/  IMAD.X R3, RZ, RZ, RZ, P0 ;  /* 0x000000ffff037224 */ /* 0x000fe200000e06ff */
[----:B------:R-:W-:Y:S02]  /*04a0*/  SHF.L.U32 R14, R2, 0x1, RZ ;  /* 0x00000001020e7819 */ /* 0x000fe400000006ff */
        /* <DEDUP_REMOVED lines=13> */
[----:B------:R-:W-:Y:S01]  /*0580*/  IMAD.IADD R37, R29, 0x1, R32 ;  /* 0x000000011d257824 */ /* 0x000fe200078e0220 */
[C---:B------:R-:W-:Y:S01]  /*0590*/  SHF.L.U64.HI R6, R2.reuse, 0x2, R3 ;  /* 0x0000000202067819 */ /* 0x040fe20000010203 */
[----:B-1----:R-:W-:-:S05]  /*05a0*/  IMAD.SHL.U32 R12, R2, 0x4, RZ ;  /* 0x00000004020c7824 */ /* 0x002fca00078e00ff */
[----:B------:R-:W-:-:S04]  /*05b0*/  IADD3 R2, P4, PT, R12, UR12, RZ ;  /* 0x0000000c0c027c10 */ /* 0x000fc8000ff9e0ff */
[----:B------:R-:W-:Y:S01]  /*05c0*/  IADD3.X R3, PT, PT, R6, UR13, RZ, P4, !PT ;  /* 0x0000000d06037c10 */ /* 0x000fe2000a7fe4ff */
[----:B0-----:R-:W-:-:S06]  /*05d0*/  ULEA UR4, UR5, UR4, 0x18 ;  /* 0x0000000405047291 */ /* 0x001fcc000f8ec0ff */
        /* <DEDUP_REMOVED lines=37> */
[----:B------:R-:W2:Y:S04]  /*0830*/  @!P3 LDG.E.U16 R49, desc[UR8][R14.64] ;  /* 0x000000080e31b981 */ /* 0x000ea8000c1e1500 */
[----:B------:R-:W3:Y:S04]  /*0840*/  @!P2 LDG.E.U16 R51, desc[UR8][R14.64+0x40] ;  /* 0x000040080e33a981 */ /* 0x000ee8000c1e1500 */
[----:B------:R-:W4:Y:S04]  /*0850*/  @!P1 LDG.E.U16 R53, desc[UR8][R14.64+0x80] ;  /* 0x000080080e359981 */ /* 0x000f28000c1e1500 */
[----:B------:R-:W5:Y:S01]  /*0860*/  @!P0 LDG.E.U16 R40, desc[UR8][R14.64+0xc0] ;  /* 0x0000c0080e288981 */ /* 0x000f62000c1e1500 */
[--C-:B0-----:R-:W-:Y:S01]  /*0870*/  HADD2.F32 R41, -RZ, R16.reuse.H0_H0 ;  /* 0x20000010ff297230 */ /* 0x101fe20000004100 */
[----:B------:R-:W-:Y:S01]  /*0880*/  UPRMT UR5, UR7, 0x8880, URZ ;  /* 0x0000888007057896 */ /* 0x000fe200080000ff */
[----:B------:R-:W-:Y:S01]  /*0890*/  HADD2.F32 R16, -RZ, R16.H1_H1 ;  /* 0x30000010ff107230 */ /* 0x000fe20000004100 */
[----:B------:R-:W-:Y:S01]  /*08a0*/  LEA R36, R31, R36, 0xc ;  /* 0x000000241f247211 */ /* 0x000fe200078e60ff */
[----:B------:R-:W-:Y:S01]  /*08b0*/  BSSY.RECONVERGENT B0, `(.L_x_1539) ;  /* 0x0000034000007945 */ /* 0x000fe20003800200 */
[----:B------:R-:W-:-:S02]  /*08c0*/  FMUL.FTZ R41, R41, UR18 ;  /* 0x0000001229297c20 */ /* 0x000fc40008410000 */
[----:B------:R-:W-:Y:S01]  /*08d0*/  FMUL.FTZ R16, R16, UR18 ;  /* 0x0000001210107c20 */ /* 0x000fe20008410000 */
[----:B------:R-:W-:Y:S02]  /*08e0*/  ISETP.NE.AND P6, PT, RZ, UR5, PT ;  /* 0x00000005ff007c0c */ /* 0x000fe4000bfc5270 */
[----:B------:R-:W-:Y:S02]  /*08f0*/  ISETP.GE.U32.AND P0, PT, R36, UR6, PT ;  /* 0x0000000624007c0c */ /* 0x000fe4000bf06070 */
[----:B------:R-:W-:Y:S01]  /*0900*/  F2FP.F16.F32.PACK_AB R41, R16, R41 ;  /* 0x000000291029723e */ /* 0x000fe200000000ff */
[--C-:B------:R-:W-:Y:S01]  /*0910*/  HADD2.F32 R16, -RZ, R17.reuse.H0_H0 ;  /* 0x20000011ff107230 */ /* 0x100fe20000004100 */
[----:B------:R-:W-:Y:S01]  /*0920*/  ISETP.NE.AND P1, PT, RZ, UR5, PT ;  /* 0x00000005ff007c0c */ /* 0x000fe2000bf25270 */
[----:B------:R-:W-:Y:S01]  /*0930*/  HADD2.F32 R17, -RZ, R17.H1_H1 ;  /* 0x30000011ff117230 */ /* 0x000fe20000004100 */
[C---:B------:R-:W-:Y:S02]  /*0940*/  PRMT R47, R41.reuse, 0x7610, R47 ;  /* 0x00007610292f7816 */ /* 0x040fe4000000002f */
[----:B------:R-:W-:Y:S01]  /*0950*/  FMUL.FTZ R16, R16, UR18 ;  /* 0x0000001210107c20 */ /* 0x000fe20008410000 */
[----:B------:R-:W-:Y:S01]  /*0960*/  PRMT R45, R41, 0x7632, R45 ;  /* 0x00007632292d7816 */ /* 0x000fe2000000002d */
[----:B------:R-:W-:Y:S01]  /*0970*/  FMUL.FTZ R17, R17, UR18 ;  /* 0x0000001211117c20 */ /* 0x000fe20008410000 */
[----:B------:R-:W-:-:S02]  /*0980*/  ISETP.NE.AND P2, PT, RZ, UR5, PT ;  /* 0x00000005ff007c0c */ /* 0x000fc4000bf45270 */
[----:B------:R-:W-:Y:S02]  /*0990*/  ISETP.NE.AND P3, PT, RZ, UR5, PT ;  /* 0x00000005ff007c0c */ /* 0x000fe4000bf65270 */
[----:B------:R-:W-:-:S04]  /*09a0*/  F2FP.F16.F32.PACK_AB R16, R17, R16 ;  /* 0x000000101110723e */ /* 0x000fc800000000ff */
[C---:B------:R-:W-:Y:S02]  /*09b0*/  PRMT R43, R16.reuse, 0x7610, R43 ;  /* 0x00007610102b7816 */ /* 0x040fe4000000002b */
[----:B------:R-:W-:Y:S01]  /*09c0*/  PRMT R41, R16, 0x7632, R41 ;  /* 0x0000763210297816 */ /* 0x000fe20000000029 */
[----:B--2---:R0:W-:Y:S04]  /*09d0*/  STS.U16 [R38], R49 ;  /* 0x0000003126007388 */ /* 0x0041e80000000400 */
[----:B---3--:R1:W-:Y:S04]  /*09e0*/  STS.U16 [R38+0x40], R51 ;  /* 0x0000403326007388 */ /* 0x0083e80000000400 */
[----:B----4-:R-:W-:Y:S01]  /*09f0*/  STS.U16 [R38+0x80], R53 ;  /* 0x0000803526007388 */ /* 0x010fe20000000400 */
[----:B0-----:R-:W-:-:S03]  /*0a00*/  HADD2.F32 R49, -RZ, R41.H0_H0 ;  /* 0x20000029ff317230 */ /* 0x001fc60000004100 */
[----:B-----5:R0:W-:Y:S01]  /*0a10*/  STS.U16 [R38+0xc0], R40 ;  /* 0x0000c02826007388 */ /* 0x0201e20000000400 */
[----:B------:R-:W-:-:S03]  /*0a20*/  NOP ;  /* 0x0000000000007918 */ /* 0x000fc60000000000 */
[----:B------:R-:W2:Y:S01]  /*0a30*/  LDS.64 R18, [R39] ;  /* 0x0000000027127984 */ /* 0x000ea20000000a00 */
[----:B-1----:R-:W-:Y:S02]  /*0a40*/  HADD2.F32 R51, -RZ, R45.H0_H0 ;  /* 0x2000002dff337230 */ /* 0x002fe40000004100 */
[----:B0-----:R-:W-:Y:S02]  /*0a50*/  HADD2.F32 R40, -RZ, R47.H0_H0 ;  /* 0x2000002fff287230 */ /* 0x001fe40000004100 */
[----:B------:R-:W-:Y:S01]  /*0a60*/  HADD2.F32 R53, -RZ, R43.H0_H0 ;  /* 0x2000002bff357230 */ /* 0x000fe20000004100 */
[----:B------:R-:W-:Y:S02]  /*0a70*/  FSETP.NEU.FTZ.AND P4, PT, R51, RZ, PT ;  /* 0x000000ff3300720b */ /* 0x000fe40003f9d000 */
[----:B------:R-:W-:Y:S02]  /*0a80*/  FSETP.NEU.FTZ.AND P5, PT, R40, RZ, PT ;  /* 0x000000ff2800720b */ /* 0x000fe40003fbd000 */
[----:B------:R-:W-:-:S02]  /*0a90*/  P2R R44, PR, RZ, 0x10 ;  /* 0x00000010ff2c7803 */ /* 0x000fc40000000000 */
[----:B------:R-:W-:Y:S02]  /*0aa0*/  FSETP.NEU.FTZ.AND P4, PT, R53, RZ, PT ;  /* 0x000000ff3500720b */ /* 0x000fe40003f9d000 */
[----:B--2---:R-:W-:Y:S02]  /*0ab0*/  PRMT R16, R18, 0x7632, R16 ;  /* 0x0000763212107816 */ /* 0x004fe40000000010 */
[----:B------:R-:W-:-:S05]  /*0ac0*/  PRMT R17, R19, 0x7610, R17 ;  /* 0x0000761013117816 */ /* 0x000fca0000000011 */
[----:B------:R-:W-:Y:S05]  /*0ad0*/  @!P5 BRA P6, `(.L_x_1540) ;  /* 0x000000000044d947 */ /* 0x000fea0003000000 */
[----:B------:R-:W-:Y:S01]  /*0ae0*/  HADD2.F32 R40, -RZ, R47.H0_H0 ;  /* 0x2000002fff287230 */ /* 0x000fe20000004100 */
[----:B------:R-:W-:Y:S01]  /*0af0*/  FSETP.LT.FTZ.AND P5, PT, RZ, UR21, PT ;  /* 0x00000015ff007c0b */ /* 0x000fe2000bfb1000 */
[----:B------:R-:W-:-:S03]  /*0b00*/  HADD2.F32 R18, -RZ, R18.H0_H0 ;  /* 0x20000012ff127230 */ /* 0x000fc60000004100 */
        /* <DEDUP_REMOVED lines=10> */
[----:B------:R-:W-:-:S05]  /*0bb0*/  F2FP.F16.F32.PACK_AB R18, RZ, R18 ;  /* 0x00000012ff12723e */ /* 0x000fca00000000ff */
[----:B------:R-:W-:-:S05]  /*0bc0*/  @P5 HADD2.F32 R40, -RZ, R18.H0_H0 ;  /* 0x20000012ff285230 */ /* 0x000fca0000004100 */
[----:B------:R-:W-:-:S05]  /*0bd0*/  @P5 FMUL.FTZ R40, R26, R40 ;  /* 0x000000281a285220 */ /* 0x000fca0000410000 */
[----:B------:R-:W-:-:S07]  /*0be0*/  @P5 F2FP.F16.F32.PACK_AB R18, RZ, R40 ;  /* 0x00000028ff12523e */ /* 0x000fce00000000ff */
.L_x_1540:
[----:B------:R-:W-:Y:S05]  /*0bf0*/  BSYNC.RECONVERGENT B0 ;  /* 0x0000000000007941 */ /* 0x000fea0003800200 */
.L_x_1539:
[----:B------:R-:W-:Y:S01]  /*0c00*/  ISETP.NE.AND P6, PT, R44, RZ, PT ;  /* 0x000000ff2c00720c */ /* 0x000fe20003fc5270 */
[----:B------:R-:W-:Y:S01]  /*0c10*/  BSSY.RECONVERGENT B0, `(.L_x_1541) ;  /* 0x0000013000007945 */ /* 0x000fe20003800200 */
[----:B------:R-:W-:-:S11]  /*0c20*/  FSETP.NEU.FTZ.AND P5, PT, R49, RZ, PT ;  /* 0x000000ff3100720b */ /* 0x000fd60003fbd000 */
[----:B------:R-:W-:Y:S05]  /*0c30*/  @!P6 BRA P1, `(.L_x_1542) ;  /* 0x000000000040e947 */ /* 0x000fea0000800000 */
[----:B------:R-:W-:Y:S01]  /*0c40*/  FMUL.FTZ R40, R51, R51 ;  /* 0x0000003333287220 */ /* 0x000fe20000410000 */
[----:B------:R-:W-:-:S03]  /*0c50*/  FSETP.LT.FTZ.AND P1, PT, RZ, UR21, PT ;  /* 0x00000015ff007c0b */ /* 0x000fc6000bf31000 */
[----:B------:R-:W-:-:S04]  /*0c60*/  FMUL.FTZ R40, R22, R40 ;  /* 0x0000002816287220 */ /* 0x000fc80000410000 */
[----:B------:R-:W-:-:S04]  /*0c70*/  FFMA.FTZ R9, R9, UR23, R40 ;  /* 0x0000001709097c23 */ /* 0x000fc80008010028 */
[----:B------:R-:W0:Y:S02]  /*0c80*/  MUFU.SQRT R40, R9 ;  /* 0x0000000900287308 */ /* 0x000e240000002000 */
[----:B0-----:R-:W-:Y:S01]  /*0c90*/  FFMA.FTZ R42, R33, UR20, R40 ;  /* 0x00000014212a7c23 */ /* 0x001fe20008010028 */
[----:B------:R-:W-:Y:S01]  /*0ca0*/  FMUL.FTZ R40, R24, R51 ;  /* 0x0000003318287220 */ /* 0x000fe20000410000 */
[----:B------:R-:W-:-:S03]  /*0cb0*/  HADD2.F32 R51, -RZ, R16.H0_H0 ;  /* 0x20000010ff337230 */ /* 0x000fc60000004100 */
[----:B------:R-:W-:Y:S01]  /*0cc0*/  FFMA.FTZ R5, R5, UR22, R40 ;  /* 0x0000001605057c23 */ /* 0x000fe20008010028 */
[----:B------:R-:W0:Y:S03]  /*0cd0*/  MUFU.RCP R42, R42 ;  /* 0x0000002a002a7308 */ /* 0x000e260000001000 */
[----:B0-----:R-:W-:-:S04]  /*0ce0*/  FMUL.FTZ R16, R5, R42 ;  /* 0x0000002a05107220 */ /* 0x001fc80000410000 */
[----:B------:R-:W-:-:S05]  /*0cf0*/  FFMA.FTZ R16, R28, R16, R51 ;  /* 0x000000101c107223 */ /* 0x000fca0000010033 */
[----:B------:R-:W-:-:S05]  /*0d00*/  F2FP.F16.F32.PACK_AB R16, RZ, R16 ;  /* 0x00000010ff10723e */ /* 0x000fca00000000ff */
[----:B------:R-:W-:-:S05]  /*0d10*/  @P1 HADD2.F32 R51, -RZ, R16.H0_H0 ;  /* 0x20000010ff331230 */ /* 0x000fca0000004100 */
[----:B------:R-:W-:-:S05]  /*0d20*/  @P1 FMUL.FTZ R40, R26, R51 ;  /* 0x000000331a281220 */ /* 0x000fca0000410000 */
[----:B------:R-:W-:-:S07]  /*0d30*/  @P1 F2FP.F16.F32.PACK_AB R16, RZ, R40 ;  /* 0x00000028ff10123e */ /* 0x000fce00000000ff */
.L_x_1542:
[----:B------:R-:W-:Y:S05]  /*0d40*/  BSYNC.RECONVERGENT B0 ;  /* 0x0000000000007941 */ /* 0x000fea0003800200 */
.L_x_1541:
[----:B------:R-:W-:Y:S04]  /*0d50*/  BSSY.RECONVERGENT B0, `(.L_x_1543) ;  /* 0x0000012000007945 */ /* 0x000fe80003800200 */
[----:B------:R-:W-:Y:S05]  /*0d60*/  @!P4 BRA P2, `(.L_x_1544) ;  /* 0x000000000040c947 */ /* 0x000fea0001000000 */
[-C--:B------:R-:W-:Y:S01]  /*0d70*/  FMUL.FTZ R51, R53, R53.reuse ;  /* 0x0000003535337220 */ /* 0x080fe20000410000 */
[----:B------:R-:W-:Y:S01]  /*0d80*/  FMUL.FTZ R53, R24, R53 ;  /* 0x0000003518357220 */ /* 0x000fe20000410000 */
[----:B------:R-:W-:Y:S01]  /*0d90*/  HADD2.F32 R17, -RZ, R17.H0_H0 ;  /* 0x20000011ff117230 */ /* 0x000fe20000004100 */
[----:B------:R-:W-:Y:S01]  /*0da0*/  FSETP.LT.FTZ.AND P1, PT, RZ, UR21, PT ;  /* 0x00000015ff007c0b */ /* 0x000fe2000bf31000 */
        /* <DEDUP_REMOVED lines=12> */
.L_x_1544:
[----:B------:R-:W-:Y:S05]  /*0e70*/  BSYNC.RECONVERGENT B0 ;  /* 0x0000000000007941 */ /* 0x000fea0003800200 */
.L_x_1543:
[----:B------:R-:W-:Y:S01]  /*0e80*/  BSSY.RECONVERGENT B0, `(.L_x_1545) ;  /* 0x0000013000007945 */ /* 0x000fe20003800200 */
[----:B------:R-:W-:-:S03]  /*0e90*/  PRMT R19, R19, 0x7632, R19 ;  /* 0x0000763213137816 */ /* 0x000fc60000000013 */
[----:B------:R-:W-:Y:S05]  /*0ea0*/  @!P5 BRA P3, `(.L_x_1546) ;  /* 0x000000000040d947 */ /* 0x000fea0001800000 */
[----:B------:R-:W-:Y:S01]  /*0eb0*/  FMUL.FTZ R51, R49, R49 ;  /* 0x0000003131337220 */ /* 0x000fe20000410000 */
[----:B------:R-:W-:Y:S01]  /*0ec0*/  HADD2.F32 R19, -RZ, R19.H0_H0 ;  /* 0x20000013ff137230 */ /* 0x000fe20000004100 */
[----:B------:R-:W-:Y:S02]  /*0ed0*/  FSETP.LT.FTZ.AND P1, PT, RZ, UR21, PT ;  /* 0x00000015ff007c0b */ /* 0x000fe4000bf31000 */
[----:B------:R-:W-:-:S04]  /*0ee0*/  FMUL.FTZ R40, R22, R51 ;  /* 0x0000003316287220 */ /* 0x000fc80000410000 */
[----:B------:R-:W-:-:S04]  /*0ef0*/  FFMA.FTZ R11, R11, UR23, R40 ;  /* 0x000000170b0b7c23 */ /* 0x000fc80008010028 */
[----:B------:R-:W0:Y:S02]  /*0f00*/  MUFU.SQRT R40, R11 ;  /* 0x0000000b00287308 */ /* 0x000e240000002000 */
[----:B0-----:R-:W-:Y:S01]  /*0f10*/  FFMA.FTZ R42, R33, UR20, R40 ;  /* 0x00000014212a7c23 */ /* 0x001fe20008010028 */
[----:B------:R-:W-:-:S04]  /*0f20*/  FMUL.FTZ R40, R24, R49 ;  /* 0x0000003118287220 */ /* 0x000fc80000410000 */
        /* <DEDUP_REMOVED lines=8> */
.L_x_1546:
[----:B------:R-:W-:Y:S05]  /*0fb0*/  BSYNC.RECONVERGENT B0 ;  /* 0x0000000000007941 */ /* 0x000fea0003800200 */
.L_x_1545:
        /* <DEDUP_REMOVED lines=59> */
.L_x_1548:
        /* <DEDUP_REMOVED lines=9> */
.L_x_2050:


//--------------------- .text._Z21kOptimizer32bit2StateIfLi0EEvPT_S1_PfS2_S2_ffffffffiffbi --------------------------
	.section	.text._Z21kOptimizer32bit2StateIfLi0EEvPT_S1_PfS2_S2_ffffffffiffbi,"ax",@progbits
	.align	128
        .global         _Z21kOptimizer32bit2StateIfLi0EEvPT_S1_PfS2_S2_ffffffffiffbi
        .type           _Z21kOptimizer32bit2StateIfLi0EEvPT_S1_PfS2_S2_ffffffffiffbi,@function
        .size           _Z21kOptimizer32bit2StateIfLi0EEvPT_S1_PfS2_S2_ffffffffiffbi,(.L_x_2051 - _Z21kOptimizer32bit2StateIfLi0EEvPT_S1_PfS2_S2_ffffffffiffbi)
        .other          _Z21kOptimizer32bit2StateIfLi0EEvPT_S1_PfS2_S2_ffffffffiffbi,@"STO_CUDA_ENTRY STV_DEFAULT"
_Z21kOptimizer32bit2StateIfLi0EEvPT_S1_PfS2_S2_ffffffffiffbi:
.text._Z21kOptimizer32bit2StateIfLi0EEvPT_S1_PfS2_S2_ffffffffiffbi:
        /* <DEDUP_REMOVED lines=33> */
.L_x_1549:
[----:B---3--:R-:W-:Y:S05]  /*0210*/  @P1 EXIT ;  /* 0x000000000000194d */ /* 0x008fea0003800000 */
[----:B------:R-:W0:Y:S01]  /*0220*/  MUFU.EX2 R8, R8 ;  /* 0x0000000800087308 */ /* 0x000e220000000800 */
[----:B------:R-:W-:Y:S01]  /*0230*/  FMUL.FTZ R9, R6, R9 ;  /* 0x0000000906097220 */ /* 0x000fe20000410000 */
[----:B------:R-:W1:Y:S01]  /*0240*/  S2R R30, SR_TID.X ;  /* 0x00000000001e7919 */ /* 0x000e620000002100 */
[----:B------:R-:W2:Y:S01]  /*0250*/  LDC R22, c[0x0][0x3cc] ;  /* 0x0000f300ff167b82 */ /* 0x000ea20000000800 */
[----:B------:R-:W-:Y:S01]  /*0260*/  UMOV UR4, 0x400 ;  /* 0x0000040000047882 */ /* 0x000fe20000000000 */
[----:B------:R-:W-:Y:S01]  /*0270*/  FADD.FTZ R6, -R3, 1 ;  /* 0x3f80000003067421 */ /* 0x000fe20000010100 */
[----:B------:R-:W3:Y:S01]  /*0280*/  S2R R28, SR_LANEID ;  /* 0x00000000001c7919 */ /* 0x000ee20000000000 */
[----:B------:R-:W-:Y:S01]  /*0290*/  FADD.FTZ R20, -R2, 1 ;  /* 0x3f80000002147421 */ /* 0x000fe20000010100 */
[----:B------:R-:W4:Y:S01]  /*02a0*/  MUFU.EX2 R9, R9 ;  /* 0x0000000900097308 */ /* 0x000f220000000800 */
[----:B------:R-:W1:Y:S02]  /*02b0*/  LDCU.U8 UR7, c[0x0][0x3d4] ;  /* 0x00007a80ff0777ac */ /* 0x000e640008000000 */
[----:B------:R-:W5:Y:S01]  /*02c0*/  S2UR UR5, SR_CgaCtaId ;  /* 0x00000000000579c3 */ /* 0x000f620000008800 */
[----:B------:R-:W1:Y:S01]  /*02d0*/  LDCU UR18, c[0x0][0x3d0] ;  /* 0x00007a00ff1277ac */ /* 0x000e620008000800 */
[----:B0-----:R-:W-:Y:S01]  /*02e0*/  FADD.FTZ R27, -R8, 1 ;  /* 0x3f800000081b7421 */ /* 0x001fe20000010100 */
[----:B------:R-:W0:Y:S05]  /*02f0*/  LDCU.64 UR22, c[0x0][0x3b0] ;  /* 0x00007600ff1677ac */ /* 0x000e2a0008000a00 */
[----:B------:R-:W0:Y:S01]  /*0300*/  LDC R7, c[0x0][0x3c4] ;  /* 0x0000f100ff077b82 */ /* 0x000e220000000800 */
[----:B------:R-:W0:Y:S01]  /*0310*/  LDCU.64 UR20, c[0x0][0x3c0] ;  /* 0x00007800ff1477ac */ /* 0x000e220008000a00 */
[----:B------:R-:W2:Y:S01]  /*0320*/  MUFU.SQRT R27, R27 ;  /* 0x0000001b001b7308 */ /* 0x000ea20000002000 */
[----:B----4-:R-:W-:Y:S01]  /*0330*/  FADD.FTZ R4, -R9, 1 ;  /* 0x3f80000009047421 */ /* 0x010fe20000010100 */
[----:B------:R-:W4:Y:S04]  /*0340*/  LDCU.64 UR10, c[0x0][0x380] ;  /* 0x00007000ff0a77ac */ /* 0x000f280008000a00 */
[----:B------:R-:W3:Y:S01]  /*0350*/  LDC R26, c[0x0][0x370] ;  /* 0x0000dc00ff1a7b82 */ /* 0x000ee20000000800 */
[----:B------:R-:W0:Y:S01]  /*0360*/  LDCU.64 UR12, c[0x0][0x390] ;  /* 0x00007200ff0c77ac */ /* 0x000e220008000a00 */
[----:B------:R-:W4:Y:S01]  /*0370*/  MUFU.RCP R5, R4 ;  /* 0x0000000400057308 */ /* 0x000f220000001000 */
[----:B-1----:R-:W-:-:S05]  /*0380*/  SHF.L.U32 R23, R30, 0x2, RZ ;  /* 0x000000021e177819 */ /* 0x002fca00000006ff */
[----:B------:R-:W1:Y:S01]  /*0390*/  LDC R25, c[0x0][0x3d8] ;  /* 0x0000f600ff197b82 */ /* 0x000e620000000800 */
[----:B-----5:R-:W-:Y:S01]  /*03a0*/  ULEA UR4, UR5, UR4, 0x18 ;  /* 0x0000000405047291 */ /* 0x020fe2000f8ec0ff */
[----:B------:R-:W-:Y:S01]  /*03b0*/  LOP3.LUT R23, R23, 0xf80, RZ, 0xc0, !PT ;  /* 0x00000f8017177812 */ /* 0x000fe200078ec0ff */
[----:B------:R-:W0:Y:S01]  /*03c0*/  LDCU.64 UR14, c[0x0][0x398] ;  /* 0x00007300ff0e77ac */ /* 0x000e220008000a00 */
[----:B--2---:R-:W-:Y:S02]  /*03d0*/  FMUL.FTZ R0, R27, -R22 ;  /* 0x800000161b007220 */ /* 0x004fe40000410000 */
[----:B------:R-:W-:Y:S01]  /*03e0*/  LOP3.LUT R21, R23, 0x1f, R30, 0xf8, !PT ;  /* 0x0000001f17157812 */ /* 0x000fe200078ef81e */
[----:B0-----:R-:W-:Y:S01]  /*03f0*/  FFMA.FTZ R22, R22, -R7, 1 ;  /* 0x3f80000016167423 */ /* 0x001fe20000010807 */
[----:B------:R-:W0:Y:S02]  /*0400*/  LDCU.64 UR16, c[0x0][0x388] ;  /* 0x00007100ff1077ac */ /* 0x000e240008000a00 */
[C---:B------:R-:W-:Y:S01]  /*0410*/  LOP3.LUT R7, R21.reuse, 0x20, RZ, 0xfc, !PT ;  /* 0x0000002015077812 */ /* 0x040fe200078efcff */
[----:B----4-:R-:W-:Y:S01]  /*0420*/  FMUL.FTZ R5, R0, R5 ;  /* 0x0000000500057220 */ /* 0x010fe20000410000 */
[----:B------:R-:W-:-:S03]  /*0430*/  LOP3.LUT R3, R21, 0x60, RZ, 0xfc, !PT ;  /* 0x0000006015037812 */ /* 0x000fc600078efcff */
[----:B------:R-:W-:Y:S01]  /*0440*/  FMUL.FTZ R24, R5, R24 ;  /* 0x0000001805187220 */ /* 0x000fe20000410000 */
[----:B------:R-:W-:-:S05]  /*0450*/  LOP3.LUT R5, R30, 0x3e0, RZ, 0xc0, !PT ;  /* 0x000003e01e057812 */ /* 0x000fca00078ec0ff */
[----:B---3--:R-:W-:Y:S01]  /*0460*/  IMAD.IADD R4, R5, 0x1, R28 ;  /* 0x0000000105047824 */ /* 0x008fe200078e021c */
[----:B------:R-:W-:-:S04]  /*0470*/  LOP3.LUT R5, R21, 0x40, RZ, 0xfc, !PT ;  /* 0x0000004015057812 */ /* 0x000fc800078efcff */
[----:B-1----:R-:W-:-:S07]  /*0480*/  LEA R4, R4, UR4, 0x4 ;  /* 0x0000000404047c11 */ /* 0x002fce000f8e20ff */
.L_x_1558:
[----:B------:R-:W-:Y:S01]  /*0490*/  BAR.SYNC.DEFER_BLOCKING 0x0 ;  /* 0x0000000000007b1d */ /* 0x000fe20000010000 */
[----:B------:R-:W-:Y:S02]  /*04a0*/  IADD3 R2, PT, PT, -R29, RZ, RZ ;  /* 0x000000ff1d027210 */ /* 0x000fe40007ffe1ff */
[C---:B------:R-:W-:Y:S02]  /*04b0*/  IADD3 R10, P0, PT, R21.reuse, R29, RZ ;  /* 0x0000001d150a7210 */ /* 0x040fe40007f1e0ff */
[----:B------:R-:W-:Y:S02]  /*04c0*/  VIADDMNMX.U32 R2, R2, R25, 0x1000, PT ;  /* 0x0000100002027446 */ /* 0x000fe40003800019 */
[----:B------:R-:W-:Y:S01]  /*04d0*/  SHF.L.U32 R8, R10, 0x2, RZ ;  /* 0x000000020a087819 */ /* 0x000fe200000006ff */
[----:B------:R-:W-:Y:S01]  /*04e0*/  IMAD.X R11, RZ, RZ, RZ, P0 ;  /* 0x000000ffff0b7224 */ /* 0x000fe200000e06ff */
[-C--:B------:R-:W-:Y:S02]  /*04f0*/  ISETP.GE.U32.AND P3, PT, R21, R2.reuse, PT ;  /* 0x000000021500720c */ /* 0x080fe40003f66070 */
[----:B------:R-:W-:-:S02]  /*0500*/  ISETP.GE.U32.AND P2, PT, R7, R2, PT ;  /* 0x000000020700720c */ /* 0x000fc40003f46070 */
        /* <DEDUP_REMOVED lines=9> */
[----:B------:R-:W-:Y:S01]  /*05a0*/  IMAD.IADD R0, R23, 0x1, R28 ;  /* 0x0000000117007824 */ /* 0x000fe200078e021c */
[----:B------:R-:W-:-:S04]  /*05b0*/  IADD3 R48, P4, PT, R8, UR12, RZ ;  /* 0x0000000c08307c10 */ /* 0x000fc8000ff9e0ff */
[----:B------:R-:W-:Y:S02]  /*05c0*/  LEA R0, R0, UR4, 0x2 ;  /* 0x0000000400007c11 */ /* 0x000fe4000f8e10ff */
[----:B------:R-:W-:-:S03]  /*05d0*/  IADD3.X R49, PT, PT, R10, UR13, RZ, P4, !PT ;  /* 0x0000000d0a317c10 */ /* 0x000fc6000a7fe4ff */
[----:B--2---:R-:W-:Y:S04]  /*05e0*/  STS [R0], R31 ;  /* 0x0000001f00007388 */ /* 0x004fe80000000800 */
[----:B---3--:R-:W-:Y:S04]  /*05f0*/  STS [R0+0x80], R33 ;  /* 0x0000802100007388 */ /* 0x008fe80000000800 */
[----:B----4-:R-:W-:Y:S04]  /*0600*/  STS [R0+0x100], R35 ;  /* 0x0001002300007388 */ /* 0x010fe80000000800 */
[----:B-----5:R-:W-:Y:S01]  /*0610*/  STS [R0+0x180], R37 ;  /* 0x0001802500007388 */ /* 0x020fe20000000800 */
[----:B------:R-:W-:-:S03]  /*0620*/  NOP ;  /* 0x0000000000007918 */ /* 0x000fc60000000000 */
[----:B-1----:R-:W1:Y:S01]  /*0630*/  LDS.128 R16, [R4] ;  /* 0x0000000004107984 */ /* 0x002e620000000c00 */
        /* <DEDUP_REMOVED lines=9> */
[----:B----4-:R2:W-:Y:S04]  /*06d0*/  STS [R0+0x100], R34 ;  /* 0x0001002200007388 */ /* 0x0105e80000000800 */
[----:B-----5:R3:W-:Y:S01]  /*06e0*/  STS [R0+0x180], R32 ;  /* 0x0001802000007388 */ /* 0x0207e20000000800 */
[----:B------:R-:W-:-:S03]  /*06f0*/  NOP ;  /* 0x0000000000007918 */ /* 0x000fc60000000000 */
[----:B------:R3:W4:Y:S01]  /*0700*/  LDS.128 R12, [R4] ;  /* 0x00000000040c7984 */ /* 0x0007220000000c00 */
[----:B------:R-:W-:Y:S06]  /*0710*/  BAR.SYNC.DEFER_BLOCKING 0x0 ;  /* 0x0000000000007b1d */ /* 0x000fec0000010000 */
[----:B------:R-:W5:Y:S04]  /*0720*/  @!P3 LDG.E R40, desc[UR8][R46.64] ;  /* 0x000000082e28b981 */ /* 0x000f68000c1e1900 */
[----:B------:R-:W2:Y:S04]  /*0730*/  @!P2 LDG.E R42, desc[UR8][R46.64+0x80] ;  /* 0x000080082e2aa981 */ /* 0x000ea8000c1e1900 */
[----:B------:R-:W3:Y:S04]  /*0740*/  @!P1 LDG.E R44, desc[UR8][R46.64+0x100] ;  /* 0x000100082e2c9981 */ /* 0x000ee8000c1e1900 */
[----:B------:R-:W4:Y:S01]  /*0750*/  @!P0 LDG.E R9, desc[UR8][R46.64+0x180] ;  /* 0x000180082e098981 */ /* 0x000f22000c1e1900 */
[----:B0-----:R-:W-:-:S04]  /*0760*/  IADD3 R50, P4, PT, R8, UR16, RZ ;  /* 0x0000001008327c10 */ /* 0x001fc8000ff9e0ff */
[----:B------:R-:W-:Y:S01]  /*0770*/  IADD3.X R51, PT, PT, R10, UR17, RZ, P4, !PT ;  /* 0x000000110a337c10 */ /* 0x000fe2000a7fe4ff */
[----:B-----5:R0:W-:Y:S04]  /*0780*/  STS [R0], R40 ;  /* 0x0000002800007388 */ /* 0x0201e80000000800 */
[----:B--2---:R0:W-:Y:S04]  /*0790*/  STS [R0+0x80], R42 ;  /* 0x0000802a00007388 */ /* 0x0041e80000000800 */
[----:B---3--:R0:W-:Y:S04]  /*07a0*/  STS [R0+0x100], R44 ;  /* 0x0001002c00007388 */ /* 0x0081e80000000800 */
[----:B----4-:R0:W-:Y:S01]  /*07b0*/  STS [R0+0x180], R9 ;  /* 0x0001800900007388 */ /* 0x0101e20000000800 */
[----:B------:R-:W-:-:S03]  /*07c0*/  NOP ;  /* 0x0000000000007918 */ /* 0x000fc60000000000 */
[----:B------:R0:W2:Y:S01]  /*07d0*/  LDS.128 R8, [R4] ;  /* 0x0000000004087984 */ /* 0x0000a20000000c00 */
[----:B------:R-:W-:Y:S06]  /*07e0*/  BAR.SYNC.DEFER_BLOCKING 0x0 ;  /* 0x0000000000007b1d */ /* 0x000fec0000010000 */
[----:B------:R-:W3:Y:S04]  /*07f0*/  @!P3 LDG.E R39, desc[UR8][R50.64] ;  /* 0x000000083227b981 */ /* 0x000ee8000c1e1900 */
[----:B------:R-:W4:Y:S04]  /*0800*/  @!P2 LDG.E R41, desc[UR8][R50.64+0x80] ;  /* 0x000080083229a981 */ /* 0x000f28000c1e1900 */
[----:B------:R-:W5:Y:S04]  /*0810*/  @!P1 LDG.E R43, desc[UR8][R50.64+0x100] ;  /* 0x00010008322b9981 */ /* 0x000f68000c1e1900 */
[----:B------:R-:W2:Y:S01]  /*0820*/  @!P0 LDG.E R45, desc[UR8][R50.64+0x180] ;  /* 0x00018008322d8981 */ /* 0x000ea2000c1e1900 */
[----:B-1----:R-:W-:Y:S01]  /*0830*/  FMUL.FTZ R31, R16, UR18 ;  /* 0x00000012101f7c20 */ /* 0x002fe20008410000 */
[----:B------:R-:W-:Y:S01]  /*0840*/  FMUL.FTZ R33, R17, UR18 ;  /* 0x0000001211217c20 */ /* 0x000fe20008410000 */
[----:B------:R-:W-:Y:S01]  /*0850*/  FMUL.FTZ R35, R18, UR18 ;  /* 0x0000001212237c20 */ /* 0x000fe20008410000 */
[----:B------:R-:W-:Y:S01]  /*0860*/  FMUL.FTZ R37, R19, UR18 ;  /* 0x0000001213257c20 */ /* 0x000fe20008410000 */
[----:B------:R-:W-:Y:S01]  /*0870*/  UPRMT UR4, UR7, 0x8880, URZ ;  /* 0x0000888007047896 */ /* 0x000fe200080000ff */
[----:B------:R-:W-:Y:S01]  /*0880*/  FSETP.NEU.FTZ.AND P6, PT, R31, RZ, PT ;  /* 0x000000ff1f00720b */ /* 0x000fe20003fdd000 */
[----:B------:R-:W-:Y:S01]  /*0890*/  BSSY.RECONVERGENT B0, `(.L_x_1550) ;  /* 0x000001d000007945 */ /* 0x000fe20003800200 */
[----:B------:R-:W-:-:S02]  /*08a0*/  FSETP.NEU.FTZ.AND P4, PT, R33, RZ, PT ;  /* 0x000000ff2100720b */ /* 0x000fc40003f9d000 */
[----:B------:R-:W-:Y:S02]  /*08b0*/  LEA R29, R26, R29, 0xc ;  /* 0x0000001d1a1d7211 */ /* 0x000fe400078e60ff */
[----:B------:R-:W-:Y:S02]  /*08c0*/  ISETP.NE.AND P5, PT, RZ, UR4, PT ;  /* 0x00000004ff007c0c */ /* 0x000fe4000bfa5270 */
[----:B------:R-:W-:Y:S02]  /*08d0*/  P2R R34, PR, RZ, 0x10 ;  /* 0x00000010ff227803 */ /* 0x000fe40000000000 */
[----:B------:R-:W-:Y:S02]  /*08e0*/  ISETP.GE.U32.AND P0, PT, R29, UR6, PT ;  /* 0x000000061d007c0c */ /* 0x000fe4000bf06070 */
[----:B------:R-:W-:Y:S02]  /*08f0*/  ISETP.NE.AND P1, PT, RZ, UR4, PT ;  /* 0x00000004ff007c0c */ /* 0x000fe4000bf25270 */
[----:B------:R-:W-:-:S02]  /*0900*/  ISETP.NE.AND P2, PT, RZ, UR4, PT ;  /* 0x00000004ff007c0c */ /* 0x000fc4000bf45270 */
[----:B------:R-:W-:Y:S02]  /*0910*/  ISETP.NE.AND P3, PT, RZ, UR4, PT ;  /* 0x00000004ff007c0c */ /* 0x000fe4000bf65270 */
[----:B------:R-:W-:Y:S01]  /*0920*/  FSETP.NEU.FTZ.AND P4, PT, R35, RZ, PT ;  /* 0x000000ff2300720b */ /* 0x000fe20003f9d000 */
[----:B---3--:R0:W-:Y:S04]  /*0930*/  STS [R0], R39 ;  /* 0x0000002700007388 */ /* 0x0081e80000000800 */
[----:B----4-:R0:W-:Y:S04]  /*0940*/  STS [R0+0x80], R41 ;  /* 0x0000802900007388 */ /* 0x0101e80000000800 */
[----:B-----5:R0:W-:Y:S04]  /*0950*/  STS [R0+0x100], R43 ;  /* 0x0001002b00007388 */ /* 0x0201e80000000800 */
[----:B--2---:R0:W-:Y:S01]  /*0960*/  STS [R0+0x180], R45 ;  /* 0x0001802d00007388 */ /* 0x0041e20000000800 */
[----:B------:R-:W-:-:S03]  /*0970*/  NOP ;  /* 0x0000000000007918 */ /* 0x000fc60000000000 */
[----:B------:R0:W1:Y:S01]  /*0980*/  LDS.128 R16, [R4] ;  /* 0x0000000004107984 */ /* 0x0000620000000c00 */
[----:B------:R-:W-:Y:S05]  /*0990*/  @!P6 BRA P5, `(.L_x_1551) ;  /* 0x000000000030e947 */ /* 0x000fea0002800000 */
[----:B0-----:R-:W-:Y:S01]  /*09a0*/  FMUL.FTZ R39, R31, R31 ;  /* 0x0000001f1f277220 */ /* 0x001fe20000410000 */
[----:B------:R-:W-:-:S03]  /*09b0*/  FSETP.LT.FTZ.AND P5, PT, RZ, UR21, PT ;  /* 0x00000015ff007c0b */ /* 0x000fc6000bfb1000 */
        /* <DEDUP_REMOVED lines=8> */
[----:B-1----:R-:W-:-:S04]  /*0a40*/  FFMA.FTZ R16, R24, R39, R16 ;  /* 0x0000002718107223 */ /* 0x002fc80000010010 */
[----:B------:R-:W-:-:S07]  /*0a50*/  @P5 FMUL.FTZ R16, R22, R16 ;  /* 0x0000001016105220 */ /* 0x000fce0000410000 */
.L_x_1551:
[----:B------:R-:W-:Y:S05]  /*0a60*/  BSYNC.RECONVERGENT B0 ;  /* 0x0000000000007941 */ /* 0x000fea0003800200 */
.L_x_1550:
[----:B------:R-:W-:Y:S01]  /*0a70*/  ISETP.NE.AND P6, PT, R34, RZ, PT ;  /* 0x000000ff2200720c */ /* 0x000fe20003fc5270 */
[----:B------:R-:W-:Y:S01]  /*0a80*/  BSSY.RECONVERGENT B0, `(.L_x_1552) ;  /* 0x000000f000007945 */ /* 0x000fe20003800200 */
[----:B------:R-:W-:-:S11]  /*0a90*/  FSETP.NEU.FTZ.AND P5, PT, R37, RZ, PT ;  /* 0x000000ff2500720b */ /* 0x000fd60003fbd000 */
[----:B------:R-:W-:Y:S05]  /*0aa0*/  @!P6 BRA P1, `(.L_x_1553) ;  /* 0x000000000030e947 */ /* 0x000fea0000800000 */
[----:B0-----:R-:W-:Y:S01]  /*0ab0*/  FMUL.FTZ R39, R33, R33 ;  /* 0x0000002121277220 */ /* 0x001fe20000410000 */
[----:B------:R-:W-:-:S03]  /*0ac0*/  FSETP.LT.FTZ.AND P1, PT, RZ, UR21, PT ;  /* 0x00000015ff007c0b */ /* 0x000fc6000bf31000 */
        /* <DEDUP_REMOVED lines=8> */
[----:B-1----:R-:W-:-:S04]  /*0b50*/  FFMA.FTZ R17, R24, R32, R17 ;  /* 0x0000002018117223 */ /* 0x002fc80000010011 */
[----:B------:R-:W-:-:S07]  /*0b60*/  @P1 FMUL.FTZ R17, R22, R17 ;  /* 0x0000001116111220 */ /* 0x000fce0000410000 */
.L_x_1553:
[----:B------:R-:W-:Y:S05]  /*0b70*/  BSYNC.RECONVERGENT B0 ;  /* 0x0000000000007941 */ /* 0x000fea0003800200 */
.L_x_1552:
[----:B------:R-:W-:Y:S04]  /*0b80*/  BSSY.RECONVERGENT B0, `(.L_x_1554) ;  /* 0x000000e000007945 */ /* 0x000fe80003800200 */
        /* <DEDUP_REMOVED lines=13> */
.L_x_1555:
[----:B------:R-:W-:Y:S05]  /*0c60*/  BSYNC.RECONVERGENT B0 ;  /* 0x0000000000007941 */ /* 0x000fea0003800200 */
.L_x_1554:
[----:B------:R-:W-:Y:S04]  /*0c70*/  BSSY.RECONVERGENT B0, `(.L_x_1556) ;  /* 0x000000e000007945 */ /* 0x000fe80003800200 */
        /* <DEDUP_REMOVED lines=13> */
.L_x_1557:
[----:B------:R-:W-:Y:S05]  /*0d50*/  BSYNC.RECONVERGENT B0 ;  /* 0x0000000000007941 */ /* 0x000fea0003800200 */
.L_x_1556:
[----:B------:R-:W2:Y:S08]  /*0d60*/  S2UR UR5, SR_CgaCtaId ;  /* 0x00000000000579c3 */ /* 0x000eb00000008800 */
[----:B------:R-:W-:Y:S01]  /*0d70*/  BAR.SYNC.DEFER_BLOCKING 0x0 ;  /* 0x0000000000007b1d */ /* 0x000fe20000010000 */
[----:B------:R-:W-:-:S05]  /*0d80*/  ISETP.NE.AND P1, PT, R30, RZ, PT ;  /* 0x000000ff1e00720c */ /* 0x000fca0003f25270 */
[----:B------:R-:W-:Y:S02]  /*0d90*/  UMOV UR4, 0x400 ;  /* 0x0000040000047882 */ /* 0x000fe40000000000 */
[----:B--2---:R-:W-:Y:S01]  /*0da0*/  ULEA UR4, UR5, UR4, 0x18 ;  /* 0x0000000405047291 */ /* 0x004fe2000f8ec0ff */
[----:B-1----:R-:W-:Y:S01]  /*0db0*/  STS.128 [R4], R16 ;  /* 0x0000001004007388 */ /* 0x002fe20000000c00 */
[----:B------:R-:W-:-:S03]  /*0dc0*/  NOP ;  /* 0x0000000000007918 */ /* 0x000fc60000000000 */
[----:B0-----:R-:W-:Y:S04]  /*0dd0*/  LDS R39, [R0] ;  /* 0x0000000000277984 */ /* 0x001fe80000000800 */
        /* <DEDUP_REMOVED lines=52> */
.L_x_1559:
        /* <DEDUP_REMOVED lines=14> */
.L_x_2051:


//--------------------- .text._Z33kPreconditionOptimizer32bit2StateI13__nv_bfloat16Li6ELi4096ELi8EEvPT_S2_PfS3_S3_ffffiffi --------------------------
	.section	.text._Z33kPreconditionOptimizer32bit2StateI13__nv_bfloat16Li6ELi4096ELi8EEvPT_S2_PfS3_S3_ffffiffi,"ax",@progbits
	.align	128
        .global         _Z33kPreconditionOptimizer32bit2StateI13__nv_bfloat16Li6ELi4096ELi8EEvPT_S2_PfS3_S3_ffffiffi
        .type           _Z33kPreconditionOptimizer32bit2StateI13__nv_bfloat16Li6ELi4096ELi8EEvPT_S2_PfS3_S3_ffffiffi,@function
        .size           _Z33kPreconditionOptimizer32bit2StateI13__nv_bfloat16Li6ELi4096ELi8EEvPT_S2_PfS3_S3_ffffiffi,(.L_x_2052 - _Z33kPreconditionOptimizer32bit2StateI13__nv_bfloat16Li6ELi4096ELi8EEvPT_S2_PfS3_S3_ffffiffi)
        .other          _Z33kPreconditionOptimizer32bit2StateI13__nv_bfloat16Li6ELi4096ELi8EEvPT_S2_PfS3_S3_ffffiffi,@"STO_CUDA_ENTRY STV_DEFAULT"
_Z33kPreconditionOptimizer32bit2StateI13__nv_bfloat16Li6ELi4096ELi8EEvPT_S2_PfS3_S3_ffffiffi:
.text._Z33kPreconditionOptimizer32bit2StateI13__nv_bfloat16Li6ELi4096ELi8EEvPT_S2_PfS3_S3_ffffiffi:
        /* <DEDUP_REMOVED lines=14> */
[----:B------:R-:W0:Y:S01]  /*00e0*/  S2R R0, SR_TID.X ;  /* 0x0000000000007919 */ /* 0x000e220000002100 */
[----:B------:R-:W1:Y:S01]  /*00f0*/  S2UR UR5, SR_CgaCtaId ;  /* 0x00000000000579c3 */ /* 0x000e620000008800 */
[----:B------:R-:W-:Y:S01]  /*0100*/  UMOV UR4, 0x400 ;  /* 0x0000040000047882 */ /* 0x000fe20000000000 */
[----:B------:R-:W2:Y:S01]  /*0110*/  LDCU.64 UR8, c[0x0][0x358] ;  /* 0x00006b00ff0877ac */ /* 0x000ea20008000a00 */
[----:B------:R-:W3:Y:S05]  /*0120*/  LDCU.64 UR10, c[0x0][0x380] ;  /* 0x00007000ff0a77ac */ /* 0x000eea0008000a00 */
[----:B------:R-:W4:Y:S01]  /*0130*/  LDC R20, c[0x0][0x370] ;  /* 0x0000dc00ff147b82 */ /* 0x000f220000000800 */
[----:B------:R-:W0:Y:S01]  /*0140*/  LDCU.64 UR12, c[0x0][0x390] ;  /* 0x00007200ff0c77ac */ /* 0x000e220008000a00 */
[----:B------:R-:W0:Y:S06]  /*0150*/  LDCU.64 UR14, c[0x0][0x398] ;  /* 0x00007300ff0e77ac */ /* 0x000e2c0008000a00 */
[----:B------:R-:W2:Y:S01]  /*0160*/  LDC R21, c[0x0][0x3c4] ;  /* 0x0000f100ff157b82 */ /* 0x000ea20000000800 */
[----:B-1----:R-:W-:-:S06]  /*0170*/  ULEA UR4, UR5, UR4, 0x18 ;  /* 0x0000000405047291 */ /* 0x002fcc000f8ec0ff */
[----:B------:R-:W-:Y:S01]  /*0180*/  IMAD.U32 R22, RZ, RZ, UR4 ;  /* 0x00000004ff167e24 */ /* 0x000fe2000f8e00ff */
[----:B0-----:R-:W-:Y:S01]  /*0190*/  SHF.R.U32.HI R2, RZ, 0x3, R0 ;  /* 0x00000003ff027819 */ /* 0x001fe20000011600 */
[C---:B------:R-:W-:Y:S01]  /*01a0*/  IMAD.SHL.U32 R23, R0.reuse, 0x8, RZ ;  /* 0x0000000800177824 */ /* 0x040fe200078e00ff */
[----:B------:R-:W-:Y:S02]  /*01b0*/  LOP3.LUT R25, R0, 0x3e0, RZ, 0xc0, !PT ;  /* 0x000003e000197812 */ /* 0x000fe400078ec0ff */
[----:B------:R-:W-:Y:S02]  /*01c0*/  LOP3.LUT R3, R2, 0x7c, RZ, 0xc0, !PT ;  /* 0x0000007c02037812 */ /* 0x000fe400078ec0ff */
[----:B------:R-:W-:-:S03]  /*01d0*/  LOP3.LUT R23, R23, 0x1f00, RZ, 0xc0, !PT ;  /* 0x00001f0017177812 */ /* 0x000fc600078ec0ff */
[----:B------:R-:W-:Y:S01]  /*01e0*/  IMAD.IADD R26, R3, 0x1, R22 ;  /* 0x00000001031a7824 */ /* 0x000fe200078e0216 */
[----:B------:R-:W-:-:S04]  /*01f0*/  LOP3.LUT R24, R23, 0x1f, R0, 0xf8, !PT ;  /* 0x0000001f17187812 */ /* 0x000fc800078ef800 */
[C---:B------:R-:W-:Y:S02]  /*0200*/  LOP3.LUT R27, R24.reuse, 0x20, RZ, 0xfc, !PT ;  /* 0x00000020181b7812 */ /* 0x040fe400078efcff */
[C---:B------:R-:W-:Y:S02]  /*0210*/  LOP3.LUT R28, R24.reuse, 0x40, RZ, 0xfc, !PT ;  /* 0x00000040181c7812 */ /* 0x040fe400078efcff */
[C---:B------:R-:W-:Y:S02]  /*0220*/  LOP3.LUT R29, R24.reuse, 0x60, RZ, 0xfc, !PT ;  /* 0x00000060181d7812 */ /* 0x040fe400078efcff */
[C---:B------:R-:W-:Y:S02]  /*0230*/  LOP3.LUT R30, R24.reuse, 0x80, RZ, 0xfc, !PT ;  /* 0x00000080181e7812 */ /* 0x040fe400078efcff */
[C---:B------:R-:W-:Y:S02]  /*0240*/  LOP3.LUT R31, R24.reuse, 0xa0, RZ, 0xfc, !PT ;  /* 0x000000a0181f7812 */ /* 0x040fe400078efcff */
[----:B------:R-:W-:-:S02]  /*0250*/  LOP3.LUT R32, R24, 0xc0, RZ, 0xfc, !PT ;  /* 0x000000c018207812 */ /* 0x000fc400078efcff */
[----:B---34-:R-:W-:-:S07]  /*0260*/  LOP3.LUT R33, R24, 0xe0, RZ, 0xfc, !PT ;  /* 0x000000e018217812 */ /* 0x018fce00078efcff */
.L_x_1562:
[----:B------:R-:W-:Y:S01]  /*0270*/  BAR.SYNC.DEFER_BLOCKING 0x0 ;  /* 0x0000000000007b1d */ /* 0x000fe20000010000 */
[----:B-1----:R-:W-:Y:S01]  /*0280*/  IADD3 R2, P0, PT, R24, R35, RZ ;  /* 0x0000002318027210 */ /* 0x002fe20007f1e0ff */
[----:B0-----:R-:W-:Y:S01]  /*0290*/  IMAD.MOV R6, RZ, RZ, -R35 ;  /* 0x000000ffff067224 */ /* 0x001fe200078e0a23 */
[----:B------:R-:W-:Y:S02]  /*02a0*/  PRMT R37, RZ, 0x7610, R37 ;  /* 0x00007610ff257816 */ /* 0x000fe40000000025 */
[----:B------:R-:W-:Y:S01]  /*02b0*/  PRMT R39, RZ, 0x7610, R39 ;  /* 0x00007610ff277816 */ /* 0x000fe20000000027 */
[----:B------:R-:W-:Y:S01]  /*02c0*/  IMAD.X R3, RZ, RZ, RZ, P0 ;  /* 0x000000ffff037224 */ /* 0x000fe200000e06ff */
[----:B------:R-:W-:Y:S02]  /*02d0*/  LEA R10, P0, R2, UR10, 0x1 ;  /* 0x0000000a020a7c11 */ /* 0x000fe4000f8008ff */
[----:B--2---:R-:W-:Y:S02]  /*02e0*/  VIADDMNMX.U32 R6, R6, R21, 0x1000, PT ;  /* 0x0000100006067446 */ /* 0x004fe40003800015 */
[----:B------:R-:W-:-:S02]  /*02f0*/  LEA.HI.X R11, R2, UR11, R3, 0x1, P0 ;  /* 0x0000000b020b7c11 */ /* 0x000fc400080f0c03 */
[-C--:B------:R-:W-:Y:S02]  /*0300*/  ISETP.GE.U32.AND P6, PT, R24, R6.reuse, PT ;  /* 0x000000061800720c */ /* 0x080fe40003fc6070 */
[C---:B------:R-:W-:Y:S01]  /*0310*/  SHF.L.U64.HI R3, R2.reuse, 0x2, R3 ;  /* 0x0000000202037819 */ /* 0x040fe20000010203 */
[----:B------:R-:W-:Y:S01]  /*0320*/  IMAD.SHL.U32 R2, R2, 0x4, RZ ;  /* 0x0000000402027824 */ /* 0x000fe200078e00ff */
[-C--:B------:R-:W-:Y:S02]  /*0330*/  ISETP.GE.U32.AND P0, PT, R27, R6.reuse, PT ;  /* 0x000000061b00720c */ /* 0x080fe40003f06070 */
[----:B------:R-:W-:Y:S02]  /*0340*/  ISETP.GE.U32.AND P1, PT, R28, R6, PT ;  /* 0x000000061c00720c */ /* 0x000fe40003f26070 */
[C---:B------:R-:W-:Y:S02]  /*0350*/  IADD3 R4, P4, PT, R2.reuse, UR12, RZ ;  /* 0x0000000c02047c10 */ /* 0x040fe4000ff9e0ff */
[----:B------:R-:W-:-:S02]  /*0360*/  IADD3 R2, P5, PT, R2, UR14, RZ ;  /* 0x0000000e02027c10 */ /* 0x000fc4000ffbe0ff */
[-C--:B------:R-:W-:Y:S01]  /*0370*/  ISETP.GE.U32.AND P2, PT, R29, R6.reuse, PT ;  /* 0x000000061d00720c */ /* 0x080fe20003f46070 */
[----:B------:R-:W2:Y:S01]  /*0380*/  @!P6 LDG.E.U16 R37, desc[UR8][R10.64] ;  /* 0x000000080a25e981 */ /* 0x000ea2000c1e1500 */
[-C--:B------:R-:W-:Y:S02]  /*0390*/  ISETP.GE.U32.AND P3, PT, R30, R6.reuse, PT ;  /* 0x000000061e00720c */ /* 0x080fe40003f66070 */
[----:B------:R-:W-:Y:S01]  /*03a0*/  IADD3.X R5, PT, PT, R3, UR13, RZ, P4, !PT ;  /* 0x0000000d03057c10 */ /* 0x000fe2000a7fe4ff */
[----:B------:R-:W3:Y:S01]  /*03b0*/  @!P0 LDG.E.U16 R39, desc[UR8][R10.64+0x40] ;  /* 0x000040080a278981 */ /* 0x000ee2000c1e1500 */
[-C--:B------:R-:W-:Y:S02]  /*03c0*/  ISETP.GE.U32.AND P4, PT, R31, R6.reuse, PT ;  /* 0x000000061f00720c */ /* 0x080fe40003f86070 */
[----:B------:R-:W-:Y:S02]  /*03d0*/  IADD3.X R3, PT, PT, R3, UR15, RZ, P5, !PT ;  /* 0x0000000f03037c10 */ /* 0x000fe4000affe4ff */
[----:B------:R-:W-:-:S02]  /*03e0*/  ISETP.GE.U32.AND P5, PT, R32, R6, PT ;  /* 0x000000062000720c */ /* 0x000fc40003fa6070 */
[----:B------:R-:W-:Y:S02]  /*03f0*/  ISETP.GE.U32.AND P6, PT, R33, R6, PT ;  /* 0x000000062100720c */ /* 0x000fe40003fc6070 */
[----:B------:R-:W-:Y:S02]  /*0400*/  PRMT R34, RZ, 0x7610, R34 ;  /* 0x00007610ff227816 */ /* 0x000fe40000000022 */
[----:B------:R-:W-:Y:S02]  /*0410*/  PRMT R47, RZ, 0x7610, R47 ;  /* 0x00007610ff2f7816 */ /* 0x000fe4000000002f */
[----:B------:R-:W-:Y:S02]  /*0420*/  PRMT R49, RZ, 0x7610, R49 ;  /* 0x00007610ff317816 */ /* 0x000fe40000000031 */
[----:B------:R-:W-:Y:S01]  /*0430*/  PRMT R51, RZ, 0x7610, R51 ;  /* 0x00007610ff337816 */ /* 0x000fe20000000033 */
[----:B------:R-:W4:Y:S01]  /*0440*/  @!P1 LDG.E.U16 R34, desc[UR8][R10.64+0x80] ;  /* 0x000080080a229981 */ /* 0x000f22000c1e1500 */
[----:B------:R-:W-:-:S02]  /*0450*/  PRMT R53, RZ, 0x7610, R53 ;  /* 0x00007610ff357816 */ /* 0x000fc40000000035 */
[----:B------:R-:W-:Y:S01]  /*0460*/  PRMT R36, RZ, 0x7610, R36 ;  /* 0x00007610ff247816 */ /* 0x000fe20000000024 */
[----:B------:R-:W5:Y:S04]  /*0470*/  @!P2 LDG.E.U16 R47, desc[UR8][R10.64+0xc0] ;  /* 0x0000c0080a2fa981 */ /* 0x000f68000c1e1500 */
[----:B------:R-:W5:Y:S04]  /*0480*/  @!P3 LDG.E.U16 R49, desc[UR8][R10.64+0x100] ;  /* 0x000100080a31b981 */ /* 0x000f68000c1e1500 */
[----:B------:R-:W5:Y:S04]  /*0490*/  @!P4 LDG.E.U16 R51, desc[UR8][R10.64+0x140] ;  /* 0x000140080a33c981 */ /* 0x000f68000c1e1500 */
[----:B------:R-:W5:Y:S04]  /*04a0*/  @!P5 LDG.E.U16 R53, desc[UR8][R10.64+0x180] ;  /* 0x000180080a35d981 */ /* 0x000f68000c1e1500 */
[----:B------:R0:W5:Y:S01]  /*04b0*/  @!P6 LDG.E.U16 R36, desc[UR8][R10.64+0x1c0] ;  /* 0x0001c0080a24e981 */ /* 0x000162000c1e1500 */
[----:B------:R-:W1:Y:S02]  /*04c0*/  S2R R8, SR_LANEID ;  /* 0x0000000000087919 */ /* 0x000e640000000000 */
[----:B-1----:R-:W-:-:S05]  /*04d0*/  IADD3 R15, PT, PT, R23, R8, RZ ;  /* 0x00000008170f7210 */ /* 0x002fca0007ffe0ff */
[C---:B------:R-:W-:Y:S02]  /*04e0*/  VIADD R12, R15.reuse, 0x20 ;  /* 0x000000200f0c7836 */ /* 0x040fe40000000000 */
[C---:B------:R-:W-:Y:S02]  /*04f0*/  VIADD R14, R15.reuse, 0x40 ;  /* 0x000000400f0e7836 */ /* 0x040fe40000000000 */
[C---:B------:R-:W-:Y:S01]  /*0500*/  VIADD R16, R15.reuse, 0x60 ;  /* 0x000000600f107836 */ /* 0x040fe20000000000 */
[CC--:B------:R-:W-:Y:S01]  /*0510*/  LEA.HI.SX32 R43, R15.reuse, R15.reuse, 0x1b ;  /* 0x0000000f0f2b7211 */ /* 0x0c0fe200078fdaff */
[C---:B------:R-:W-:Y:S01]  /*0520*/  VIADD R18, R15.reuse, 0x80 ;  /* 0x000000800f127836 */ /* 0x040fe20000000000 */
[-C--:B------:R-:W-:Y:S01]  /*0530*/  LEA.HI.SX32 R45, R12, R15.reuse, 0x1b ;  /* 0x0000000f0c2d7211 */ /* 0x080fe200078fdaff */
[C---:B------:R-:W-:Y:S01]  /*0540*/  VIADD R40, R15.reuse, 0xa0 ;  /* 0x000000a00f287836 */ /* 0x040fe20000000000 */
[C---:B------:R-:W-:Y:S01]  /*0550*/  IADD3 R42, PT, PT, R15.reuse, 0xc0, RZ ;  /* 0x000000c00f2a7810 */ /* 0x040fe20007ffe0ff */
[----:B------:R-:W-:Y:S01]  /*0560*/  VIADD R48, R15, 0xe0 ;  /* 0x000000e00f307836 */ /* 0x000fe20000000000 */
[----:B------:R-:W-:-:S02]  /*0570*/  LEA.HI.SX32 R19, R14, R15, 0x1b ;  /* 0x0000000f0e137211 */ /* 0x000fc400078fdaff */
[-C--:B------:R-:W-:Y:S01]  /*0580*/  LEA.HI.SX32 R7, R16, R15.reuse, 0x1b ;  /* 0x0000000f10077211 */ /* 0x080fe200078fdaff */
[--C-:B------:R-:W-:Y:S01]  /*0590*/  IMAD R46, R43, 0x2, R22.reuse ;  /* 0x000000022b2e7824 */ /* 0x100fe200078e0216 */
[-C--:B------:R-:W-:Y:S01]  /*05a0*/  LEA.HI.SX32 R9, R18, R15.reuse, 0x1b ;  /* 0x0000000f12097211 */ /* 0x080fe200078fdaff */
[--C-:B------:R-:W-:Y:S01]  /*05b0*/  IMAD R44, R45, 0x2, R22.reuse ;  /* 0x000000022d2c7824 */ /* 0x100fe200078e0216 */
[-C--:B0-----:R-:W-:Y:S01]  /*05c0*/  LEA.HI.SX32 R11, R40, R15.reuse, 0x1b ;  /* 0x0000000f280b7211 */ /* 0x081fe200078fdaff */
[--C-:B------:R-:W-:Y:S01]  /*05d0*/  IMAD R17, R19, 0x2, R22.reuse ;  /* 0x0000000213117824 */ /* 0x100fe200078e0216 */
[-C--:B------:R-:W-:Y:S01]  /*05e0*/  LEA.HI.SX32 R13, R42, R15.reuse, 0x1b ;  /* 0x0000000f2a0d7211 */ /* 0x080fe200078fdaff */
[--C-:B------:R-:W-:Y:S01]  /*05f0*/  IMAD R10, R7, 0x2, R22.reuse ;  /* 0x00000002070a7824 */ /* 0x100fe200078e0216 */
[----:B------:R-:W-:Y:S01]  /*0600*/  LEA.HI.SX32 R15, R48, R15, 0x1b ;  /* 0x0000000f300f7211 */ /* 0x000fe200078fdaff */
[--C-:B------:R-:W-:Y:S01]  /*0610*/  IMAD R14, R11, 0x2, R22.reuse ;  /* 0x000000020b0e7824 */ /* 0x100fe200078e0216 */
[----:B------:R-:W-:Y:S01]  /*0620*/  LEA R12, R9, R22, 0x1 ;  /* 0x00000016090c7211 */ /* 0x000fe200078e08ff */
[----:B------:R-:W-:-:S02]  /*0630*/  IMAD R16, R13, 0x2, R22 ;  /* 0x000000020d107824 */ /* 0x000fc400078e0216 */
[----:B------:R-:W-:Y:S01]  /*0640*/  IMAD R18, R15, 0x2, R22 ;  /* 0x000000020f127824 */ /* 0x000fe200078e0216 */
[----:B------:R-:W-:Y:S02]  /*0650*/  P2R R38, PR, RZ, 0x1 ;  /* 0x00000001ff267803 */ /* 0x000fe40000000000 */
[----:B------:R-:W-:Y:S02]  /*0660*/  ISETP.GE.U32.AND P0, PT, R24, R6, PT ;  /* 0x000000061800720c */ /* 0x000fe40003f06070 */
[----:B------:R-:W-:Y:S01]  /*0670*/  CS2R R40, SRZ ;  /* 0x0000000000287805 */ /* 0x000fe2000001ff00 */
[----:B------:R-:W-:Y:S01]  /*0680*/  IMAD.MOV.U32 R42, RZ, RZ, RZ ;  /* 0x000000ffff2a7224 */ /* 0x000fe200078e00ff */
[----:B--2---:R-:W-:Y:S04]  /*0690*/  STS.U16 [R46], R37 ;  /* 0x000000252e007388 */ /* 0x004fe80000000400 */
[----:B---3--:R-:W-:Y:S04]  /*06a0*/  STS.U16 [R44+0x40], R39 ;  /* 0x000040272c007388 */ /* 0x008fe80000000400 */
[----:B----4-:R0:W-:Y:S04]  /*06b0*/  STS.U16 [R17+0x80], R34 ;  /* 0x0000802211007388 */ /* 0x0101e80000000400 */
[----:B-----5:R-:W-:Y:S04]  /*06c0*/  STS.U16 [R10+0xc0], R47 ;  /* 0x0000c02f0a007388 */ /* 0x020fe80000000400 */
[----:B------:R-:W-:Y:S04]  /*06d0*/  STS.U16 [R12+0x100], R49 ;  /* 0x000100310c007388 */ /* 0x000fe80000000400 */
[----:B------:R-:W-:Y:S04]  /*06e0*/  STS.U16 [R14+0x140], R51 ;  /* 0x000140330e007388 */ /* 0x000fe80000000400 */
[----:B------:R-:W-:Y:S04]  /*06f0*/  STS.U16 [R16+0x180], R53 ;  /* 0x0001803510007388 */ /* 0x000fe80000000400 */
[----:B------:R1:W-:Y:S01]  /*0700*/  STS.U16 [R18+0x1c0], R36 ;  /* 0x0001c02412007388 */ /* 0x0003e20000000400 */
[----:B0-----:R-:W-:Y:S01]  /*0710*/  IMAD.MOV.U32 R34, RZ, RZ, RZ ;  /* 0x000000ffff227224 */ /* 0x001fe200078e00ff */
[----:B-1----:R-:W-:Y:S01]  /*0720*/  CS2R R36, SRZ ;  /* 0x0000000000247805 */ /* 0x002fe2000001ff00 */
[----:B------:R-:W-:Y:S01]  /*0730*/  NOP ;  /* 0x0000000000007918 */ /* 0x000fe20000000000 */
[----:B------:R-:W-:Y:S06]  /*0740*/  BAR.SYNC.DEFER_BLOCKING 0x0 ;  /* 0x0000000000007b1d */ /* 0x000fec0000010000 */
[----:B------:R-:W2:Y:S01]  /*0750*/  @!P0 LDG.E R34, desc[UR8][R4.64] ;  /* 0x0000000804228981 */ /* 0x000ea2000c1e1900 */
[----:B------:R-:W-:-:S02]  /*0760*/  ISETP.NE.AND P0, PT, R38, RZ, PT ;  /* 0x000000ff2600720c */ /* 0x000fc40003f05270 */
[----:B------:R-:W-:Y:S01]  /*0770*/  CS2R R38, SRZ ;  /* 0x0000000000267805 */ /* 0x000fe2000001ff00 */
[----:B------:R-:W3:Y:S04]  /*0780*/  @!P1 LDG.E R42, desc[UR8][R4.64+0x100] ;  /* 0x00010008042a9981 */ /* 0x000ee8000c1e1900 */
[----:B------:R-:W4:Y:S04]  /*0790*/  @!P2 LDG.E R41, desc[UR8][R4.64+0x180] ;  /* 0x000180080429a981 */ /* 0x000f28000c1e1900 */
[----:B------:R-:W5:Y:S04]  /*07a0*/  @!P3 LDG.E R37, desc[UR8][R4.64+0x200] ;  /* 0x000200080425b981 */ /* 0x000f68000c1e1900 */
[----:B------:R-:W3:Y:S04]  /*07b0*/  @!P0 LDG.E R40, desc[UR8][R4.64+0x80] ;  /* 0x0000800804288981 */ /* 0x000ee8000c1e1900 */
[----:B------:R-:W5:Y:S04]  /*07c0*/  @!P4 LDG.E R39, desc[UR8][R4.64+0x280] ;  /* 0x000280080427c981 */ /* 0x000f68000c1e1900 */
[----:B------:R-:W5:Y:S04]  /*07d0*/  @!P5 LDG.E R38, desc[UR8][R4.64+0x300] ;  /* 0x000300080426d981 */ /* 0x000f68000c1e1900 */
[----:B------:R0:W5:Y:S01]  /*07e0*/  @!P6 LDG.E R36, desc[UR8][R4.64+0x380] ;  /* 0x000380080424e981 */ /* 0x000162000c1e1900 */
[----:B------:R-:W-:-:S02]  /*07f0*/  IMAD R10, R7, 0x2, R10 ;  /* 0x00000002070a7824 */ /* 0x000fc400078e020a */
[----:B------:R-:W-:Y:S01]  /*0800*/  IMAD.IADD R7, R25, 0x1, R8 ;  /* 0x0000000119077824 */ /* 0x000fe200078e0208 */
[----:B------:R-:W-:Y:S01]  /*0810*/  LEA R43, R43, R46, 0x1 ;  /* 0x0000002e2b2b7211 */ /* 0x000fe200078e08ff */
[----:B------:R-:W-:Y:S02]  /*0820*/  IMAD R45, R45, 0x2, R44 ;  /* 0x000000022d2d7824 */ /* 0x000fe400078e022c */
[----:B------:R-:W-:Y:S02]  /*0830*/  IMAD.SHL.U32 R7, R7, 0x8, RZ ;  /* 0x0000000807077824 */ /* 0x000fe400078e00ff */
[----:B------:R-:W-:Y:S02]  /*0840*/  IMAD R17, R19, 0x2, R17 ;  /* 0x0000000213117824 */ /* 0x000fe400078e0211 */
[----:B------:R-:W-:Y:S01]  /*0850*/  IMAD R12, R9, 0x2, R12 ;  /* 0x00000002090c7824 */ /* 0x000fe200078e020c */
[----:B------:R-:W-:Y:S01]  /*0860*/  LEA.HI.SX32 R7, R7, R7, 0x1b ;  /* 0x0000000707077211 */ /* 0x000fe200078fdaff */
[----:B------:R-:W-:Y:S01]  /*0870*/  IMAD R14, R11, 0x2, R14 ;  /* 0x000000020b0e7824 */ /* 0x000fe200078e020e */
[----:B------:R-:W-:Y:S01]  /*0880*/  LEA R13, R13, R16, 0x1 ;  /* 0x000000100d0d7211 */ /* 0x000fe200078e08ff */
[----:B------:R-:W-:-:S02]  /*0890*/  IMAD R15, R15, 0x2, R18 ;  /* 0x000000020f0f7824 */ /* 0x000fc400078e0212 */
[----:B------:R-:W-:Y:S01]  /*08a0*/  IMAD R11, R7, 0x4, R22 ;  /* 0x00000004070b7824 */ /* 0x000fe200078e0216 */
[----:B------:R-:W-:Y:S02]  /*08b0*/  P2R R47, PR, RZ, 0x1 ;  /* 0x00000001ff2f7803 */ /* 0x000fe40000000000 */
[----:B------:R-:W-:Y:S02]  /*08c0*/  ISETP.GE.U32.AND P0, PT, R24, R6, PT ;  /* 0x000000061800720c */ /* 0x000fe40003f06070 */
[----:B0-----:R-:W-:Y:S01]  /*08d0*/  CS2R R4, SRZ ;  /* 0x0000000000047805 */ /* 0x001fe2000001ff00 */
[----:B------:R-:W-:Y:S02]  /*08e0*/  HFMA2 R18, -RZ, RZ, 0, 0 ;  /* 0x00000000ff127431 */ /* 0x000fe400000001ff */
[----:B------:R-:W-:Y:S01]  /*08f0*/  IMAD.MOV.U32 R9, RZ, RZ, RZ ;  /* 0x000000ffff097224 */ /* 0x000fe200078e00ff */
[----:B------:R-:W-:Y:S01]  /*0900*/  CS2R R6, SRZ ;  /* 0x0000000000067805 */ /* 0x000fe2000001ff00 */
[----:B------:R-:W-:Y:S01]  /*0910*/  IMAD.MOV.U32 R16, RZ, RZ, RZ ;  /* 0x000000ffff107224 */ /* 0x000fe200078e00ff */
[----:B--2---:R0:W-:Y:S04]  /*0920*/  STS [R43], R34 ;  /* 0x000000222b007388 */ /* 0x0041e80000000800 */
[----:B---3--:R-:W-:Y:S04]  /*0930*/  STS [R45+0x80], R40 ;  /* 0x000080282d007388 */ /* 0x008fe80000000800 */
[----:B------:R-:W-:Y:S04]  /*0940*/  STS [R17+0x100], R42 ;  /* 0x0001002a11007388 */ /* 0x000fe80000000800 */
[----:B----4-:R-:W-:Y:S04]  /*0950*/  STS [R10+0x180], R41 ;  /* 0x000180290a007388 */ /* 0x010fe80000000800 */
[----:B-----5:R-:W-:Y:S04]  /*0960*/  STS [R12+0x200], R37 ;  /* 0x000200250c007388 */ /* 0x020fe80000000800 */
[----:B------:R-:W-:Y:S04]  /*0970*/  STS [R14+0x280], R39 ;  /* 0x000280270e007388 */ /* 0x000fe80000000800 */
[----:B------:R-:W-:Y:S04]  /*0980*/  STS [R13+0x300], R38 ;  /* 0x000300260d007388 */ /* 0x000fe80000000800 */
[----:B------:R-:W-:Y:S01]  /*0990*/  STS [R15+0x380], R36 ;  /* 0x000380240f007388 */ /* 0x000fe20000000800 */
[----:B------:R-:W-:-:S03]  /*09a0*/  NOP ;  /* 0x0000000000007918 */ /* 0x000fc60000000000 */
[----:B------:R-:W-:Y:S04]  /*09b0*/  LDS R19, [R11] ;  /* 0x000000000b137984 */ /* 0x000fe80000000800 */
[----:B------:R-:W1:Y:S04]  /*09c0*/  LDS R40, [R11+0x4] ;  /* 0x000004000b287984 */ /* 0x000e680000000800 */
[----:B------:R-:W2:Y:S04]  /*09d0*/  LDS R41, [R11+0x8] ;  /* 0x000008000b297984 */ /* 0x000ea80000000800 */
[----:B------:R-:W3:Y:S04]  /*09e0*/  LDS R37, [R11+0xc] ;  /* 0x00000c000b257984 */ /* 0x000ee80000000800 */
[----:B------:R-:W4:Y:S04]  /*09f0*/  LDS R39, [R11+0x10] ;  /* 0x000010000b277984 */ /* 0x000f280000000800 */
[----:B------:R-:W5:Y:S04]  /*0a00*/  LDS R38, [R11+0x14] ;  /* 0x000014000b267984 */ /* 0x000f680000000800 */
[----:B------:R-:W5:Y:S04]  /*0a10*/  LDS R42, [R11+0x18] ;  /* 0x000018000b2a7984 */ /* 0x000f680000000800 */
[----:B------:R-:W5:Y:S01]  /*0a20*/  LDS R36, [R11+0x1c] ;  /* 0x00001c000b247984 */ /* 0x000f620000000800 */
[----:B------:R-:W-:Y:S01]  /*0a30*/  BAR.SYNC.DEFER_BLOCKING 0x0 ;  /* 0x0000000000007b1d */ /* 0x000fe20000010000 */
[----:B0-----:R-:W-:-:S05]  /*0a40*/  IMAD.MOV.U32 R34, RZ, RZ, RZ ;  /* 0x000000ffff227224 */ /* 0x001fca00078e00ff */
[----:B------:R-:W5:Y:S01]  /*0a50*/  @!P0 LDG.E R4, desc[UR8][R2.64] ;  /* 0x0000000802048981 */ /* 0x000f62000c1e1900 */
[----:B------:R-:W-:-:S03]  /*0a60*/  ISETP.NE.AND P0, PT, R47, RZ, PT ;  /* 0x000000ff2f00720c */ /* 0x000fc60003f05270 */
[----:B------:R-:W5:Y:S04]  /*0a70*/  @!P1 LDG.E R18, desc[UR8][R2.64+0x100] ;  /* 0x0001000802129981 */ /* 0x000f68000c1e1900 */
[----:B------:R-:W5:Y:S04]  /*0a80*/  @!P2 LDG.E R9, desc[UR8][R2.64+0x180] ;  /* 0x000180080209a981 */ /* 0x000f68000c1e1900 */
[----:B------:R-:W5:Y:S04]  /*0a90*/  @!P3 LDG.E R7, desc[UR8][R2.64+0x200] ;  /* 0x000200080207b981 */ /* 0x000f68000c1e1900 */
[----:B------:R-:W5:Y:S04]  /*0aa0*/  @!P0 LDG.E R34, desc[UR8][R2.64+0x80] ;  /* 0x0000800802228981 */ /* 0x000f68000c1e1900 */
[----:B------:R-:W5:Y:S04]  /*0ab0*/  @!P4 LDG.E R5, desc[UR8][R2.64+0x280] ;  /* 0x000280080205c981 */ /* 0x000f68000c1e1900 */
[----:B------:R-:W5:Y:S04]  /*0ac0*/  @!P5 LDG.E R16, desc[UR8][R2.64+0x300] ;  /* 0x000300080210d981 */ /* 0x000f68000c1e1900 */
[----:B------:R0:W5:Y:S01]  /*0ad0*/  @!P6 LDG.E R6, desc[UR8][R2.64+0x380] ;  /* 0x000380080206e981 */ /* 0x000162000c1e1900 */
[----:B-1----:R-:W-:-:S04]  /*0ae0*/  FADD.FTZ R40, R19, R40 ;  /* 0x0000002813287221 */ /* 0x002fc80000010000 */
[----:B--2---:R-:W-:-:S04]  /*0af0*/  FADD.FTZ R40, R41, R40 ;  /* 0x0000002829287221 */ /* 0x004fc80000010000 */
[----:B---3--:R-:W-:-:S04]  /*0b00*/  FADD.FTZ R40, R37, R40 ;  /* 0x0000002825287221 */ /* 0x008fc80000010000 */
[----:B----4-:R-:W-:-:S04]  /*0b10*/  FADD.FTZ R39, R39, R40 ;  /* 0x0000002827277221 */ /* 0x010fc80000010000 */
[----:B-----5:R-:W-:-:S04]  /*0b20*/  FADD.FTZ R39, R38, R39 ;  /* 0x0000002726277221 */ /* 0x020fc80000010000 */
[----:B------:R-:W-:-:S04]  /*0b30*/  FADD.FTZ R39, R42, R39 ;  /* 0x000000272a277221 */ /* 0x000fc80000010000 */
[----:B------:R-:W-:-:S05]  /*0b40*/  FADD.FTZ R36, R36, R39 ;  /* 0x0000002724247221 */ /* 0x000fca0000010000 */
[----:B------:R-:W1:Y:S02]  /*0b50*/  SHFL.DOWN P0, R11, R36, 0x1, 0x1f ;  /* 0x08201f00240b7f89 */ /* 0x000e640000000000 */
[----:B-1----:R-:W-:-:S05]  /*0b60*/  @P0 FADD R11, R36, R11 ;  /* 0x0000000b240b0221 */ /* 0x002fca0000000000 */
[----:B------:R-:W1:Y:S02]  /*0b70*/  SHFL.DOWN P0, R38, R11, 0x2, 0x1f ;  /* 0x08401f000b267f89 */ /* 0x000e640000000000 */
[----:B-1----:R-:W-:-:S05]  /*0b80*/  @P0 FADD R38, R11, R38 ;  /* 0x000000260b260221 */ /* 0x002fca0000000000 */
[----:B0-----:R-:W0:Y:S02]  /*0b90*/  SHFL.DOWN P0, R3, R38, 0x4, 0x1f ;  /* 0x08801f0026037f89 */ /* 0x001e240000000000 */
[----:B0-----:R-:W-:-:S05]  /*0ba0*/  @P0 FADD R3, R38, R3 ;  /* 0x0000000326030221 */ /* 0x001fca0000000000 */
[----:B------:R-:W0:Y:S02]  /*0bb0*/  SHFL.DOWN P0, R2, R3, 0x8, 0x1f ;  /* 0x09001f0003027f89 */ /* 0x000e240000000000 */
[----:B0-----:R-:W-:-:S05]  /*0bc0*/  @P0 FADD R2, R3, R2 ;  /* 0x0000000203020221 */ /* 0x001fca0000000000 */
[----:B------:R-:W0:Y:S01]  /*0bd0*/  SHFL.DOWN P0, R19, R2, 0x10, 0x1f ;  /* 0x0a001f0002137f89 */ /* 0x000e220000000000 */
[----:B------:R-:W-:Y:S01]  /*0be0*/  ISETP.NE.AND P1, PT, R8, RZ, PT ;  /* 0x000000ff0800720c */ /* 0x000fe20003f25270 */
[----:B------:R-:W-:Y:S01]  /*0bf0*/  IMAD R35, R20, 0x1000, R35 ;  /* 0x0000100014237824 */ /* 0x000fe200078e0223 */
[----:B------:R-:W-:Y:S04]  /*0c00*/  BSSY.RECONVERGENT B0, `(.L_x_1560) ;  /* 0x000002a000007945 */ /* 0x000fe80003800200 */
[----:B------:R-:W-:Y:S01]  /*0c10*/  ISETP.GE.U32.AND P2, PT, R35, UR6, PT ;  /* 0x0000000623007c0c */ /* 0x000fe2000bf46070 */
[----:B0-----:R-:W-:Y:S01]  /*0c20*/  @P0 FADD R19, R2, R19 ;  /* 0x0000001302130221 */ /* 0x001fe20000000000 */
[----:B------:R-:W-:Y:S01]  /*0c30*/  ISETP.NE.AND P0, PT, R0, RZ, PT ;  /* 0x000000ff0000720c */ /* 0x000fe20003f05270 */
[----:B------:R0:W-:Y:S04]  /*0c40*/  STS [R43], R4 ;  /* 0x000000042b007388 */ /* 0x0001e80000000800 */
[----:B------:R0:W-:Y:S04]  /*0c50*/  STS [R45+0x80], R34 ;  /* 0x000080222d007388 */ /* 0x0001e80000000800 */
[----:B------:R0:W-:Y:S04]  /*0c60*/  STS [R17+0x100], R18 ;  /* 0x0001001211007388 */ /* 0x0001e80000000800 */
[----:B------:R0:W-:Y:S04]  /*0c70*/  STS [R10+0x180], R9 ;  /* 0x000180090a007388 */ /* 0x0001e80000000800 */
[----:B------:R0:W-:Y:S04]  /*0c80*/  STS [R12+0x200], R7 ;  /* 0x000200070c007388 */ /* 0x0001e80000000800 */
[----:B------:R0:W-:Y:S04]  /*0c90*/  STS [R14+0x280], R5 ;  /* 0x000280050e007388 */ /* 0x0001e80000000800 */
[----:B------:R0:W-:Y:S04]  /*0ca0*/  STS [R13+0x300], R16 ;  /* 0x000300100d007388 */ /* 0x0001e80000000800 */
[----:B------:R0:W-:Y:S01]  /*0cb0*/  STS [R15+0x380], R6 ;  /* 0x000380060f007388 */ /* 0x0001e20000000800 */
[----:B------:R-:W-:Y:S01]  /*0cc0*/  NOP ;  /* 0x0000000000007918 */ /* 0x000fe20000000000 */
[----:B------:R-:W-:Y:S06]  /*0cd0*/  BAR.SYNC.DEFER_BLOCKING 0x0 ;  /* 0x0000000000007b1d */ /* 0x000fec0000010000 */
[----:B------:R0:W-:Y:S02]  /*0ce0*/  @!P1 STS [R26+0x10], R19 ;  /* 0x000010131a009388 */ /* 0x0001e40000000800 */
[----:B------:R-:W-:Y:S06]  /*0cf0*/  BAR.SYNC.DEFER_BLOCKING 0x0 ;  /* 0x0000000000007b1d */ /* 0x000fec0000010000 */
[----:B------:R-:W-:Y:S05]  /*0d00*/  @P0 BRA `(.L_x_1561) ;  /* 0x0000000000640947 */ /* 0x000fea0003800000 */
[----:B------:R-:W1:Y:S01]  /*0d10*/  S2UR UR5, SR_CgaCtaId ;  /* 0x00000000000579c3 */ /* 0x000e620000008800 */
[----:B------:R-:W-:-:S07]  /*0d20*/  UMOV UR4, 0x400 ;  /* 0x0000040000047882 */ /* 0x000fce0000000000 */
[----:B------:R-:W2:Y:S01]  /*0d30*/  LDC.64 R2, c[0x0][0x3a0] ;  /* 0x0000e800ff027b82 */ /* 0x000ea20000000a00 */
[----:B-1----:R-:W-:-:S06]  /*0d40*/  ULEA UR4, UR5, UR4, 0x18 ;  /* 0x0000000405047291 */ /* 0x002fcc000f8ec0ff */
[----:B------:R-:W-:-:S05]  /*0d50*/  IMAD.U32 R22, RZ, RZ, UR4 ;  /* 0x00000004ff167e24 */ /* 0x000fca000f8e00ff */
[----:B0-----:R-:W0:Y:S04]  /*0d60*/  LDS.128 R4, [R22+0x10] ;  /* 0x0000100016047984 */ /* 0x001e280000000c00 */
[----:B------:R-:W1:Y:S04]  /*0d70*/  LDS.128 R8, [R22+0x20] ;  /* 0x0000200016087984 */ /* 0x000e680000000c00 */
[----:B------:R-:W3:Y:S01]  /*0d80*/  LDS.128 R12, [R22+0x30] ;  /* 0x00003000160c7984 */ /* 0x000ee20000000c00 */
[----:B0-----:R-:W-:-:S03]  /*0d90*/  FADD.FTZ R5, R19, R5 ;  /* 0x0000000513057221 */ /* 0x001fc60000010000 */
[----:B------:R-:W0:Y:S01]  /*0da0*/  LDS.128 R16, [R22+0x40] ;  /* 0x0000400016107984 */ /* 0x000e220000000c00 */
[----:B------:R-:W-:-:S04]  /*0db0*/  FADD.FTZ R6, R5, R6 ;  /* 0x0000000605067221 */ /* 0x000fc80000010000 */
[----:B------:R-:W-:-:S04]  /*0dc0*/  FADD.FTZ R7, R6, R7 ;  /* 0x0000000706077221 */ /* 0x000fc80000010000 */
[----:B-1----:R-:W-:-:S04]  /*0dd0*/  FADD.FTZ R8, R7, R8 ;  /* 0x0000000807087221 */ /* 0x002fc80000010000 */
[----:B------:R-:W-:-:S04]  /*0de0*/  FADD.FTZ R9, R9, R8 ;  /* 0x0000000809097221 */ /* 0x000fc80000010000 */
[----:B------:R-:W-:-:S04]  /*0df0*/  FADD.FTZ R10, R10, R9 ;  /* 0x000000090a0a7221 */ /* 0x000fc80000010000 */
[----:B------:R-:W-:-:S04]  /*0e00*/  FADD.FTZ R11, R11, R10 ;  /* 0x0000000a0b0b7221 */ /* 0x000fc80000010000 */
[----:B---3--:R-:W-:-:S04]  /*0e10*/  FADD.FTZ R12, R11, R12 ;  /* 0x0000000c0b0c7221 */ /* 0x008fc80000010000 */
[----:B------:R-:W-:-:S04]  /*0e20*/  FADD.FTZ R13, R13, R12 ;  /* 0x0000000c0d0d7221 */ /* 0x000fc80000010000 */
[----:B------:R-:W-:-:S04]  /*0e30*/  FADD.FTZ R14, R14, R13 ;  /* 0x0000000d0e0e7221 */ /* 0x000fc80000010000 */
[----:B------:R-:W-:-:S04]  /*0e40*/  FADD.FTZ R15, R15, R14 ;  /* 0x0000000e0f0f7221 */ /* 0x000fc80000010000 */
[----:B0-----:R-:W-:-:S04]  /*0e50*/  FADD.FTZ R16, R15, R16 ;  /* 0x000000100f107221 */ /* 0x001fc80000010000 */
[----:B------:R-:W-:-:S04]  /*0e60*/  FADD.FTZ R17, R17, R16 ;  /* 0x0000001011117221 */ /* 0x000fc80000010000 */
[----:B------:R-:W-:-:S04]  /*0e70*/  FADD.FTZ R18, R18, R17 ;  /* 0x0000001112127221 */ /* 0x000fc80000010000 */
[----:B------:R-:W-:-:S05]  /*0e80*/  FADD.FTZ R19, R19, R18 ;  /* 0x0000001213137221 */ /* 0x000fca0000010000 */
[----:B--2---:R1:W-:Y:S02]  /*0e90*/  REDG.E.ADD.F32.FTZ.RN.STRONG.GPU desc[UR8][R2.64], R19 ;  /* 0x00000013020079a6 */ /* 0x0043e4000c12f308 */
.L_x_1561:
[----:B------:R-:W-:Y:S05]  /*0ea0*/  BSYNC.RECONVERGENT B0 ;  /* 0x0000000000007941 */ /* 0x000fea0003800200 */
.L_x_1560:
[----:B------:R-:W-:Y:S01]  /*0eb0*/  NOP ;  /* 0x0000000000007918 */ /* 0x000fe20000000000 */
[----:B------:R-:W-:Y:S05]  /*0ec0*/  @!P2 BRA `(.L_x_1562) ;  /* 0xfffffff000e8a947 */ /* 0x000fea000383ffff */
[----:B------:R-:W-:Y:S05]  /*0ed0*/  EXIT ;  /* 0x000000000000794d */ /* 0x000fea0003800000 */
.L_x_1563:
        /* <DEDUP_REMOVED lines=10> */
.L_x_2052:


//--------------------- .text._Z33kPreconditionOptimizer32bit2StateI6__halfLi6ELi4096ELi8EEvPT_S2_PfS3_S3_ffffiffi --------------------------
	.section	.text._Z33kPreconditionOptimizer32bit2StateI6__halfLi6ELi4096ELi8EEvPT_S2_PfS3_S3_ffffiffi,"ax",@progbits
	.align	128
        .global         _Z33kPreconditionOptimizer32bit2StateI6__halfLi6ELi4096ELi8EEvPT_S2_PfS3_S3_ffffiffi
        .type           _Z33kPreconditionOptimizer32bit2StateI6__halfLi6ELi4096ELi8EEvPT_S2_PfS3_S3_ffffiffi,@function
        .size           _Z33kPreconditionOptimizer32bit2StateI6__halfLi6ELi4096ELi8EEvPT_S2_PfS3_S3_ffffiffi,(.L_x_2053 - _Z33kPreconditionOptimizer32bit2StateI6__halfLi6ELi4096ELi8EEvPT_S2_PfS3_S3_ffffiffi)
        .other          _Z33kPreconditionOptimizer32bit2StateI6__halfLi6ELi4096ELi8EEvPT_S2_PfS3_S3_ffffiffi,@"STO_CUDA_ENTRY STV_DEFAULT"
_Z33kPreconditionOptimizer32bit2StateI6__halfLi6ELi4096ELi8EEvPT_S2_PfS3_S3_ffffiffi:
.text._Z33kPreconditionOptimizer32bit2StateI6__halfLi6ELi4096ELi8EEvPT_S2_PfS3_S3_ffffiffi:
        /* <DEDUP_REMOVED lines=39> */
.L_x_1566:
        /* <DEDUP_REMOVED lines=195> */
.L_x_1565:
[----:B------:R-:W-:Y:S05]  /*0ea0*/  BSYNC.RECONVERGENT B0 ;  /* 0x0000000000007941 */ /* 0x000fea0003800200 */
.L_x_1564:
[----:B------:R-:W-:Y:S01]  /*0eb0*/  NOP ;  /* 0x0000000000007918 */ /* 0x000fe20000000000 */
[----:B------:R-:W-:Y:S05]  /*0ec0*/  @!P2 BRA `(.L_x_1566) ;  /* 0xfffffff000e8a947 */ /* 0x000fea000383ffff */
[----:B------:R-:W-:Y:S05]  /*0ed0*/  EXIT ;  /* 0x000000000000794d */ /* 0x000fea0003800000 */
.L_x_1567:
        /* <DEDUP_REMOVED lines=10> */
.L_x_2053:


//--------------------- .text._Z33kPreconditionOptimizer32bit2StateIfLi6ELi4096ELi8EEvPT_S1_PfS2_S2_ffffiffi --------------------------
	.section	.text._Z33kPreconditionOptimizer32bit2StateIfLi6ELi4096ELi8EEvPT_S1_PfS2_S2_ffffiffi,"ax",@progbits
	.align	128
        .global         _Z33kPreconditionOptimizer32bit2StateIfLi6ELi4096ELi8EEvPT_S1_PfS2_S2_ffffiffi
        .type           _Z33kPreconditionOptimizer32bit2StateIfLi6ELi4096ELi8EEvPT_S1_PfS2_S2_ffffiffi,@function
        .size           _Z33kPreconditionOptimizer32bit2StateIfLi6ELi4096ELi8EEvPT_S1_PfS2_S2_ffffiffi,(.L_x_2054 - _Z33kPreconditionOptimizer32bit2StateIfLi6ELi4096ELi8EEvPT_S1_PfS2_S2_ffffiffi)
        .other          _Z33kPreconditionOptimizer32bit2StateIfLi6ELi4096ELi8EEvPT_S1_PfS2_S2_ffffiffi,@"STO_CUDA_ENTRY STV_DEFAULT"
_Z33kPreconditionOptimizer32bit2StateIfLi6ELi4096ELi8EEvPT_S1_PfS2_S2_ffffiffi:
.text._Z33kPreconditionOptimizer32bit2StateIfLi6ELi4096ELi8EEvPT_S1_PfS2_S2_ffffiffi:
        /* <DEDUP_REMOVED lines=39> */
.L_x_1570:
[----:B01----:R-:W-:Y:S01]  /*0270*/  IADD3 R2, P0, PT, R24, R35, RZ ;  /* 0x0000002318027210 */ /* 0x003fe20007f1e0ff */
[----:B------:R-:W-:Y:S01]  /*0280*/  BAR.SYNC.DEFER_BLOCKING 0x0 ;  /* 0x0000000000007b1d */ /* 0x000fe20000010000 */
[----:B------:R-:W-:Y:S01]  /*0290*/  IADD3 R4, PT, PT, -R35, RZ, RZ ;  /* 0x000000ff23047210 */ /* 0x000fe20007ffe1ff */
[----:B------:R-:W-:Y:S02]  /*02a0*/  IMAD.MOV.U32 R39, RZ, RZ, RZ ;  /* 0x000000ffff277224 */ /* 0x000fe400078e00ff */
[----:B------:R-:W-:Y:S02]  /*02b0*/  HFMA2 R34, -RZ, RZ, 0, 0 ;  /* 0x00000000ff227431 */ /* 0x000fe400000001ff */
[----:B------:R-:W-:Y:S01]  /*02c0*/  IMAD.X R3, RZ, RZ, RZ, P0 ;  /* 0x000000ffff037224 */ /* 0x000fe200000e06ff */
[----:B--2---:R-:W-:Y:S01]  /*02d0*/  VIADDMNMX.U32 R9, R4, R21, 0x1000, PT ;  /* 0x0000100004097446 */ /* 0x004fe20003800015 */
[----:B------:R-:W-:Y:S01]  /*02e0*/  IMAD.MOV.U32 R36, RZ, RZ, RZ ;  /* 0x000000ffff247224 */ /* 0x000fe200078e00ff */
[----:B------:R-:W-:Y:S01]  /*02f0*/  CS2R R12, SRZ ;  /* 0x00000000000c7805 */ /* 0x000fe2000001ff00 */
[----:B------:R-:W-:Y:S01]  /*0300*/  IMAD.MOV.U32 R8, RZ, RZ, RZ ;  /* 0x000000ffff087224 */ /* 0x000fe200078e00ff */
[C---:B------:R-:W-:Y:S01]  /*0310*/  SHF.L.U64.HI R3, R2.reuse, 0x2, R3 ;  /* 0x0000000202037819 */ /* 0x040fe20000010203 */
[----:B------:R-:W-:Y:S01]  /*0320*/  IMAD.SHL.U32 R2, R2, 0x4, RZ ;  /* 0x0000000402027824 */ /* 0x000fe200078e00ff */
[----:B------:R-:W-:-:S02]  /*0330*/  ISETP.GE.U32.AND P6, PT, R24, R9, PT ;  /* 0x000000091800720c */ /* 0x000fc40003fc6070 */
[----:B------:R-:W-:Y:S02]  /*0340*/  CS2R R10, SRZ ;  /* 0x00000000000a7805 */ /* 0x000fe4000001ff00 */
[----:B------:R-:W-:Y:S02]  /*0350*/  ISETP.GE.U32.AND P0, PT, R27, R9, PT ;  /* 0x000000091b00720c */ /* 0x000fe40003f06070 */
[C---:B------:R-:W-:Y:S02]  /*0360*/  IADD3 R6, P3, PT, R2.reuse, UR10, RZ ;  /* 0x0000000a02067c10 */ /* 0x040fe4000ff7e0ff */
[C---:B------:R-:W-:Y:S02]  /*0370*/  IADD3 R4, P4, PT, R2.reuse, UR12, RZ ;  /* 0x0000000c02047c10 */ /* 0x040fe4000ff9e0ff */
[----:B------:R-:W-:Y:S02]  /*0380*/  IADD3 R2, P5, PT, R2, UR14, RZ ;  /* 0x0000000e02027c10 */ /* 0x000fe4000ffbe0ff */
[----:B------:R-:W-:-:S02]  /*0390*/  IADD3.X R7, PT, PT, R3, UR11, RZ, P3, !PT ;  /* 0x0000000b03077c10 */ /* 0x000fc40009ffe4ff */
[-C--:B------:R-:W-:Y:S02]  /*03a0*/  ISETP.GE.U32.AND P1, PT, R28, R9.reuse, PT ;  /* 0x000000091c00720c */ /* 0x080fe40003f26070 */
[-C--:B------:R-:W-:Y:S01]  /*03b0*/  ISETP.GE.U32.AND P2, PT, R29, R9.reuse, PT ;  /* 0x000000091d00720c */ /* 0x080fe20003f46070 */
[----:B------:R-:W2:Y:S01]  /*03c0*/  @!P6 LDG.E R39, desc[UR8][R6.64] ;  /* 0x000000080627e981 */ /* 0x000ea2000c1e1900 */
[-C--:B------:R-:W-:Y:S02]  /*03d0*/  ISETP.GE.U32.AND P3, PT, R30, R9.reuse, PT ;  /* 0x000000091e00720c */ /* 0x080fe40003f66070 */
[----:B------:R-:W-:Y:S01]  /*03e0*/  IADD3.X R5, PT, PT, R3, UR13, RZ, P4, !PT ;  /* 0x0000000d03057c10 */ /* 0x000fe2000a7fe4ff */
[----:B------:R-:W3:Y:S01]  /*03f0*/  @!P0 LDG.E R36, desc[UR8][R6.64+0x80] ;  /* 0x0000800806248981 */ /* 0x000ee2000c1e1900 */
[----:B------:R-:W-:Y:S02]  /*0400*/  ISETP.GE.U32.AND P4, PT, R31, R9, PT ;  /* 0x000000091f00720c */ /* 0x000fe40003f86070 */
[----:B------:R-:W-:-:S02]  /*0410*/  IADD3.X R3, PT, PT, R3, UR15, RZ, P5, !PT ;  /* 0x0000000f03037c10 */ /* 0x000fc4000affe4ff */
[-C--:B------:R-:W-:Y:S01]  /*0420*/  ISETP.GE.U32.AND P5, PT, R32, R9.reuse, PT ;  /* 0x000000092000720c */ /* 0x080fe20003fa6070 */
[----:B------:R-:W4:Y:S01]  /*0430*/  @!P1 LDG.E R34, desc[UR8][R6.64+0x100] ;  /* 0x0001000806229981 */ /* 0x000f22000c1e1900 */
[----:B------:R-:W-:-:S03]  /*0440*/  ISETP.GE.U32.AND P6, PT, R33, R9, PT ;  /* 0x000000092100720c */ /* 0x000fc60003fc6070 */
[----:B------:R-:W5:Y:S04]  /*0450*/  @!P2 LDG.E R8, desc[UR8][R6.64+0x180] ;  /* 0x000180080608a981 */ /* 0x000f68000c1e1900 */
[----:B------:R-:W5:Y:S04]  /*0460*/  @!P3 LDG.E R13, desc[UR8][R6.64+0x200] ;  /* 0x00020008060db981 */ /* 0x000f68000c1e1900 */
[----:B------:R-:W5:Y:S04]  /*0470*/  @!P4 LDG.E R12, desc[UR8][R6.64+0x280] ;  /* 0x00028008060cc981 */ /* 0x000f68000c1e1900 */
[----:B------:R-:W5:Y:S04]  /*0480*/  @!P5 LDG.E R11, desc[UR8][R6.64+0x300] ;  /* 0x00030008060bd981 */ /* 0x000f68000c1e1900 */
[----:B------:R0:W5:Y:S01]  /*0490*/  @!P6 LDG.E R10, desc[UR8][R6.64+0x380] ;  /* 0x00038008060ae981 */ /* 0x000162000c1e1900 */
[----:B------:R-:W1:Y:S02]  /*04a0*/  S2R R14, SR_LANEID ;  /* 0x00000000000e7919 */ /* 0x000e640000000000 */
[----:B-1----:R-:W-:-:S04]  /*04b0*/  IMAD.IADD R16, R23, 0x1, R14 ;  /* 0x0000000117107824 */ /* 0x002fc800078e020e */
[C---:B------:R-:W-:Y:S01]  /*04c0*/  VIADD R41, R16.reuse, 0x40 ;  /* 0x0000004010297836 */ /* 0x040fe20000000000 */
[CC--:B------:R-:W-:Y:S01]  /*04d0*/  LEA.HI.SX32 R15, R16.reuse, R16.reuse, 0x1b ;  /* 0x00000010100f7211 */ /* 0x0c0fe200078fdaff */
[C---:B------:R-:W-:Y:S01]  /*04e0*/  VIADD R43, R16.reuse, 0x60 ;  /* 0x00000060102b7836 */ /* 0x040fe20000000000 */
[C---:B------:R-:W-:Y:S01]  /*04f0*/  IADD3 R37, PT, PT, R16.reuse, 0x20, RZ ;  /* 0x0000002010257810 */ /* 0x040fe20007ffe0ff */
[C---:B------:R-:W-:Y:S01]  /*0500*/  VIADD R45, R16.reuse, 0x80 ;  /* 0x00000080102d7836 */ /* 0x040fe20000000000 */
[C---:B------:R-:W-:Y:S01]  /*0510*/  IADD3 R18, PT, PT, R16.reuse, 0xa0, RZ ;  /* 0x000000a010127810 */ /* 0x040fe20007ffe0ff */
[C---:B------:R-:W-:Y:S01]  /*0520*/  VIADD R17, R16.reuse, 0xc0 ;  /* 0x000000c010117836 */ /* 0x040fe20000000000 */
[-C--:B0-----:R-:W-:Y:S01]  /*0530*/  LEA.HI.SX32 R7, R37, R16.reuse, 0x1b ;  /* 0x0000001025077211 */ /* 0x081fe200078fdaff */
[----:B------:R-:W-:Y:S01]  /*0540*/  IMAD R6, R15, 0x4, R22 ;  /* 0x000000040f067824 */ /* 0x000fe200078e0216 */
[-C--:B------:R-:W-:Y:S01]  /*0550*/  LEA.HI.SX32 R15, R41, R16.reuse, 0x1b ;  /* 0x00000010290f7211 */ /* 0x080fe200078fdaff */
[----:B------:R-:W-:Y:S01]  /*0560*/  VIADD R19, R16, 0xe0 ;  /* 0x000000e010137836 */ /* 0x000fe20000000000 */
[----:B------:R-:W-:-:S02]  /*0570*/  LEA.HI.SX32 R43, R43, R16, 0x1b ;  /* 0x000000102b2b7211 */ /* 0x000fc400078fdaff */
[-C--:B------:R-:W-:Y:S01]  /*0580*/  LEA.HI.SX32 R41, R45, R16.reuse, 0x1b ;  /* 0x000000102d297211 */ /* 0x080fe200078fdaff */
[--C-:B------:R-:W-:Y:S01]  /*0590*/  IMAD R15, R15, 0x4, R22.reuse ;  /* 0x000000040f0f7824 */ /* 0x100fe200078e0216 */
[----:B------:R-:W-:Y:S02]  /*05a0*/  LEA.HI.SX32 R37, R18, R16, 0x1b ;  /* 0x0000001012257211 */ /* 0x000fe400078fdaff */
[----:B------:R-:W-:Y:S02]  /*05b0*/  LEA R7, R7, R22, 0x2 ;  /* 0x0000001607077211 */ /* 0x000fe400078e10ff */
        /* <DEDUP_REMOVED lines=10> */
[----:B------:R-:W-:Y:S02]  /*0660*/  HFMA2 R44, -RZ, RZ, 0, 0 ;  /* 0x00000000ff2c7431 */ /* 0x000fe400000001ff */
[----:B------:R-:W-:Y:S01]  /*0670*/  IMAD.MOV.U32 R42, RZ, RZ, RZ ;  /* 0x000000ffff2a7224 */ /* 0x000fe200078e00ff */
[----:B--2---:R0:W-:Y:S04]  /*0680*/  STS [R6], R39 ;  /* 0x0000002706007388 */ /* 0x0041e80000000800 */
[----:B---3--:R-:W-:Y:S04]  /*0690*/  STS [R7+0x80], R36 ;  /* 0x0000802407007388 */ /* 0x008fe80000000800 */
[----:B----4-:R1:W-:Y:S04]  /*06a0*/  STS [R15+0x100], R34 ;  /* 0x000100220f007388 */ /* 0x0103e80000000800 */
[----:B-----5:R-:W-:Y:S04]  /*06b0*/  STS [R17+0x180], R8 ;  /* 0x0001800811007388 */ /* 0x020fe80000000800 */
[----:B------:R2:W-:Y:S04]  /*06c0*/  STS [R16+0x200], R13 ;  /* 0x0002000d10007388 */ /* 0x0005e80000000800 */
[----:B------:R-:W-:Y:S04]  /*06d0*/  STS [R37+0x280], R12 ;  /* 0x0002800c25007388 */ /* 0x000fe80000000800 */
[----:B------:R3:W-:Y:S04]  /*06e0*/  STS [R18+0x300], R11 ;  /* 0x0003000b12007388 */ /* 0x0007e80000000800 */
[----:B------:R-:W-:Y:S01]  /*06f0*/  STS [R19+0x380], R10 ;  /* 0x0003800a13007388 */ /* 0x000fe20000000800 */
[----:B0-----:R-:W-:Y:S01]  /*0700*/  IMAD.MOV.U32 R39, RZ, RZ, RZ ;  /* 0x000000ffff277224 */ /* 0x001fe200078e00ff */
[----:B-1----:R-:W-:Y:S01]  /*0710*/  MOV R34, RZ ;  /* 0x000000ff00227202 */ /* 0x002fe20000000f00 */
[----:B------:R-:W-:-:S02]  /*0720*/  IMAD.MOV.U32 R36, RZ, RZ, RZ ;  /* 0x000000ffff247224 */ /* 0x000fc400078e00ff */
[----:B--2---:R-:W-:Y:S01]  /*0730*/  IMAD.MOV.U32 R13, RZ, RZ, RZ ;  /* 0x000000ffff0d7224 */ /* 0x004fe200078e00ff */
[----:B------:R-:W-:Y:S01]  /*0740*/  NOP ;  /* 0x0000000000007918 */ /* 0x000fe20000000000 */
[----:B------:R-:W-:Y:S06]  /*0750*/  BAR.SYNC.DEFER_BLOCKING 0x0 ;  /* 0x0000000000007b1d */ /* 0x000fec0000010000 */
[----:B------:R-:W2:Y:S01]  /*0760*/  @!P0 LDG.E R39, desc[UR8][R4.64] ;  /* 0x0000000804278981 */ /* 0x000ea2000c1e1900 */
[----:B------:R-:W-:-:S03]  /*0770*/  ISETP.NE.AND P0, PT, R38, RZ, PT ;  /* 0x000000ff2600720c */ /* 0x000fc60003f05270 */
[----:B------:R-:W4:Y:S04]  /*0780*/  @!P1 LDG.E R36, desc[UR8][R4.64+0x100] ;  /* 0x0001000804249981 */ /* 0x000f28000c1e1900 */
[----:B------:R-:W5:Y:S04]  /*0790*/  @!P2 LDG.E R40, desc[UR8][R4.64+0x180] ;  /* 0x000180080428a981 */ /* 0x000f68000c1e1900 */
[----:B------:R-:W5:Y:S04]  /*07a0*/  @!P3 LDG.E R41, desc[UR8][R4.64+0x200] ;  /* 0x000200080429b981 */ /* 0x000f68000c1e1900 */
[----:B------:R-:W4:Y:S04]  /*07b0*/  @!P0 LDG.E R34, desc[UR8][R4.64+0x80] ;  /* 0x0000800804228981 */ /* 0x000f28000c1e1900 */
[----:B------:R-:W5:Y:S04]  /*07c0*/  @!P4 LDG.E R42, desc[UR8][R4.64+0x280] ;  /* 0x00028008042ac981 */ /* 0x000f68000c1e1900 */
[----:B------:R-:W5:Y:S04]  /*07d0*/  @!P5 LDG.E R13, desc[UR8][R4.64+0x300] ;  /* 0x00030008040dd981 */ /* 0x000f68000c1e1900 */
[----:B------:R0:W5:Y:S01]  /*07e0*/  @!P6 LDG.E R44, desc[UR8][R4.64+0x380] ;  /* 0x00038008042ce981 */ /* 0x000162000c1e1900 */
[----:B------:R-:W-:-:S04]  /*07f0*/  IMAD.IADD R8, R25, 0x1, R14 ;  /* 0x0000000119087824 */ /* 0x000fc800078e020e */
[----:B------:R-:W-:-:S05]  /*0800*/  IMAD.SHL.U32 R8, R8, 0x8, RZ ;  /* 0x0000000808087824 */ /* 0x000fca00078e00ff */
[----:B---3--:R-:W-:-:S04]  /*0810*/  LEA.HI.SX32 R11, R8, R8, 0x1b ;  /* 0x00000008080b7211 */ /* 0x008fc800078fdaff */
[----:B------:R-:W-:Y:S02]  /*0820*/  LEA R45, R11, R22, 0x2 ;  /* 0x000000160b2d7211 */ /* 0x000fe400078e10ff */
[----:B------:R-:W-:Y:S02]  /*0830*/  P2R R38, PR, RZ, 0x1 ;  /* 0x00000001ff267803 */ /* 0x000fe40000000000 */
[----:B------:R-:W-:Y:S01]  /*0840*/  ISETP.GE.U32.AND P0, PT, R24, R9, PT ;  /* 0x000000091800720c */ /* 0x000fe20003f06070 */
[----:B0-----:R-:W-:Y:S01]  /*0850*/  IMAD.MOV.U32 R5, RZ, RZ, RZ ;  /* 0x000000ffff057224 */ /* 0x001fe200078e00ff */
[----:B--2---:R-:W-:Y:S04]  /*0860*/  STS [R6], R39 ;  /* 0x0000002706007388 */ /* 0x004fe80000000800 */
[----:B----4-:R-:W-:Y:S04]  /*0870*/  STS [R7+0x80], R34 ;  /* 0x0000802207007388 */ /* 0x010fe80000000800 */
[----:B------:R-:W-:Y:S04]  /*0880*/  STS [R15+0x100], R36 ;  /* 0x000100240f007388 */ /* 0x000fe80000000800 */
[----:B-----5:R-:W-:Y:S04]  /*0890*/  STS [R17+0x180], R40 ;  /* 0x0001802811007388 */ /* 0x020fe80000000800 */
[----:B------:R-:W-:Y:S04]  /*08a0*/  STS [R16+0x200], R41 ;  /* 0x0002002910007388 */ /* 0x000fe80000000800 */
[----:B------:R0:W-:Y:S04]  /*08b0*/  STS [R37+0x280], R42 ;  /* 0x0002802a25007388 */ /* 0x0001e80000000800 */
        /* <DEDUP_REMOVED lines=12> */
[----:B0-----:R-:W-:Y:S01]  /*0980*/  IMAD.MOV.U32 R42, RZ, RZ, RZ ;  /* 0x000000ffff2a7224 */ /* 0x001fe200078e00ff */
[----:B------:R-:W-:-:S02]  /*0990*/  CS2R R40, SRZ ;  /* 0x0000000000287805 */ /* 0x000fc4000001ff00 */
[----:B------:R-:W-:Y:S01]  /*09a0*/  MOV R36, RZ ;  /* 0x000000ff00247202 */ /* 0x000fe20000000f00 */
[----:B------:R-:W-:Y:S02]  /*09b0*/  IMAD.MOV.U32 R39, RZ, RZ, RZ ;  /* 0x000000ffff277224 */ /* 0x000fe400078e00ff */
[----:B------:R-:W-:Y:S01]  /*09c0*/  IMAD.MOV.U32 R34, RZ, RZ, RZ ;  /* 0x000000ffff227224 */ /* 0x000fe200078e00ff */
[----:B------:R-:W5:Y:S01]  /*09d0*/  @!P0 LDG.E R5, desc[UR8][R2.64] ;  /* 0x0000000802058981 */ /* 0x000f62000c1e1900 */
[----:B------:R-:W-:Y:S01]  /*09e0*/  ISETP.NE.AND P0, PT, R38, RZ, PT ;  /* 0x000000ff2600720c */ /* 0x000fe20003f05270 */
[----:B------:R-:W-:Y:S02]  /*09f0*/  IMAD.MOV.U32 R38, RZ, RZ, RZ ;  /* 0x000000ffff267224 */ /* 0x000fe400078e00ff */
        /* <DEDUP_REMOVED lines=24> */
[----:B------:R-:W-:Y:S01]  /*0b80*/  BSSY.RECONVERGENT B0, `(.L_x_1568) ;  /* 0x000002b000007945 */ /* 0x000fe20003800200 */
[----:B------:R-:W-:-:S04]  /*0b90*/  LEA R35, R20, R35, 0xc ;  /* 0x0000002314237211 */ /* 0x000fc800078e60ff */
        /* <DEDUP_REMOVED lines=17> */
[----:B------:R-:W-:Y:S02]  /*0cb0*/  UMOV UR4, 0x400 ;  /* 0x0000040000047882 */ /* 0x000fe40000000000 */
[----:B-1----:R-:W-:-:S06]  /*0cc0*/  ULEA UR4, UR5, UR4, 0x18 ;  /* 0x0000000405047291 */ /* 0x002fcc000f8ec0ff */
[----:B------:R-:W-:-:S05]  /*0cd0*/  IMAD.U32 R22, RZ, RZ, UR4 ;  /* 0x00000004ff167e24 */ /* 0x000fca000f8e00ff */
[----:B0-----:R-:W0:Y:S04]  /*0ce0*/  LDS.128 R4, [R22+0x10] ;  /* 0x0000100016047984 */ /* 0x001e280000000c00 */
[----:B------:R-:W1:Y:S04]  /*0cf0*/  LDS.128 R8, [R22+0x20] ;  /* 0x0000200016087984 */ /* 0x000e680000000c00 */
[----:B------:R-:W2:Y:S04]  /*0d00*/  LDS.128 R12, [R22+0x30] ;  /* 0x00003000160c7984 */ /* 0x000ea80000000c00 */
[----:B------:R-:W3:Y:S01]  /*0d10*/  LDS.128 R16, [R22+0x40] ;  /* 0x0000400016107984 */ /* 0x000ee20000000c00 */
[----:B0-----:R-:W-:-:S02]  /*0d20*/  FADD.FTZ R5, R2, R5 ;  /* 0x0000000502057221 */ /* 0x001fc40000010000 */
[----:B------:R-:W0:Y:S02]  /*0d30*/  LDC.64 R2, c[0x0][0x3a0] ;  /* 0x0000e800ff027b82 */ /* 0x000e240000000a00 */
[----:B------:R-:W-:-:S04]  /*0d40*/  FADD.FTZ R6, R5, R6 ;  /* 0x0000000605067221 */ /* 0x000fc80000010000 */
[----:B------:R-:W-:-:S04]  /*0d50*/  FADD.FTZ R7, R6, R7 ;  /* 0x0000000706077221 */ /* 0x000fc80000010000 */
[----:B-1----:R-:W-:-:S04]  /*0d60*/  FADD.FTZ R8, R7, R8 ;  /* 0x0000000807087221 */ /* 0x002fc80000010000 */
[----:B------:R-:W-:-:S04]  /*0d70*/  FADD.FTZ R9, R9, R8 ;  /* 0x0000000809097221 */ /* 0x000fc80000010000 */
[----:B------:R-:W-:-:S04]  /*0d80*/  FADD.FTZ R10, R10, R9 ;  /* 0x000000090a0a7221 */ /* 0x000fc80000010000 */
[----:B------:R-:W-:-:S04]  /*0d90*/  FADD.FTZ R11, R11, R10 ;  /* 0x0000000a0b0b7221 */ /* 0x000fc80000010000 */
[----:B--2---:R-:W-:-:S04]  /*0da0*/  FADD.FTZ R12, R11, R12 ;  /* 0x0000000c0b0c7221 */ /* 0x004fc80000010000 */
[----:B------:R-:W-:-:S04]  /*0db0*/  FADD.FTZ R13, R13, R12 ;  /* 0x0000000c0d0d7221 */ /* 0x000fc80000010000 */
[----:B------:R-:W-:-:S04]  /*0dc0*/  FADD.FTZ R14, R14, R13 ;  /* 0x0000000d0e0e7221 */ /* 0x000fc80000010000 */
[----:B------:R-:W-:-:S04]  /*0dd0*/  FADD.FTZ R15, R15, R14 ;  /* 0x0000000e0f0f7221 */ /* 0x000fc80000010000 */
[----:B---3--:R-:W-:-:S04]  /*0de0*/  FADD.FTZ R16, R15, R16 ;  /* 0x000000100f107221 */ /* 0x008fc80000010000 */
[----:B------:R-:W-:-:S04]  /*0df0*/  FADD.FTZ R17, R17, R16 ;  /* 0x0000001011117221 */ /* 0x000fc80000010000 */
[----:B------:R-:W-:-:S04]  /*0e00*/  FADD.FTZ R18, R18, R17 ;  /* 0x0000001112127221 */ /* 0x000fc80000010000 */
[----:B------:R-:W-:-:S05]  /*0e10*/  FADD.FTZ R19, R19, R18 ;  /* 0x0000001213137221 */ /* 0x000fca0000010000 */
[----:B0-----:R1:W-:Y:S02]  /*0e20*/  REDG.E.ADD.F32.FTZ.RN.STRONG.GPU desc[UR8][R2.64], R19 ;  /* 0x00000013020079a6 */ /* 0x0013e4000c12f308 */
.L_x_1569:
[----:B------:R-:W-:Y:S05]  /*0e30*/  BSYNC.RECONVERGENT B0 ;  /* 0x0000000000007941 */ /* 0x000fea0003800200 */
.L_x_1568:
[----:B------:R-:W-:Y:S01]  /*0e40*/  NOP ;  /* 0x0000000000007918 */ /* 0x000fe20000000000 */
[----:B------:R-:W-:Y:S05]  /*0e50*/  @!P2 BRA `(.L_x_1570) ;  /* 0xfffffff40004a947 */ /* 0x000fea000383ffff */
[----:B------:R-:W-:Y:S05]  /*0e60*/  EXIT ;  /* 0x000000000000794d */ /* 0x000fea0003800000 */
.L_x_1571:
        /* <DEDUP_REMOVED lines=9> */
.L_x_2054:


//--------------------- .text._Z33kPreconditionOptimizer32bit2StateI13__nv_bfloat16Li0ELi4096ELi8EEvPT_S2_PfS3_S3_ffffiffi --------------------------
	.section	.text._Z33kPreconditionOptimizer32bit2StateI13__nv_bfloat16Li0ELi4096ELi8EEvPT_S2_PfS3_S3_ffffiffi,"ax",@progbits
	.align	128
        .global         _Z33kPreconditionOptimizer32bit2StateI13__nv_bfloat16Li0ELi4096ELi8EEvPT_S2_PfS3_S3_ffffiffi
        .type           _Z33kPreconditionOptimizer32bit2StateI13__nv_bfloat16Li0ELi4096ELi8EEvPT_S2_PfS3_S3_ffffiffi,@function
        .size           _Z33kPreconditionOptimizer32bit2StateI13__nv_bfloat16Li0ELi4096ELi8EEvPT_S2_PfS3_S3_ffffiffi,(.L_x_2055 - _Z33kPreconditionOptimizer32bit2StateI13__nv_bfloat16Li0ELi4096ELi8EEvPT_S2_PfS3_S3_ffffiffi)
        .other          _Z33kPreconditionOptimizer32bit2StateI13__nv_bfloat16Li0ELi4096ELi8EEvPT_S2_PfS3_S3_ffffiffi,@"STO_CUDA_ENTRY STV_DEFAULT"
_Z33kPreconditionOptimizer32bit2StateI13__nv_bfloat16Li0ELi4096ELi8EEvPT_S2_PfS3_S3_ffffiffi:
.text._Z33kPreconditionOptimizer32bit2StateI13__nv_bfloat16Li0ELi4096ELi8EEvPT_S2_PfS3_S3_ffffiffi:
        /* <DEDUP_REMOVED lines=17> */
[----:B------:R-:W-:Y:S01]  /*0110*/  UMOV UR4, 0x400 ;  /* 0x0000040000047882 */ /* 0x000fe20000000000 */
[----:B------:R-:W3:Y:S04]  /*0120*/  LDCU.64 UR8, c[0x0][0x358] ;  /* 0x00006b00ff0877ac */ /* 0x000ee80008000a00 */
[----:B------:R-:W4:Y:S01]  /*0130*/  LDC R22, c[0x0][0x370] ;  /* 0x0000dc00ff167b82 */ /* 0x000f220000000800 */
[----:B------:R-:W0:Y:S01]  /*0140*/  LDCU UR7, c[0x0][0x3c0] ;  /* 0x00007800ff0777ac */ /* 0x000e220008000800 */
[----:B------:R-:W0:Y:S06]  /*0150*/  LDCU UR16, c[0x0][0x3b0] ;  /* 0x00007600ff1077ac */ /* 0x000e2c0008000800 */
[----:B------:R-:W3:Y:S01]  /*0160*/  LDC R23, c[0x0][0x3c4] ;  /* 0x0000f100ff177b82 */ /* 0x000ee20000000800 */
[----:B------:R-:W0:Y:S01]  /*0170*/  LDCU.64 UR18, c[0x0][0x3a8] ;  /* 0x00007500ff1277ac */ /* 0x000e220008000a00 */
[----:B-1----:R-:W-:Y:S01]  /*0180*/  I2FP.F32.S32 R2, UR5 ;  /* 0x0000000500027c45 */ /* 0x002fe20008201400 */
[----:B------:R-:W1:Y:S01]  /*0190*/  LDCU.64 UR10, c[0x0][0x380] ;  /* 0x00007000ff0a77ac */ /* 0x000e620008000a00 */
[----:B0-----:R0:W5:Y:S04]  /*01a0*/  MUFU.LG2 R3, R20 ;  /* 0x0000001400037308 */ /* 0x0011680000000c00 */
[----:B------:R-:W1:Y:S01]  /*01b0*/  S2UR UR5, SR_CgaCtaId ;  /* 0x00000000000579c3 */ /* 0x000e620000008800 */
[----:B------:R-:W1:Y:S01]  /*01c0*/  LDCU.64 UR12, c[0x0][0x390] ;  /* 0x00007200ff0c77ac */ /* 0x000e620008000a00 */
[----:B------:R-:W1:Y:S02]  /*01d0*/  LDCU.64 UR14, c[0x0][0x398] ;  /* 0x00007300ff0e77ac */ /* 0x000e640008000a00 */
[----:B------:R4:W3:Y:S01]  /*01e0*/  MUFU.LG2 R5, R21 ;  /* 0x0000001500057308 */ /* 0x0008e20000000c00 */
[----:B0-----:R-:W-:Y:S01]  /*01f0*/  FADD.FTZ R20, -R20, 1 ;  /* 0x3f80000014147421 */ /* 0x001fe20000010100 */
[----:B--2---:R-:W-:-:S02]  /*0200*/  SHF.L.U32 R25, R0, 0x3, RZ ;  /* 0x0000000300197819 */ /* 0x004fc400000006ff */
[----:B------:R-:W-:Y:S02]  /*0210*/  LOP3.LUT R30, R0, 0x3e0, RZ, 0xc0, !PT ;  /* 0x000003e0001e7812 */ /* 0x000fe400078ec0ff */
[----:B------:R-:W-:Y:S01]  /*0220*/  LOP3.LUT R25, R25, 0x1f00, RZ, 0xc0, !PT ;  /* 0x00001f0019197812 */ /* 0x000fe200078ec0ff */
[----:B-----5:R-:W-:-:S03]  /*0230*/  FMUL.FTZ R3, R2, R3 ;  /* 0x0000000302037220 */ /* 0x020fc60000410000 */
[----:B------:R-:W-:Y:S01]  /*0240*/  LOP3.LUT R27, R25, 0x1f, R0, 0xf8, !PT ;  /* 0x0000001f191b7812 */ /* 0x000fe200078ef800 */
[----:B----4-:R-:W-:-:S03]  /*0250*/  FADD.FTZ R21, -R21, 1 ;  /* 0x3f80000015157421 */ /* 0x010fc60000010100 */
[C---:B------:R-:W-:Y:S01]  /*0260*/  LOP3.LUT R32, R27.reuse, 0x20, RZ, 0xfc, !PT ;  /* 0x000000201b207812 */ /* 0x040fe200078efcff */
[----:B------:R-:W0:Y:S01]  /*0270*/  MUFU.EX2 R3, R3 ;  /* 0x0000000300037308 */ /* 0x000e220000000800 */
[C---:B------:R-:W-:Y:S01]  /*0280*/  LOP3.LUT R33, R27.reuse, 0x40, RZ, 0xfc, !PT ;  /* 0x000000401b217812 */ /* 0x040fe200078efcff */
[----:B---3--:R-:W-:Y:S01]  /*0290*/  FMUL.FTZ R5, R2, R5 ;  /* 0x0000000502057220 */ /* 0x008fe20000410000 */
[----:B-1----:R-:W-:Y:S01]  /*02a0*/  ULEA UR4, UR5, UR4, 0x18 ;  /* 0x0000000405047291 */ /* 0x002fe2000f8ec0ff */
[----:B------:R-:W-:Y:S02]  /*02b0*/  SHF.R.U32.HI R2, RZ, 0x3, R0 ;  /* 0x00000003ff027819 */ /* 0x000fe40000011600 */
[----:B------:R-:W-:Y:S02]  /*02c0*/  LOP3.LUT R34, R27, 0x60, RZ, 0xfc, !PT ;  /* 0x000000601b227812 */ /* 0x000fe400078efcff */
[----:B------:R-:W1:Y:S01]  /*02d0*/  MUFU.EX2 R5, R5 ;  /* 0x0000000500057308 */ /* 0x000e620000000800 */
[----:B------:R-:W-:-:S02]  /*02e0*/  LOP3.LUT R31, R2, 0x7c, RZ, 0xc0, !PT ;  /* 0x0000007c021f7812 */ /* 0x000fc400078ec0ff */
[----:B------:R-:W-:Y:S02]  /*02f0*/  MOV R26, UR4 ;  /* 0x00000004001a7c02 */ /* 0x000fe40008000f00 */
[----:B------:R-:W-:Y:S02]  /*0300*/  LOP3.LUT R35, R27, 0x80, RZ, 0xfc, !PT ;  /* 0x000000801b237812 */ /* 0x000fe400078efcff */
[----:B------:R-:W-:Y:S01]  /*0310*/  IADD3 R31, PT, PT, R31, R26, RZ ;  /* 0x0000001a1f1f7210 */ /* 0x000fe20007ffe0ff */
[----:B0-----:R-:W-:Y:S01]  /*0320*/  FADD.FTZ R24, -R3, 1 ;  /* 0x3f80000003187421 */ /* 0x001fe20000010100 */
[C---:B------:R-:W-:Y:S02]  /*0330*/  LOP3.LUT R36, R27.reuse, 0xa0, RZ, 0xfc, !PT ;  /* 0x000000a01b247812 */ /* 0x040fe400078efcff */
[C---:B------:R-:W-:Y:S02]  /*0340*/  LOP3.LUT R37, R27.reuse, 0xc0, RZ, 0xfc, !PT ;  /* 0x000000c01b257812 */ /* 0x040fe400078efcff */
[----:B------:R-:W-:Y:S01]  /*0350*/  LOP3.LUT R38, R27, 0xe0, RZ, 0xfc, !PT ;  /* 0x000000e01b267812 */ /* 0x000fe200078efcff */
[----:B------:R-:W0:Y:S01]  /*0360*/  MUFU.RCP R24, R24 ;  /* 0x0000001800187308 */ /* 0x000e220000001000 */
[----:B-1----:R-:W-:-:S07]  /*0370*/  FADD.FTZ R5, -R5, 1 ;  /* 0x3f80000005057421 */ /* 0x002fce0000010100 */
[----:B------:R1:W2:Y:S02]  /*0380*/  MUFU.RCP R28, R5 ;  /* 0x00000005001c7308 */ /* 0x0002a40000001000 */
.L_x_1574:
[----:B------:R-:W-:Y:S01]  /*0390*/  BAR.SYNC.DEFER_BLOCKING 0x0 ;  /* 0x0000000000007b1d */ /* 0x000fe20000010000 */
[----:B-1----:R-:W-:Y:S02]  /*03a0*/  IADD3 R2, P0, PT, R27, R29, RZ ;  /* 0x0000001d1b027210 */ /* 0x002fe40007f1e0ff */
[----:B------:R-:W-:Y:S02]  /*03b0*/  IADD3 R14, PT, PT, -R29, RZ, RZ ;  /* 0x000000ff1d0e7210 */ /* 0x000fe40007ffe1ff */
[----:B------:R-:W-:Y:S02]  /*03c0*/  IADD3.X R3, PT, PT, RZ, RZ, RZ, P0, !PT ;  /* 0x000000ffff037210 */ /* 0x000fe400007fe4ff */
[----:B------:R-:W-:Y:S02]  /*03d0*/  LEA R8, P0, R2, UR10, 0x1 ;  /* 0x0000000a02087c11 */ /* 0x000fe4000f8008ff */
[----:B------:R-:W-:Y:S02]  /*03e0*/  VIADDMNMX.U32 R14, R14, R23, 0x1000, PT ;  /* 0x000010000e0e7446 */ /* 0x000fe40003800017 */
[----:B------:R-:W-:-:S02]  /*03f0*/  LEA.HI.X R9, R2, UR11, R3, 0x1, P0 ;  /* 0x0000000b02097c11 */ /* 0x000fc400080f0c03 */
[-C--:B------:R-:W-:Y:S02]  /*0400*/  ISETP.GE.U32.AND P6, PT, R27, R14.reuse, PT ;  /* 0x0000000e1b00720c */ /* 0x080fe40003fc6070 */
[----:B------:R-:W-:Y:S02]  /*0410*/  ISETP.GE.U32.AND P0, PT, R32, R14, PT ;  /* 0x0000000e2000720c */ /* 0x000fe40003f06070 */
[C---:B------:R-:W-:Y:S02]  /*0420*/  SHF.L.U32 R4, R2.reuse, 0x2, RZ ;  /* 0x0000000202047819 */ /* 0x040fe400000006ff */
[----:B-1----:R-:W-:Y:S02]  /*0430*/  SHF.L.U64.HI R5, R2, 0x2, R3 ;  /* 0x0000000202057819 */ /* 0x002fe40000010203 */
[----:B------:R-:W-:Y:S02]  /*0440*/  PRMT R12, RZ, 0x7610, R12 ;  /* 0x00007610ff0c7816 */ /* 0x000fe4000000000c */
[----:B------:R-:W-:-:S02]  /*0450*/  IADD3 R2, P4, PT, R4, UR12, RZ ;  /* 0x0000000c04027c10 */ /* 0x000fc4000ff9e0ff */
[----:B------:R-:W-:Y:S02]  /*0460*/  PRMT R7, RZ, 0x7610, R7 ;  /* 0x00007610ff077816 */ /* 0x000fe40000000007 */
[----:B------:R-:W-:Y:S01]  /*0470*/  IADD3 R4, P5, PT, R4, UR14, RZ ;  /* 0x0000000e04047c10 */ /* 0x000fe2000ffbe0ff */
[----:B------:R-:W3:Y:S01]  /*0480*/  @!P6 LDG.E.U16 R12, desc[UR8][R8.64] ;  /* 0x00000008080ce981 */ /* 0x000ee2000c1e1500 */
[-C--:B------:R-:W-:Y:S02]  /*0490*/  ISETP.GE.U32.AND P1, PT, R33, R14.reuse, PT ;  /* 0x0000000e2100720c */ /* 0x080fe40003f26070 */
[-C--:B------:R-:W-:Y:S01]  /*04a0*/  ISETP.GE.U32.AND P2, PT, R34, R14.reuse, PT ;  /* 0x0000000e2200720c */ /* 0x080fe20003f46070 */
[----:B------:R-:W4:Y:S01]  /*04b0*/  @!P0 LDG.E.U16 R7, desc[UR8][R8.64+0x40] ;  /* 0x0000400808078981 */ /* 0x000f22000c1e1500 */
[----:B------:R-:W-:Y:S02]  /*04c0*/  ISETP.GE.U32.AND P3, PT, R35, R14, PT ;  /* 0x0000000e2300720c */ /* 0x000fe40003f66070 */
[----:B------:R-:W-:-:S02]  /*04d0*/  IADD3.X R3, PT, PT, R5, UR13, RZ, P4, !PT ;  /* 0x0000000d05037c10 */ /* 0x000fc4000a7fe4ff */
[-C--:B------:R-:W-:Y:S02]  /*04e0*/  ISETP.GE.U32.AND P4, PT, R36, R14.reuse, PT ;  /* 0x0000000e2400720c */ /* 0x080fe40003f86070 */
[----:B------:R-:W-:Y:S02]  /*04f0*/  IADD3.X R5, PT, PT, R5, UR15, RZ, P5, !PT ;  /* 0x0000000f05057c10 */ /* 0x000fe4000affe4ff */
[-C--:B------:R-:W-:Y:S02]  /*0500*/  ISETP.GE.U32.AND P5, PT, R37, R14.reuse, PT ;  /* 0x0000000e2500720c */ /* 0x080fe40003fa6070 */
[----:B------:R-:W-:Y:S02]  /*0510*/  PRMT R11, RZ, 0x7610, R11 ;  /* 0x00007610ff0b7816 */ /* 0x000fe4000000000b */
[----:B------:R-:W-:Y:S02]  /*0520*/  PRMT R13, RZ, 0x7610, R13 ;  /* 0x00007610ff0d7816 */ /* 0x000fe4000000000d */
[----:B------:R-:W-:-:S02]  /*0530*/  ISETP.GE.U32.AND P6, PT, R38, R14, PT ;  /* 0x0000000e2600720c */ /* 0x000fc40003fc6070 */
[----:B0-----:R-:W-:Y:S01]  /*0540*/  PRMT R16, RZ, 0x7610, R16 ;  /* 0x00007610ff107816 */ /* 0x001fe20000000010 */
[----:B------:R-:W5:Y:S01]  /*0550*/  @!P1 LDG.E.U16 R11, desc[UR8][R8.64+0x80] ;  /* 0x00008008080b9981 */ /* 0x000f62000c1e1500 */
[----:B------:R-:W-:Y:S02]  /*0560*/  PRMT R40, RZ, 0x7610, R40 ;  /* 0x00007610ff287816 */ /* 0x000fe40000000028 */
[----:B------:R-:W-:Y:S01]  /*0570*/  PRMT R17, RZ, 0x7610, R17 ;  /* 0x00007610ff117816 */ /* 0x000fe20000000011 */
[----:B------:R-:W2:Y:S01]  /*0580*/  @!P2 LDG.E.U16 R13, desc[UR8][R8.64+0xc0] ;  /* 0x0000c008080da981 */ /* 0x000ea2000c1e1500 */
[----:B------:R-:W-:-:S03]  /*0590*/  PRMT R10, RZ, 0x7610, R10 ;  /* 0x00007610ff0a7816 */ /* 0x000fc6000000000a */
[----:B------:R-:W2:Y:S04]  /*05a0*/  @!P3 LDG.E.U16 R16, desc[UR8][R8.64+0x100] ;  /* 0x000100080810b981 */ /* 0x000ea8000c1e1500 */
[----:B------:R-:W2:Y:S04]  /*05b0*/  @!P4 LDG.E.U16 R40, desc[UR8][R8.64+0x140] ;  /* 0x000140080828c981 */ /* 0x000ea8000c1e1500 */
[----:B------:R-:W2:Y:S04]  /*05c0*/  @!P5 LDG.E.U16 R17, desc[UR8][R8.64+0x180] ;  /* 0x000180080811d981 */ /* 0x000ea8000c1e1500 */
[----:B------:R1:W2:Y:S01]  /*05d0*/  @!P6 LDG.E.U16 R10, desc[UR8][R8.64+0x1c0] ;  /* 0x0001c008080ae981 */ /* 0x0002a2000c1e1500 */
[----:B------:R-:W0:Y:S02]  /*05e0*/  S2R R6, SR_LANEID ;  /* 0x0000000000067919 */ /* 0x000e240000000000 */
[----:B0-----:R-:W-:-:S04]  /*05f0*/  IADD3 R49, PT, PT, R25, R6, RZ ;  /* 0x0000000619317210 */ /* 0x001fc80007ffe0ff */
[C---:B------:R-:W-:Y:S02]  /*0600*/  IADD3 R18, PT, PT, R49.reuse, 0x20, RZ ;  /* 0x0000002031127810 */ /* 0x040fe40007ffe0ff */
[-C--:B------:R-:W-:Y:S02]  /*0610*/  LEA.HI.SX32 R55, R49, R49.reuse, 0x1b ;  /* 0x0000003131377211 */ /* 0x080fe400078fdaff */
[----:B------:R-:W-:Y:S02]  /*0620*/  LEA.HI.SX32 R59, R18, R49, 0x1b ;  /* 0x00000031123b7211 */ /* 0x000fe400078fdaff */
[----:B------:R-:W-:Y:S02]  /*0630*/  LEA R61, R55, R26, 0x1 ;  /* 0x0000001a373d7211 */ /* 0x000fe400078e08ff */
[C---:B------:R-:W-:Y:S02]  /*0640*/  IADD3 R42, PT, PT, R49.reuse, 0x40, RZ ;  /* 0x00000040312a7810 */ /* 0x040fe40007ffe0ff */
[----:B------:R-:W-:-:S02]  /*0650*/  IADD3 R44, PT, PT, R49, 0x60, RZ ;  /* 0x00000060312c7810 */ /* 0x000fc40007ffe0ff */
[----:B------:R-:W-:Y:S02]  /*0660*/  LEA R56, R59, R26, 0x1 ;  /* 0x0000001a3b387211 */ /* 0x000fe400078e08ff */
[C---:B------:R-:W-:Y:S02]  /*0670*/  IADD3 R52, PT, PT, R49.reuse, 0x80, RZ ;  /* 0x0000008031347810 */ /* 0x040fe40007ffe0ff */
[C---:B------:R-:W-:Y:S02]  /*0680*/  IADD3 R50, PT, PT, R49.reuse, 0xa0, RZ ;  /* 0x000000a031327810 */ /* 0x040fe40007ffe0ff */
[----:B------:R-:W-:Y:S02]  /*0690*/  IADD3 R46, PT, PT, R49, 0xc0, RZ ;  /* 0x000000c0312e7810 */ /* 0x000fe40007ffe0ff */
[-C--:B------:R-:W-:Y:S02]  /*06a0*/  LEA.HI.SX32 R57, R42, R49.reuse, 0x1b ;  /* 0x000000312a397211 */ /* 0x080fe400078fdaff */
[----:B------:R-:W-:-:S02]  /*06b0*/  LEA.HI.SX32 R53, R44, R49, 0x1b ;  /* 0x000000312c357211 */ /* 0x000fc400078fdaff */
[-C--:B------:R-:W-:Y:S02]  /*06c0*/  LEA.HI.SX32 R52, R52, R49.reuse, 0x1b ;  /* 0x0000003134347211 */ /* 0x080fe400078fdaff */
[-C--:B------:R-:W-:Y:S01]  /*06d0*/  LEA.HI.SX32 R50, R50, R49.reuse, 0x1b ;  /* 0x0000003132327211 */ /* 0x080fe200078fdaff */
[----:B------:R-:W-:Y:S01]  /*06e0*/  IMAD R54, R53, 0x2, R26 ;  /* 0x0000000235367824 */ /* 0x000fe200078e021a */
[----:B------:R-:W-:Y:S02]  /*06f0*/  IADD3 R48, PT, PT, R49, 0xe0, RZ ;  /* 0x000000e031307810 */ /* 0x000fe40007ffe0ff */
[-C--:B------:R-:W-:Y:S02]  /*0700*/  LEA R58, R57, R26.reuse, 0x1 ;  /* 0x0000001a393a7211 */ /* 0x080fe400078e08ff */
[----:B------:R-:W-:Y:S02]  /*0710*/  LEA.HI.SX32 R51, R46, R49, 0x1b ;  /* 0x000000312e337211 */ /* 0x000fe400078fdaff */
[----:B------:R-:W-:-:S02]  /*0720*/  LEA R39, R52, R26, 0x1 ;  /* 0x0000001a34277211 */ /* 0x000fc400078e08ff */
[-C--:B-1----:R-:W-:Y:S02]  /*0730*/  LEA R9, R50, R26.reuse, 0x1 ;  /* 0x0000001a32097211 */ /* 0x082fe400078e08ff */
[----:B------:R-:W-:Y:S02]  /*0740*/  LEA.HI.SX32 R49, R48, R49, 0x1b ;  /* 0x0000003130317211 */ /* 0x000fe400078fdaff */
[-C--:B------:R-:W-:Y:S02]  /*0750*/  LEA R18, R51, R26.reuse, 0x1 ;  /* 0x0000001a33127211 */ /* 0x080fe400078e08ff */
[----:B------:R-:W-:Y:S02]  /*0760*/  LEA R15, R49, R26, 0x1 ;  /* 0x0000001a310f7211 */ /* 0x000fe400078e08ff */
[----:B------:R-:W-:Y:S02]  /*0770*/  P2R R60, PR, RZ, 0x1 ;  /* 0x00000001ff3c7803 */ /* 0x000fe40000000000 */
[----:B------:R-:W-:Y:S01]  /*0780*/  ISETP.GE.U32.AND P0, PT, R27, R14, PT ;  /* 0x0000000e1b00720c */ /* 0x000fe20003f06070 */
[----:B------:R-:W-:Y:S01]  /*0790*/  HFMA2 R8, -RZ, RZ, 0, 0 ;  /* 0x00000000ff087431 */ /* 0x000fe200000001ff */
[----:B------:R-:W-:-:S02]  /*07a0*/  CS2R R46, SRZ ;  /* 0x00000000002e7805 */ /* 0x000fc4000001ff00 */
[----:B------:R-:W-:Y:S02]  /*07b0*/  CS2R R44, SRZ ;  /* 0x00000000002c7805 */ /* 0x000fe4000001ff00 */
[----:B------:R-:W-:Y:S02]  /*07c0*/  CS2R R42, SRZ ;  /* 0x00000000002a7805 */ /* 0x000fe4000001ff00 */
[----:B------:R-:W-:Y:S01]  /*07d0*/  MOV R41, RZ ;  /* 0x000000ff00297202 */ /* 0x000fe20000000f00 */
[----:B---3--:R-:W-:Y:S04]  /*07e0*/  STS.U16 [R61], R12 ;  /* 0x0000000c3d007388 */ /* 0x008fe80000000400 */
[----:B----4-:R0:W-:Y:S02]  /*07f0*/  STS.U16 [R56+0x40], R7 ;  /* 0x0000400738007388 */ /* 0x0101e40000000400 */
[----:B0-----:R-:W-:-:S04]  /*0800*/  IADD3 R7, PT, PT, R30, R6, RZ ;  /* 0x000000061e077210 */ /* 0x001fc80007ffe0ff */
[----:B------:R-:W-:Y:S01]  /*0810*/  SHF.L.U32 R7, R7, 0x3, RZ ;  /* 0x0000000307077819 */ /* 0x000fe200000006ff */
[----:B-----5:R-:W-:Y:S03]  /*0820*/  STS.U16 [R58+0x80], R11 ;  /* 0x0000800b3a007388 */ /* 0x020fe60000000400 */
[----:B------:R-:W-:Y:S01]  /*0830*/  LEA.HI.SX32 R48, R7, R7, 0x1b ;  /* 0x0000000707307211 */ /* 0x000fe200078fdaff */
[----:B--2---:R-:W-:Y:S04]  /*0840*/  STS.U16 [R54+0xc0], R13 ;  /* 0x0000c00d36007388 */ /* 0x004fe80000000400 */
[----:B------:R-:W-:Y:S04]  /*0850*/  STS.U16 [R39+0x100], R16 ;  /* 0x0001001027007388 */ /* 0x000fe80000000400 */
[----:B------:R-:W-:Y:S04]  /*0860*/  STS.U16 [R9+0x140], R40 ;  /* 0x0001402809007388 */ /* 0x000fe80000000400 */
[----:B------:R0:W-:Y:S04]  /*0870*/  STS.U16 [R18+0x180], R17 ;  /* 0x0001801112007388 */ /* 0x0001e80000000400 */
[----:B------:R-:W-:Y:S01]  /*0880*/  STS.U16 [R15+0x1c0], R10 ;  /* 0x0001c00a0f007388 */ /* 0x000fe20000000400 */
[----:B0-----:R-:W-:Y:S01]  /*0890*/  LEA R17, R48, R26, 0x1 ;  /* 0x0000001a30117211 */ /* 0x001fe200078e08ff */
[----:B------:R-:W-:-:S04]  /*08a0*/  NOP ;  /* 0x0000000000007918 */ /* 0x000fc80000000000 */
[----:B------:R-:W0:Y:S04]  /*08b0*/  LDS.U16 R40, [R17] ;  /* 0x0000000011287984 */ /* 0x000e280000000400 */
[----:B------:R-:W1:Y:S04]  /*08c0*/  LDS.U16 R13, [R17+0x2] ;  /* 0x00000200110d7984 */ /* 0x000e680000000400 */
[----:B------:R-:W-:Y:S04]  /*08d0*/  LDS.U16 R12, [R17+0x4] ;  /* 0x00000400110c7984 */ /* 0x000fe80000000400 */
[----:B------:R-:W2:Y:S04]  /*08e0*/  LDS.U16 R19, [R17+0x6] ;  /* 0x0000060011137984 */ /* 0x000ea80000000400 */
[----:B------:R-:W-:Y:S04]  /*08f0*/  LDS.U16 R11, [R17+0x8] ;  /* 0x00000800110b7984 */ /* 0x000fe80000000400 */
[----:B------:R-:W3:Y:S04]  /*0900*/  LDS.U16 R10, [R17+0xa] ;  /* 0x00000a00110a7984 */ /* 0x000ee80000000400 */
[----:B------:R-:W4:Y:S04]  /*0910*/  LDS.U16 R7, [R17+0xc] ;  /* 0x00000c0011077984 */ /* 0x000f280000000400 */
[----:B------:R5:W4:Y:S01]  /*0920*/  LDS.U16 R16, [R17+0xe] ;  /* 0x00000e0011107984 */ /* 0x000b220000000400 */
[----:B------:R-:W-:Y:S06]  /*0930*/  BAR.SYNC.DEFER_BLOCKING 0x0 ;  /* 0x0000000000007b1d */ /* 0x000fec0000010000 */
[----:B------:R-:W2:Y:S01]  /*0940*/  @!P0 LDG.E R8, desc[UR8][R2.64] ;  /* 0x0000000802088981 */ /* 0x000ea2000c1e1900 */
[----:B------:R-:W-:-:S03]  /*0950*/  ISETP.NE.AND P0, PT, R60, RZ, PT ;  /* 0x000000ff3c00720c */ /* 0x000fc60003f05270 */
[----:B------:R-:W3:Y:S04]  /*0960*/  @!P1 LDG.E R46, desc[UR8][R2.64+0x100] ;  /* 0x00010008022e9981 */ /* 0x000ee8000c1e1900 */
[----:B------:R-:W4:Y:S04]  /*0970*/  @!P2 LDG.E R45, desc[UR8][R2.64+0x180] ;  /* 0x00018008022da981 */ /* 0x000f28000c1e1900 */
[----:B------:R-:W4:Y:S04]  /*0980*/  @!P3 LDG.E R44, desc[UR8][R2.64+0x200] ;  /* 0x00020008022cb981 */ /* 0x000f28000c1e1900 */
[----:B------:R-:W3:Y:S04]  /*0990*/  @!P0 LDG.E R47, desc[UR8][R2.64+0x80] ;  /* 0x00008008022f8981 */ /* 0x000ee8000c1e1900 */
[----:B------:R-:W4:Y:S04]  /*09a0*/  @!P4 LDG.E R43, desc[UR8][R2.64+0x280] ;  /* 0x00028008022bc981 */ /* 0x000f28000c1e1900 */
[----:B------:R-:W4:Y:S04]  /*09b0*/  @!P5 LDG.E R42, desc[UR8][R2.64+0x300] ;  /* 0x00030008022ad981 */ /* 0x000f28000c1e1900 */
[----:B------:R-:W4:Y:S01]  /*09c0*/  @!P6 LDG.E R41, desc[UR8][R2.64+0x380] ;  /* 0x000380080229e981 */ /* 0x000f22000c1e1900 */
[----:B------:R-:W-:-:S02]  /*09d0*/  LEA R55, R55, R61, 0x1 ;  /* 0x0000003d37377211 */ /* 0x000fc400078e08ff */
[----:B------:R-:W-:Y:S01]  /*09e0*/  LEA R56, R59, R56, 0x1 ;  /* 0x000000383b387211 */ /* 0x000fe200078e08ff */
[----:B------:R-:W-:Y:S01]  /*09f0*/  IMAD R54, R53, 0x2, R54 ;  /* 0x0000000235367824 */ /* 0x000fe200078e0236 */
[----:B------:R-:W-:Y:S02]  /*0a00*/  LEA R57, R57, R58, 0x1 ;  /* 0x0000003a39397211 */ /* 0x000fe400078e08ff */
[----:B------:R-:W-:Y:S02]  /*0a10*/  LEA R39, R52, R39, 0x1 ;  /* 0x0000002734277211 */ /* 0x000fe400078e08ff */
[----:B------:R-:W-:Y:S02]  /*0a20*/  LEA R50, R50, R9, 0x1 ;  /* 0x0000000932327211 */ /* 0x000fe400078e08ff */
[----:B------:R-:W-:Y:S02]  /*0a30*/  LEA R51, R51, R18, 0x1 ;  /* 0x0000001233337211 */ /* 0x000fe400078e08ff */
[----:B------:R-:W-:-:S02]  /*0a40*/  LEA R18, R49, R15, 0x1 ;  /* 0x0000000f31127211 */ /* 0x000fc400078e08ff */
[----:B-----5:R-:W-:Y:S02]  /*0a50*/  LEA R17, R48, R17, 0x1 ;  /* 0x0000001130117211 */ /* 0x020fe400078e08ff */
[----:B------:R-:W-:Y:S02]  /*0a60*/  P2R R60, PR, RZ, 0x1 ;  /* 0x00000001ff3c7803 */ /* 0x000fe40000000000 */
[----:B------:R-:W-:Y:S02]  /*0a70*/  ISETP.GE.U32.AND P0, PT, R27, R14, PT ;  /* 0x0000000e1b00720c */ /* 0x000fe40003f06070 */
[----:B------:R-:W-:Y:S01]  /*0a80*/  CS2R R48, SRZ ;  /* 0x0000000000307805 */ /* 0x000fe2000001ff00 */
[----:B------:R-:W-:Y:S01]  /*0a90*/  HFMA2 R52, -RZ, RZ, 0, 0 ;  /* 0x00000000ff347431 */ /* 0x000fe200000001ff */
[----:B--2---:R-:W-:Y:S04]  /*0aa0*/  STS [R55], R8 ;  /* 0x0000000837007388 */ /* 0x004fe80000000800 */
[----:B---3--:R-:W-:Y:S04]  /*0ab0*/  STS [R56+0x80], R47 ;  /* 0x0000802f38007388 */ /* 0x008fe80000000800 */
[----:B------:R-:W-:Y:S04]  /*0ac0*/  STS [R57+0x100], R46 ;  /* 0x0001002e39007388 */ /* 0x000fe80000000800 */
[----:B----4-:R-:W-:Y:S04]  /*0ad0*/  STS [R54+0x180], R45 ;  /* 0x0001802d36007388 */ /* 0x010fe80000000800 */
[----:B------:R-:W-:Y:S04]  /*0ae0*/  STS [R39+0x200], R44 ;  /* 0x0002002c27007388 */ /* 0x000fe80000000800 */
[----:B------:R-:W-:Y:S04]  /*0af0*/  STS [R50+0x280], R43 ;  /* 0x0002802b32007388 */ /* 0x000fe80000000800 */
[----:B------:R2:W-:Y:S04]  /*0b00*/  STS [R51+0x300], R42 ;  /* 0x0003002a33007388 */ /* 0x0005e80000000800 */
[----:B------:R3:W-:Y:S01]  /*0b10*/  STS [R18+0x380], R41 ;  /* 0x0003802912007388 */ /* 0x0007e20000000800 */
        /* <DEDUP_REMOVED lines=8> */
[----:B------:R-:W-:Y:S01]  /*0ba0*/  LDS R14, [R17+0x1c] ;  /* 0x00001c00110e7984 */ /* 0x000fe20000000800 */
[----:B------:R-:W-:Y:S01]  /*0bb0*/  BAR.SYNC.DEFER_BLOCKING 0x0 ;  /* 0x0000000000007b1d */ /* 0x000fe20000010000 */
[----:B--2---:R-:W-:Y:S01]  /*0bc0*/  HFMA2 R42, -RZ, RZ, 0, 0 ;  /* 0x00000000ff2a7431 */ /* 0x004fe200000001ff */
[----:B------:R-:W-:-:S02]  /*0bd0*/  CS2R R44, SRZ ;  /* 0x00000000002c7805 */ /* 0x000fc4000001ff00 */
[----:B------:R-:W-:Y:S02]  /*0be0*/  MOV R47, RZ ;  /* 0x000000ff002f7202 */ /* 0x000fe40000000f00 */
[----:B---3--:R-:W-:Y:S01]  /*0bf0*/  MOV R41, RZ ;  /* 0x000000ff00297202 */ /* 0x008fe20000000f00 */
[----:B------:R-:W2:Y:S01]  /*0c00*/  @!P0 LDG.E R48, desc[UR8][R4.64] ;  /* 0x0000000804308981 */ /* 0x000ea2000c1e1900 */
[----:B------:R-:W-:-:S03]  /*0c10*/  ISETP.NE.AND P0, PT, R60, RZ, PT ;  /* 0x000000ff3c00720c */ /* 0x000fc60003f05270 */
[----:B------:R-:W3:Y:S04]  /*0c20*/  @!P1 LDG.E R42, desc[UR8][R4.64+0x100] ;  /* 0x00010008042a9981 */ /* 0x000ee8000c1e1900 */
[----:B------:R-:W4:Y:S04]  /*0c30*/  @!P2 LDG.E R47, desc[UR8][R4.64+0x180] ;  /* 0x00018008042fa981 */ /* 0x000f28000c1e1900 */
[----:B------:R-:W5:Y:S04]  /*0c40*/  @!P3 LDG.E R44, desc[UR8][R4.64+0x200] ;  /* 0x00020008042cb981 */ /* 0x000f68000c1e1900 */
[----:B------:R-:W3:Y:S04]  /*0c50*/  @!P0 LDG.E R45, desc[UR8][R4.64+0x80] ;  /* 0x00008008042d8981 */ /* 0x000ee8000c1e1900 */
[----:B------:R-:W5:Y:S04]  /*0c60*/  @!P4 LDG.E R49, desc[UR8][R4.64+0x280] ;  /* 0x000280080431c981 */ /* 0x000f68000c1e1900 */
[----:B------:R-:W5:Y:S04]  /*0c70*/  @!P5 LDG.E R52, desc[UR8][R4.64+0x300] ;  /* 0x000300080434d981 */ /* 0x000f68000c1e1900 */
[----:B------:R1:W5:Y:S01]  /*0c80*/  @!P6 LDG.E R41, desc[UR8][R4.64+0x380] ;  /* 0x000380080429e981 */ /* 0x000362000c1e1900 */
[----:B0-----:R-:W-:-:S02]  /*0c90*/  SHF.L.U32 R40, R40, 0x10, RZ ;  /* 0x0000001028287819 */ /* 0x001fc400000006ff */
[----:B-1----:R-:W-:-:S03]  /*0ca0*/  SHF.L.U32 R53, R13, 0x10, RZ ;  /* 0x000000100d357819 */ /* 0x002fc600000006ff */
[----:B------:R-:W-:Y:S01]  /*0cb0*/  FMUL.FTZ R40, R40, UR7 ;  /* 0x0000000728287c20 */ /* 0x000fe20008410000 */
[----:B------:R-:W-:Y:S01]  /*0cc0*/  SHF.L.U32 R4, R19, 0x10, RZ ;  /* 0x0000001013047819 */ /* 0x000fe200000006ff */
[----:B------:R-:W-:Y:S01]  /*0cd0*/  FMUL.FTZ R53, R53, UR7 ;  /* 0x0000000735357c20 */ /* 0x000fe20008410000 */
[----:B------:R-:W-:Y:S01]  /*0ce0*/  SHF.L.U32 R12, R12, 0x10, RZ ;  /* 0x000000100c0c7819 */ /* 0x000fe200000006ff */
[----:B------:R0:W1:Y:S04]  /*0cf0*/  F2F.BF16.F32 R13, R40 ;  /* 0x00000028000d7304 */ /* 0x0000680000202000 */
[----:B------:R-:W-:Y:S01]  /*0d00*/  FMUL.FTZ R12, R12, UR7 ;  /* 0x000000070c0c7c20 */ /* 0x000fe20008410000 */
[----:B0-----:R-:W-:-:S03]  /*0d10*/  FMUL.FTZ R40, R4, UR7 ;  /* 0x0000000704287c20 */ /* 0x001fc60008410000 */
[----:B------:R-:W0:Y:S01]  /*0d20*/  F2F.BF16.F32 R53, R53 ;  /* 0x0000003500357304 */ /* 0x000e220000202000 */
[----:B------:R-:W-:Y:S01]  /*0d30*/  SHF.L.U32 R10, R10, 0x10, RZ ;  /* 0x000000100a0a7819 */ /* 0x000fe200000006ff */
[----:B------:R-:W-:Y:S01]  /*0d40*/  IMAD.U32 R11, R11, 0x10000, RZ ;  /* 0x000100000b0b7824 */ /* 0x000fe200078e00ff */
[----:B------:R-:W-:-:S05]  /*0d50*/  SHF.L.U32 R7, R7, 0x10, RZ ;  /* 0x0000001007077819 */ /* 0x000fca00000006ff */
[----:B------:R-:W0:Y:S01]  /*0d60*/  F2F.BF16.F32 R12, R12 ;  /* 0x0000000c000c7304 */ /* 0x000e220000202000 */
[----:B-1----:R-:W-:Y:S02]  /*0d70*/  SHF.L.U32 R5, R13, 0x10, RZ ;  /* 0x000000100d057819 */ /* 0x002fe400000006ff */
[----:B------:R-:W-:Y:S01]  /*0d80*/  SHF.L.U32 R13, R16, 0x10, RZ ;  /* 0x00000010100d7819 */ /* 0x000fe200000006ff */
[----:B------:R-:W-:-:S04]  /*0d90*/  FMUL.FTZ R11, R11, UR7 ;  /* 0x000000070b0b7c20 */ /* 0x000fc80008410000 */
[----:B------:R-:W-:Y:S01]  /*0da0*/  F2F.BF16.F32 R40, R40 ;  /* 0x0000002800287304 */ /* 0x000fe20000202000 */
[----:B--2---:R-:W-:Y:S04]  /*0db0*/  STS [R55], R48 ;  /* 0x0000003037007388 */ /* 0x004fe80000000800 */
[----:B---3--:R-:W-:Y:S04]  /*0dc0*/  STS [R56+0x80], R45 ;  /* 0x0000802d38007388 */ /* 0x008fe80000000800 */
[----:B------:R-:W-:Y:S04]  /*0dd0*/  STS [R57+0x100], R42 ;  /* 0x0001002a39007388 */ /* 0x000fe80000000800 */
[----:B----4-:R-:W-:Y:S04]  /*0de0*/  STS [R54+0x180], R47 ;  /* 0x0001802f36007388 */ /* 0x010fe80000000800 */
[----:B-----5:R-:W-:Y:S04]  /*0df0*/  STS [R39+0x200], R44 ;  /* 0x0002002c27007388 */ /* 0x020fe80000000800 */
[----:B------:R-:W-:Y:S04]  /*0e00*/  STS [R50+0x280], R49 ;  /* 0x0002803132007388 */ /* 0x000fe80000000800 */
[----:B------:R-:W-:Y:S04]  /*0e10*/  STS [R51+0x300], R52 ;  /* 0x0003003433007388 */ /* 0x000fe80000000800 */
[----:B------:R1:W-:Y:S01]  /*0e20*/  STS [R18+0x380], R41 ;  /* 0x0003802912007388 */ /* 0x0003e20000000800 */
[----:B------:R-:W-:-:S03]  /*0e30*/  NOP ;  /* 0x0000000000007918 */ /* 0x000fc60000000000 */
[----:B------:R-:W2:Y:S04]  /*0e40*/  LDS R19, [R17] ;  /* 0x0000000011137984 */ /* 0x000ea80000000800 */
[----:B------:R-:W3:Y:S04]  /*0e50*/  LDS R39, [R17+0x4] ;  /* 0x0000040011277984 */ /* 0x000ee80000000800 */
[----:B------:R-:W4:Y:S01]  /*0e60*/  LDS R4, [R17+0x8] ;  /* 0x0000080011047984 */ /* 0x000f220000000800 */
[----:B-1----:R-:W-:-:S03]  /*0e70*/  FMUL.FTZ R41, R10, UR7 ;  /* 0x000000070a297c20 */ /* 0x002fc60008410000 */
[----:B------:R-:W1:Y:S04]  /*0e80*/  LDS R42, [R17+0x10] ;  /* 0x00001000112a7984 */ /* 0x000e680000000800 */
[----:B------:R-:W5:Y:S01]  /*0e90*/  LDS R10, [R17+0xc] ;  /* 0x00000c00110a7984 */ /* 0x000f620000000800 */
[----:B------:R-:W-:-:S03]  /*0ea0*/  FMUL.FTZ R44, R7, UR7 ;  /* 0x00000007072c7c20 */ /* 0x000fc60008410000 */
[----:B------:R-:W5:Y:S01]  /*0eb0*/  LDS R16, [R17+0x14] ;  /* 0x0000140011107984 */ /* 0x000f620000000800 */
[----:B0-----:R-:W-:Y:S01]  /*0ec0*/  SHF.L.U32 R7, R53, 0x10, RZ ;  /* 0x0000001035077819 */ /* 0x001fe200000006ff */
[----:B------:R0:W3:Y:S01]  /*0ed0*/  F2F.BF16.F32 R18, R11 ;  /* 0x0000000b00127304 */ /* 0x0000e20000202000 */
[----:B------:R-:W-:Y:S01]  /*0ee0*/  FMUL.FTZ R48, R5, R5 ;  /* 0x0000000505307220 */ /* 0x000fe20000410000 */
[----:B------:R-:W-:Y:S02]  /*0ef0*/  LDS R47, [R17+0x1c] ;  /* 0x00001c00112f7984 */ /* 0x000fe40000000800 */
[----:B------:R-:W-:Y:S01]  /*0f00*/  FMUL.FTZ R50, R7, R7 ;  /* 0x0000000707327220 */ /* 0x000fe20000410000 */
[----:B0-----:R-:W-:Y:S02]  /*0f10*/  SHF.L.U32 R11, R12, 0x10, RZ ;  /* 0x000000100c0b7819 */ /* 0x001fe400000006ff */
[----:B------:R0:W5:Y:S01]  /*0f20*/  LDS R12, [R17+0x18] ;  /* 0x00001800110c7984 */ /* 0x0001620000000800 */
[----:B------:R-:W0:Y:S01]  /*0f30*/  F2F.BF16.F32 R41, R41 ;  /* 0x0000002900297304 */ /* 0x000e220000202000 */
[C---:B------:R-:W-:Y:S01]  /*0f40*/  FMUL.FTZ R48, R21.reuse, R48 ;  /* 0x0000003015307220 */ /* 0x040fe20000410000 */
[----:B------:R-:W-:-:S03]  /*0f50*/  FMUL.FTZ R50, R21, R50 ;  /* 0x0000003215327220 */ /* 0x000fc60000410000 */
[----:B--2---:R-:W-:Y:S01]  /*0f60*/  FFMA.FTZ R19, R19, UR19, R48 ;  /* 0x0000001313137c23 */ /* 0x004fe20008010030 */
[----:B---3--:R-:W-:Y:S01]  /*0f70*/  FFMA.FTZ R39, R39, UR19, R50 ;  /* 0x0000001327277c23 */ /* 0x008fe20008010032 */
[----:B------:R-:W-:Y:S01]  /*0f80*/  FMUL.FTZ R50, R11, R11 ;  /* 0x0000000b0b327220 */ /* 0x000fe20000410000 */
[----:B------:R-:W2:Y:S01]  /*0f90*/  F2F.BF16.F32 R44, R44 ;  /* 0x0000002c002c7304 */ /* 0x000ea20000202000 */
[----:B------:R-:W-:Y:S01]  /*0fa0*/  FMUL.FTZ R45, R13, UR7 ;  /* 0x000000070d2d7c20 */ /* 0x000fe20008410000 */
[----:B------:R-:W-:Y:S01]  /*0fb0*/  FMUL.FTZ R48, R28, R19 ;  /* 0x000000131c307220 */ /* 0x000fe20000410000 */
[----:B------:R-:W-:Y:S01]  /*0fc0*/  FMUL.FTZ R49, R21, R50 ;  /* 0x0000003215317220 */ /* 0x000fe20000410000 */
[----:B------:R-:W-:Y:S02]  /*0fd0*/  SHF.L.U32 R19, R18, 0x10, RZ ;  /* 0x0000001012137819 */ /* 0x000fe400000006ff */
[----:B------:R-:W-:Y:S01]  /*0fe0*/  SHF.L.U32 R13, R40, 0x10, RZ ;  /* 0x00000010280d7819 */ /* 0x000fe200000006ff */
[----:B----4-:R-:W-:Y:S01]  /*0ff0*/  FFMA.FTZ R49, R4, UR19, R49 ;  /* 0x0000001304317c23 */ /* 0x010fe20008010031 */
[----:B------:R-:W3:Y:S01]  /*1000*/  F2F.BF16.F32 R45, R45 ;  /* 0x0000002d002d7304 */ /* 0x000ee20000202000 */
[----:B------:R-:W-:Y:S01]  /*1010*/  FMUL.FTZ R4, R19, R19 ;  /* 0x0000001313047220 */ /* 0x000fe20000410000 */
[----:B0-----:R-:W-:Y:S01]  /*1020*/  SHF.L.U32 R41, R41, 0x10, RZ ;  /* 0x0000001029297819 */ /* 0x001fe200000006ff */
[----:B------:R-:W-:Y:S01]  /*1030*/  FMUL.FTZ R50, R13, R13 ;  /* 0x0000000d0d327220 */ /* 0x000fe20000410000 */
[----:B------:R-:W-:Y:S01]  /*1040*/  FMUL.FTZ R39, R28, R39 ;  /* 0x000000271c277220 */ /* 0x000fe20000410000 */
[----:B------:R-:W-:-:S02]  /*1050*/  FMUL.FTZ R17, R21, R4 ;  /* 0x0000000415117220 */ /* 0x000fc40000410000 */
[----:B------:R-:W-:Y:S01]  /*1060*/  FMUL.FTZ R4, R41, R41 ;  /* 0x0000002929047220 */ /* 0x000fe20000410000 */
[----:B------:R0:W4:Y:S01]  /*1070*/  MUFU.SQRT R40, R48 ;  /* 0x0000003000287308 */ /* 0x0001220000002000 */
[----:B------:R-:W-:Y:S01]  /*1080*/  FMUL.FTZ R51, R21, R50 ;  /* 0x0000003215337220 */ /* 0x000fe20000410000 */
[----:B0-----:R-:W-:Y:S01]  /*1090*/  FMUL.FTZ R48, R28, R49 ;  /* 0x000000311c307220 */ /* 0x001fe20000410000 */
[----:B-1----:R-:W-:-:S05]  /*10a0*/  FFMA.FTZ R49, R42, UR19, R17 ;  /* 0x000000132a317c23 */ /* 0x002fca0008010011 */
[----:B------:R0:W1:Y:S01]  /*10b0*/  MUFU.SQRT R18, R39 ;  /* 0x0000002700127308 */ /* 0x0000620000002000 */
[----:B--2---:R-:W-:Y:S01]  /*10c0*/  SHF.L.U32 R17, R44, 0x10, RZ ;  /* 0x000000102c117819 */ /* 0x004fe200000006ff */
[----:B-----5:R-:W-:Y:S01]  /*10d0*/  FFMA.FTZ R51, R10, UR19, R51 ;  /* 0x000000130a337c23 */ /* 0x020fe20008010033 */
[----:B0-----:R-:W-:-:S03]  /*10e0*/  FMUL.FTZ R39, R21, R4 ;  /* 0x0000000415277220 */ /* 0x001fc60000410000 */
[----:B------:R-:W-:Y:S02]  /*10f0*/  FMUL.FTZ R4, R17, R17 ;  /* 0x0000001111047220 */ /* 0x000fe40000410000 */
[----:B------:R-:W0:Y:S01]  /*1100*/  MUFU.SQRT R48, R48 ;  /* 0x0000003000307308 */ /* 0x000e220000002000 */
[----:B------:R-:W-:Y:S01]  /*1110*/  FFMA.FTZ R53, R16, UR19, R39 ;  /* 0x0000001310357c23 */ /* 0x000fe20008010027 */
[----:B---3--:R-:W-:Y:S01]  /*1120*/  SHF.L.U32 R39, R45, 0x10, RZ ;  /* 0x000000102d277819 */ /* 0x008fe200000006ff */
[C---:B------:R-:W-:Y:S01]  /*1130*/  FMUL.FTZ R51, R28.reuse, R51 ;  /* 0x000000331c337220 */ /* 0x040fe20000410000 */
[----:B------:R-:W-:Y:S01]  /*1140*/  FMUL.FTZ R55, R21, R4 ;  /* 0x0000000415377220 */ /* 0x000fe20000410000 */
[----:B------:R-:W-:-:S03]  /*1150*/  FMUL.FTZ R49, R28, R49 ;  /* 0x000000311c317220 */ /* 0x000fc60000410000 */
[----:B------:R-:W2:Y:S01]  /*1160*/  MUFU.SQRT R44, R51 ;  /* 0x00000033002c7308 */ /* 0x000ea20000002000 */
[----:B------:R-:W-:Y:S01]  /*1170*/  FMUL.FTZ R4, R39, R39 ;  /* 0x0000002727047220 */ /* 0x000fe20000410000 */
[----:B------:R-:W-:Y:S01]  /*1180*/  FFMA.FTZ R55, R12, UR19, R55 ;  /* 0x000000130c377c23 */ /* 0x000fe20008010037 */
[----:B----4-:R-:W-:Y:S01]  /*1190*/  FADD.FTZ R40, R40, UR16 ;  /* 0x0000001028287e21 */ /* 0x010fe20008010000 */
[C---:B------:R-:W-:Y:S01]  /*11a0*/  FMUL.FTZ R53, R28.reuse, R53 ;  /* 0x000000351c357220 */ /* 0x040fe20000410000 */
[----:B------:R-:W-:Y:S01]  /*11b0*/  FMUL.FTZ R4, R21, R4 ;  /* 0x0000000415047220 */ /* 0x000fe20000410000 */
[----:B------:R-:W-:Y:S01]  /*11c0*/  FMUL.FTZ R10, R28, R55 ;  /* 0x000000371c0a7220 */ /* 0x000fe20000410000 */
[----:B-1----:R-:W-:Y:S01]  /*11d0*/  FADD.FTZ R42, R18, UR16 ;  /* 0x00000010122a7e21 */ /* 0x002fe20008010000 */
[----:B------:R-:W1:Y:S01]  /*11e0*/  MUFU.SQRT R45, R49 ;  /* 0x00000031002d7308 */ /* 0x000e620000002000 */
[----:B------:R-:W-:Y:S01]  /*11f0*/  FFMA.FTZ R47, R47, UR19, R4 ;  /* 0x000000132f2f7c23 */ /* 0x000fe20008010004 */
[----:B0-----:R-:W-:-:S06]  /*1200*/  FADD.FTZ R18, R48, UR16 ;  /* 0x0000001030127e21 */ /* 0x001fcc0008010000 */
[----:B------:R-:W0:Y:S01]  /*1210*/  MUFU.SQRT R12, R53 ;  /* 0x00000035000c7308 */ /* 0x000e220000002000 */
[----:B------:R-:W-:Y:S01]  /*1220*/  FMUL.FTZ R4, R28, R47 ;  /* 0x0000002f1c047220 */ /* 0x000fe20000410000 */
[----:B------:R-:W-:-:S06]  /*1230*/  FMUL.FTZ R5, R20, R5 ;  /* 0x0000000514057220 */ /* 0x000fcc0000410000 */
[----:B------:R-:W3:Y:S01]  /*1240*/  MUFU.RCP R40, R40 ;  /* 0x0000002800287308 */ /* 0x000ee20000001000 */
[----:B--2---:R-:W-:Y:S01]  /*1250*/  FADD.FTZ R16, R44, UR16 ;  /* 0x000000102c107e21 */ /* 0x004fe20008010000 */
[----:B------:R-:W-:-:S06]  /*1260*/  FMUL.FTZ R7, R20, R7 ;  /* 0x0000000714077220 */ /* 0x000fcc0000410000 */
[----:B------:R-:W2:Y:S01]  /*1270*/  MUFU.SQRT R10, R10 ;  /* 0x0000000a000a7308 */ /* 0x000ea20000002000 */
[----:B------:R-:W-:-:S07]  /*1280*/  FFMA.FTZ R5, R2, UR18, R5 ;  /* 0x0000001202057c23 */ /* 0x000fce0008010005 */
[----:B------:R-:W4:Y:S01]  /*1290*/  MUFU.RCP R42, R42 ;  /* 0x0000002a002a7308 */ /* 0x000f220000001000 */
[----:B------:R-:W-:Y:S01]  /*12a0*/  FMUL.FTZ R44, R20, R11 ;  /* 0x0000000b142c7220 */ /* 0x000fe20000410000 */
[----:B------:R-:W-:Y:S01]  /*12b0*/  FFMA.FTZ R7, R8, UR18, R7 ;  /* 0x0000001208077c23 */ /* 0x000fe20008010007 */
[----:B------:R-:W-:-:S05]  /*12c0*/  FMUL.FTZ R5, R24, R5 ;  /* 0x0000000518057220 */ /* 0x000fca0000410000 */
[----:B------:R-:W5:Y:S01]  /*12d0*/  MUFU.SQRT R4, R4 ;  /* 0x0000000400047308 */ /* 0x000f620000002000 */
[----:B-1----:R-:W-:Y:S01]  /*12e0*/  FADD.FTZ R45, R45, UR16 ;  /* 0x000000102d2d7e21 */ /* 0x002fe20008010000 */
[----:B------:R-:W-:-:S06]  /*12f0*/  FFMA.FTZ R11, R3, UR18, R44 ;  /* 0x00000012030b7c23 */ /* 0x000fcc000801002c */
[----:B------:R-:W1:Y:S01]  /*1300*/  MUFU.RCP R18, R18 ;  /* 0x0000001200127308 */ /* 0x000e620000001000 */
[----:B0-----:R-:W-:Y:S01]  /*1310*/  FADD.FTZ R3, R12, UR16 ;  /* 0x000000100c037e21 */ /* 0x001fe20008010000 */
[----:B------:R-:W-:Y:S01]  /*1320*/  FMUL.FTZ R7, R24, R7 ;  /* 0x0000000718077220 */ /* 0x000fe20000410000 */
[----:B---3--:R-:W-:-:S05]  /*1330*/  FMUL.FTZ R5, R5, R40 ;  /* 0x0000002805057220 */ /* 0x008fca0000410000 */
[----:B------:R-:W0:Y:S01]  /*1340*/  MUFU.RCP R16, R16 ;  /* 0x0000001000107308 */ /* 0x000e220000001000 */
[----:B------:R-:W-:Y:S01]  /*1350*/  FMUL.FTZ R13, R20, R13 ;  /* 0x0000000d140d7220 */ /* 0x000fe20000410000 */
[----:B--2---:R-:W-:Y:S01]  /*1360*/  FADD.FTZ R10, R10, UR16 ;  /* 0x000000100a0a7e21 */ /* 0x004fe20008010000 */
[----:B----4-:R-:W-:Y:S01]  /*1370*/  FMUL.FTZ R42, R7, R42 ;  /* 0x0000002a072a7220 */ /* 0x010fe20000410000 */
[----:B------:R-:W-:Y:S01]  /*1380*/  FMUL.FTZ R8, R20, R19 ;  /* 0x0000001314087220 */ /* 0x000fe20000410000 */
[----:B------:R-:W-:-:S03]  /*1390*/  FMUL.FTZ R5, R5, R5 ;  /* 0x0000000505057220 */ /* 0x000fc60000410000 */
[----:B------:R-:W2:Y:S01]  /*13a0*/  MUFU.RCP R2, R45 ;  /* 0x0000002d00027308 */ /* 0x000ea20000001000 */
[----:B------:R-:W-:Y:S01]  /*13b0*/  FFMA.FTZ R13, R46, UR18, R13 ;  /* 0x000000122e0d7c23 */ /* 0x000fe2000801000d */
[----:B------:R-:W-:Y:S01]  /*13c0*/  FMUL.FTZ R11, R24, R11 ;  /* 0x0000000b180b7220 */ /* 0x000fe20000410000 */
[----:B------:R-:W-:Y:S01]  /*13d0*/  FFMA.FTZ R15, R15, UR18, R8 ;  /* 0x000000120f0f7c23 */ /* 0x000fe20008010008 */
[----:B------:R-:W-:-:S04]  /*13e0*/  FFMA.FTZ R42, R42, R42, R5 ;  /* 0x0000002a2a2a7223 */ /* 0x000fc80000010005 */
[----:B------:R-:W3:Y:S01]  /*13f0*/  MUFU.RCP R3, R3 ;  /* 0x0000000300037308 */ /* 0x000ee20000001000 */
[----:B------:R-:W-:Y:S01]  /*1400*/  FMUL.FTZ R8, R20, R41 ;  /* 0x0000002914087220 */ /* 0x000fe20000410000 */
[----:B-----5:R-:W-:Y:S01]  /*1410*/  FADD.FTZ R5, R4, UR16 ;  /* 0x0000001004057e21 */ /* 0x020fe20008010000 */
[----:B-1----:R-:W-:Y:S01]  /*1420*/  FMUL.FTZ R11, R11, R18 ;  /* 0x000000120b0b7220 */ /* 0x002fe20000410000 */
[----:B------:R-:W-:-:S04]  /*1430*/  FMUL.FTZ R13, R24, R13 ;  /* 0x0000000d180d7220 */ /* 0x000fc80000410000 */
[----:B------:R-:W1:Y:S01]  /*1440*/  MUFU.RCP R10, R10 ;  /* 0x0000000a000a7308 */ /* 0x000e620000001000 */
[----:B------:R-:W-:Y:S01]  /*1450*/  FFMA.FTZ R9, R9, UR18, R8 ;  /* 0x0000001209097c23 */ /* 0x000fe20008010008 */
[----:B------:R-:W-:Y:S01]  /*1460*/  FFMA.FTZ R42, R11, R11, R42 ;  /* 0x0000000b0b2a7223 */ /* 0x000fe2000001002a */
[----:B0-----:R-:W-:Y:S01]  /*1470*/  FMUL.FTZ R13, R13, R16 ;  /* 0x000000100d0d7220 */ /* 0x001fe20000410000 */
[----:B------:R-:W-:Y:S01]  /*1480*/  FMUL.FTZ R15, R24, R15 ;  /* 0x0000000f180f7220 */ /* 0x000fe20000410000 */
[----:B------:R-:W-:-:S03]  /*1490*/  FMUL.FTZ R8, R20, R17 ;  /* 0x0000001114087220 */ /* 0x000fc60000410000 */
[----:B------:R-:W0:Y:S01]  /*14a0*/  MUFU.RCP R12, R5 ;  /* 0x00000005000c7308 */ /* 0x000e220000001000 */
[----:B------:R-:W-:Y:S01]  /*14b0*/  FFMA.FTZ R13, R13, R13, R42 ;  /* 0x0000000d0d0d7223 */ /* 0x000fe2000001002a */
[----:B--2---:R-:W-:Y:S01]  /*14c0*/  FMUL.FTZ R2, R15, R2 ;  /* 0x000000020f027220 */ /* 0x004fe20000410000 */
[----:B------:R-:W-:Y:S01]  /*14d0*/  FMUL.FTZ R4, R24, R9 ;  /* 0x0000000918047220 */ /* 0x000fe20000410000 */
[----:B------:R-:W-:Y:S01]  /*14e0*/  FMUL.FTZ R39, R20, R39 ;  /* 0x0000002714277220 */ /* 0x000fe20000410000 */
[----:B------:R-:W-:Y:S01]  /*14f0*/  FFMA.FTZ R43, R43, UR18, R8 ;  /* 0x000000122b2b7c23 */ /* 0x000fe20008010008 */
[----:B------:R-:W-:Y:S01]  /*1500*/  FFMA.FTZ R2, R2, R2, R13 ;  /* 0x0000000202027223 */ /* 0x000fe2000001000d */
[----:B---3--:R-:W-:Y:S01]  /*1510*/  FMUL.FTZ R3, R4, R3 ;  /* 0x0000000304037220 */ /* 0x008fe20000410000 */
[----:B------:R-:W-:Y:S01]  /*1520*/  FFMA.FTZ R39, R14, UR18, R39 ;  /* 0x000000120e277c23 */ /* 0x000fe20008010027 */
[C---:B------:R-:W-:Y:S02]  /*1530*/  FMUL.FTZ R43, R24.reuse, R43 ;  /* 0x0000002b182b7220 */ /* 0x040fe40000410000 */
[----:B------:R-:W-:Y:S01]  /*1540*/  FFMA.FTZ R2, R3, R3, R2 ;  /* 0x0000000303027223 */ /* 0x000fe20000010002 */
[----:B------:R-:W-:Y:S01]  /*1550*/  FMUL.FTZ R39, R24, R39 ;  /* 0x0000002718277220 */ /* 0x000fe20000410000 */
[----:B-1----:R-:W-:-:S03]  /*1560*/  FMUL.FTZ R43, R43, R10 ;  /* 0x0000000a2b2b7220 */ /* 0x002fc60000410000 */
[----:B0-----:R-:W-:Y:S01]  /*1570*/  FMUL.FTZ R39, R39, R12 ;  /* 0x0000000c27277220 */ /* 0x001fe20000410000 */
[----:B------:R-:W-:-:S04]  /*1580*/  FFMA.FTZ R2, R43, R43, R2 ;  /* 0x0000002b2b027223 */ /* 0x000fc80000010002 */
[----:B------:R-:W-:Y:S01]  /*1590*/  FFMA.FTZ R2, R39, R39, R2 ;  /* 0x0000002727027223 */ /* 0x000fe20000010002 */
[----:B------:R-:W-:Y:S06]  /*15a0*/  BAR.SYNC.DEFER_BLOCKING 0x0 ;  /* 0x0000000000007b1d */ /* 0x000fec0000010000 */
[----:B------:R-:W0:Y:S02]  /*15b0*/  SHFL.DOWN P0, R3, R2, 0x1, 0x1f ;  /* 0x08201f0002037f89 */ /* 0x000e240000000000 */
[----:B0-----:R-:W-:-:S05]  /*15c0*/  @P0 FADD R3, R2, R3 ;  /* 0x0000000302030221 */ /* 0x001fca0000000000 */
[----:B------:R-:W0:Y:S02]  /*15d0*/  SHFL.DOWN P0, R4, R3, 0x2, 0x1f ;  /* 0x08401f0003047f89 */ /* 0x000e240000000000 */
[----:B0-----:R-:W-:-:S05]  /*15e0*/  @P0 FADD R4, R3, R4 ;  /* 0x0000000403040221 */ /* 0x001fca0000000000 */
[----:B------:R-:W0:Y:S02]  /*15f0*/  SHFL.DOWN P0, R5, R4, 0x4, 0x1f ;  /* 0x08801f0004057f89 */ /* 0x000e240000000000 */
        /* <DEDUP_REMOVED lines=9> */
[----:B------:R-:W-:-:S05]  /*1690*/  ISETP.NE.AND P0, PT, R0, RZ, PT ;  /* 0x000000ff0000720c */ /* 0x000fca0003f05270 */
[----:B------:R0:W-:Y:S01]  /*16a0*/  @!P1 STS [R31+0x10], R16 ;  /* 0x000010101f009388 */ /* 0x0001e20000000800 */
[----:B------:R-:W-:Y:S07]  /*16b0*/  BAR.SYNC.DEFER_BLOCKING 0x0 ;  /* 0x0000000000007b1d */ /* 0x000fee0000010000 */
[----:B------:R-:W-:Y:S05]  /*16c0*/  @P0 BRA `(.L_x_1573) ;  /* 0x0000000000640947 */ /* 0x000fea0003800000 */
[----:B------:R-:W1:Y:S01]  /*16d0*/  S2UR UR5, SR_CgaCtaId ;  /* 0x00000000000579c3 */ /* 0x000e620000008800 */
[----:B------:R-:W-:-:S07]  /*16e0*/  UMOV UR4, 0x400 ;  /* 0x0000040000047882 */ /* 0x000fce0000000000 */
[----:B------:R-:W2:Y:S01]  /*16f0*/  LDC.64 R2, c[0x0][0x3a0] ;  /* 0x0000e800ff027b82 */ /* 0x000ea20000000a00 */
[----:B-1----:R-:W-:-:S06]  /*1700*/  ULEA UR4, UR5, UR4, 0x18 ;  /* 0x0000000405047291 */ /* 0x002fcc000f8ec0ff */
[----:B------:R-:W-:-:S05]  /*1710*/  MOV R26, UR4 ;  /* 0x00000004001a7c02 */ /* 0x000fca0008000f00 */
[----:B------:R-:W1:Y:S04]  /*1720*/  LDS.128 R4, [R26+0x10] ;  /* 0x000010001a047984 */ /* 0x000e680000000c00 */
[----:B------:R-:W3:Y:S04]  /*1730*/  LDS.128 R8, [R26+0x20] ;  /* 0x000020001a087984 */ /* 0x000ee80000000c00 */
[----:B------:R-:W4:Y:S01]  /*1740*/  LDS.128 R12, [R26+0x30] ;  /* 0x000030001a0c7984 */ /* 0x000f220000000c00 */
[----:B-1----:R-:W-:-:S03]  /*1750*/  FADD.FTZ R5, R16, R5 ;  /* 0x0000000510057221 */ /* 0x002fc60000010000 */
[----:B0-----:R-:W0:Y:S01]  /*1760*/  LDS.128 R16, [R26+0x40] ;  /* 0x000040001a107984 */ /* 0x001e220000000c00 */
[----:B------:R-:W-:-:S04]  /*1770*/  FADD.FTZ R6, R5, R6 ;  /* 0x0000000605067221 */ /* 0x000fc80000010000 */
[----:B------:R-:W-:-:S04]  /*1780*/  FADD.FTZ R7, R6, R7 ;  /* 0x0000000706077221 */ /* 0x000fc80000010000 */
[----:B---3--:R-:W-:-:S04]  /*1790*/  FADD.FTZ R8, R7, R8 ;  /* 0x0000000807087221 */ /* 0x008fc80000010000 */
[----:B------:R-:W-:-:S04]  /*17a0*/  FADD.FTZ R9, R9, R8 ;  /* 0x0000000809097221 */ /* 0x000fc80000010000 */
[----:B------:R-:W-:-:S04]  /*17b0*/  FADD.FTZ R10, R10, R9 ;  /* 0x000000090a0a7221 */ /* 0x000fc80000010000 */
[----:B------:R-:W-:-:S04]  /*17c0*/  FADD.FTZ R11, R11, R10 ;  /* 0x0000000a0b0b7221 */ /* 0x000fc80000010000 */
[----:B----4-:R-:W-:-:S04]  /*17d0*/  FADD.FTZ R12, R11, R12 ;  /* 0x0000000c0b0c7221 */ /* 0x010fc80000010000 */
        /* <DEDUP_REMOVED lines=8> */
.L_x_1573:
[----:B------:R-:W-:Y:S05]  /*1860*/  BSYNC.RECONVERGENT B0 ;  /* 0x0000000000007941 */ /* 0x000fea0003800200 */
.L_x_1572:
[----:B------:R-:W-:Y:S01]  /*1870*/  NOP ;  /* 0x0000000000007918 */ /* 0x000fe20000000000 */
[----:B------:R-:W-:Y:S05]  /*1880*/  @!P2 BRA `(.L_x_1574) ;  /* 0xffffffe800c0a947 */ /* 0x000fea000383ffff */
[----:B------:R-:W-:Y:S05]  /*1890*/  EXIT ;  /* 0x000000000000794d */ /* 0x000fea0003800000 */
.L_x_1575:
        /* <DEDUP_REMOVED lines=14> */
.L_x_2055:


//--------------------- .text._Z33kPreconditionOptimizer32bit2StateI6__halfLi0ELi4096ELi8EEvPT_S2_PfS3_S3_ffffiffi --------------------------
	.section	.text._Z33kPreconditionOptimizer32bit2StateI6__halfLi0ELi4096ELi8EEvPT_S2_PfS3_S3_ffffiffi,"ax",@progbits
	.align	128
        .global         _Z33kPreconditionOptimizer32bit2StateI6__halfLi0ELi4096ELi8EEvPT_S2_PfS3_S3_ffffiffi
        .type           _Z33kPreconditionOptimizer32bit2StateI6__halfLi0ELi4096ELi8EEvPT_S2_PfS3_S3_ffffiffi,@function
        .size           _Z33kPreconditionOptimizer32bit2StateI6__halfLi0ELi4096ELi8EEvPT_S2_PfS3_S3_ffffiffi,(.L_x_2056 - _Z33kPreconditionOptimizer32bit2StateI6__halfLi0ELi4096ELi8EEvPT_S2_PfS3_S3_ffffiffi)
        .other          _Z33kPreconditionOptimizer32bit2StateI6__halfLi0ELi4096ELi8EEvPT_S2_PfS3_S3_ffffiffi,@"STO_CUDA_ENTRY STV_DEFAULT"
_Z33kPreconditionOptimizer32bit2StateI6__halfLi0ELi4096ELi8EEvPT_S2_PfS3_S3_ffffiffi:
.text._Z33kPreconditionOptimizer32bit2StateI6__halfLi0ELi4096ELi8EEvPT_S2_PfS3_S3_ffffiffi:
        /* <DEDUP_REMOVED lines=57> */
.L_x_1578:
[----:B------:R-:W-:Y:S01]  /*0390*/  BAR.SYNC.DEFER_BLOCKING 0x0 ;  /* 0x0000000000007b1d */ /* 0x000fe20000010000 */
[----:B-1----:R-:W-:Y:S02]  /*03a0*/  IADD3 R2, PT, PT, -R29, RZ, RZ ;  /* 0x000000ff1d027210 */ /* 0x002fe40007ffe1ff */
[----:B------:R-:W-:Y:S02]  /*03b0*/  IADD3 R3, P0, PT, R27, R29, RZ ;  /* 0x0000001d1b037210 */ /* 0x000fe40007f1e0ff */
[----:B------:R-:W-:Y:S02]  /*03c0*/  VIADDMNMX.U32 R17, R2, R23, 0x1000, PT ;  /* 0x0000100002117446 */ /* 0x000fe40003800017 */
[----:B------:R-:W-:Y:S02]  /*03d0*/  IADD3.X R4, PT, PT, RZ, RZ, RZ, P0, !PT ;  /* 0x000000ffff047210 */ /* 0x000fe400007fe4ff */
[----:B------:R-:W-:Y:S02]  /*03e0*/  LEA R8, P0, R3, UR10, 0x1 ;  /* 0x0000000a03087c11 */ /* 0x000fe4000f8008ff */
[----:B------:R-:W-:-:S02]  /*03f0*/  ISETP.GE.U32.AND P6, PT, R27, R17, PT ;  /* 0x000000111b00720c */ /* 0x000fc40003fc6070 */
[C-C-:B------:R-:W-:Y:S02]  /*0400*/  LEA.HI.X R9, R3.reuse, UR11, R4.reuse, 0x1, P0 ;  /* 0x0000000b03097c11 */ /* 0x140fe400080f0c04 */
[C---:B-1----:R-:W-:Y:S02]  /*0410*/  SHF.L.U64.HI R5, R3.reuse, 0x2, R4 ;  /* 0x0000000203057819 */ /* 0x042fe40000010204 */
[----:B------:R-:W-:Y:S02]  /*0420*/  SHF.L.U32 R3, R3, 0x2, RZ ;  /* 0x0000000203037819 */ /* 0x000fe400000006ff */
[----:B------:R-:W-:Y:S02]  /*0430*/  PRMT R11, RZ, 0x7610, R11 ;  /* 0x00007610ff0b7816 */ /* 0x000fe4000000000b */
[----:B------:R-:W-:Y:S02]  /*0440*/  IADD3 R2, P4, PT, R3, UR12, RZ ;  /* 0x0000000c03027c10 */ /* 0x000fe4000ff9e0ff */
[----:B------:R-:W-:-:S02]  /*0450*/  ISETP.GE.U32.AND P0, PT, R32, R17, PT ;  /* 0x000000112000720c */ /* 0x000fc40003f06070 */
[----:B------:R-:W-:Y:S01]  /*0460*/  IADD3 R4, P5, PT, R3, UR14, RZ ;  /* 0x0000000e03047c10 */ /* 0x000fe2000ffbe0ff */
[----:B------:R-:W3:Y:S01]  /*0470*/  @!P6 LDG.E.U16 R11, desc[UR8][R8.64] ;  /* 0x00000008080be981 */ /* 0x000ee2000c1e1500 */
[-C--:B------:R-:W-:Y:S02]  /*0480*/  ISETP.GE.U32.AND P1, PT, R33, R17.reuse, PT ;  /* 0x000000112100720c */ /* 0x080fe40003f26070 */
[-C--:B------:R-:W-:Y:S02]  /*0490*/  ISETP.GE.U32.AND P2, PT, R34, R17.reuse, PT ;  /* 0x000000112200720c */ /* 0x080fe40003f46070 */
[-C--:B------:R-:W-:Y:S02]  /*04a0*/  ISETP.GE.U32.AND P3, PT, R35, R17.reuse, PT ;  /* 0x000000112300720c */ /* 0x080fe40003f66070 */
[----:B------:R-:W-:Y:S02]  /*04b0*/  IADD3.X R3, PT, PT, R5, UR13, RZ, P4, !PT ;  /* 0x0000000d05037c10 */ /* 0x000fe4000a7fe4ff */
[----:B------:R-:W-:-:S02]  /*04c0*/  ISETP.GE.U32.AND P4, PT, R36, R17, PT ;  /* 0x000000112400720c */ /* 0x000fc40003f86070 */
[----:B------:R-:W-:Y:S02]  /*04d0*/  IADD3.X R5, PT, PT, R5, UR15, RZ, P5, !PT ;  /* 0x0000000f05057c10 */ /* 0x000fe4000affe4ff */
[-C--:B------:R-:W-:Y:S02]  /*04e0*/  ISETP.GE.U32.AND P5, PT, R37, R17.reuse, PT ;  /* 0x000000112500720c */ /* 0x080fe40003fa6070 */
[----:B------:R-:W-:Y:S02]  /*04f0*/  ISETP.GE.U32.AND P6, PT, R38, R17, PT ;  /* 0x000000112600720c */ /* 0x000fe40003fc6070 */
[----:B------:R-:W-:Y:S02]  /*0500*/  PRMT R15, RZ, 0x7610, R15 ;  /* 0x00007610ff0f7816 */ /* 0x000fe4000000000f */
[----:B------:R-:W-:Y:S02]  /*0510*/  PRMT R19, RZ, 0x7610, R19 ;  /* 0x00007610ff137816 */ /* 0x000fe40000000013 */
[----:B------:R-:W-:-:S02]  /*0520*/  PRMT R39, RZ, 0x7610, R39 ;  /* 0x00007610ff277816 */ /* 0x000fc40000000027 */
[----:B------:R-:W-:Y:S01]  /*0530*/  PRMT R41, RZ, 0x7610, R41 ;  /* 0x00007610ff297816 */ /* 0x000fe20000000029 */
[----:B------:R-:W4:Y:S01]  /*0540*/  @!P0 LDG.E.U16 R15, desc[UR8][R8.64+0x40] ;  /* 0x00004008080f8981 */ /* 0x000f22000c1e1500 */
[----:B------:R-:W-:Y:S02]  /*0550*/  PRMT R12, RZ, 0x7610, R12 ;  /* 0x00007610ff0c7816 */ /* 0x000fe4000000000c */
[----:B------:R-:W-:Y:S01]  /*0560*/  PRMT R18, RZ, 0x7610, R18 ;  /* 0x00007610ff127816 */ /* 0x000fe20000000012 */
[----:B------:R-:W5:Y:S01]  /*0570*/  @!P1 LDG.E.U16 R19, desc[UR8][R8.64+0x80] ;  /* 0x0000800808139981 */ /* 0x000f62000c1e1500 */
[----:B------:R-:W-:-:S03]  /*0580*/  PRMT R10, RZ, 0x7610, R10 ;  /* 0x00007610ff0a7816 */ /* 0x000fc6000000000a */
[----:B------:R-:W2:Y:S04]  /*0590*/  @!P2 LDG.E.U16 R39, desc[UR8][R8.64+0xc0] ;  /* 0x0000c0080827a981 */ /* 0x000ea8000c1e1500 */
[----:B------:R-:W2:Y:S04]  /*05a0*/  @!P3 LDG.E.U16 R41, desc[UR8][R8.64+0x100] ;  /* 0x000100080829b981 */ /* 0x000ea8000c1e1500 */
[----:B------:R-:W2:Y:S04]  /*05b0*/  @!P4 LDG.E.U16 R12, desc[UR8][R8.64+0x140] ;  /* 0x00014008080cc981 */ /* 0x000ea8000c1e1500 */
[----:B------:R-:W2:Y:S04]  /*05c0*/  @!P5 LDG.E.U16 R18, desc[UR8][R8.64+0x180] ;  /* 0x000180080812d981 */ /* 0x000ea8000c1e1500 */
[----:B------:R1:W2:Y:S01]  /*05d0*/  @!P6 LDG.E.U16 R10, desc[UR8][R8.64+0x1c0] ;  /* 0x0001c008080ae981 */ /* 0x0002a2000c1e1500 */
[----:B0-----:R-:W0:Y:S02]  /*05e0*/  S2R R6, SR_LANEID ;  /* 0x0000000000067919 */ /* 0x001e240000000000 */
[----:B0-----:R-:W-:-:S04]  /*05f0*/  IADD3 R48, PT, PT, R25, R6, RZ ;  /* 0x0000000619307210 */ /* 0x001fc80007ffe0ff */
[C---:B------:R-:W-:Y:S02]  /*0600*/  IADD3 R61, PT, PT, R48.reuse, 0x20, RZ ;  /* 0x00000020303d7810 */ /* 0x040fe40007ffe0ff */
[C---:B------:R-:W-:Y:S02]  /*0610*/  IADD3 R59, PT, PT, R48.reuse, 0x40, RZ ;  /* 0x00000040303b7810 */ /* 0x040fe40007ffe0ff */
[C---:B------:R-:W-:Y:S02]  /*0620*/  IADD3 R55, PT, PT, R48.reuse, 0x60, RZ ;  /* 0x0000006030377810 */ /* 0x040fe40007ffe0ff */
[C---:B------:R-:W-:Y:S02]  /*0630*/  LEA.HI.SX32 R57, R48.reuse, R48, 0x1b ;  /* 0x0000003030397211 */ /* 0x040fe400078fdaff */
[C---:B------:R-:W-:Y:S02]  /*0640*/  IADD3 R53, PT, PT, R48.reuse, 0x80, RZ ;  /* 0x0000008030357810 */ /* 0x040fe40007ffe0ff */
[----:B------:R-:W-:-:S02]  /*0650*/  IADD3 R7, PT, PT, R48, 0xa0, RZ ;  /* 0x000000a030077810 */ /* 0x000fc40007ffe0ff */
[----:B------:R-:W-:Y:S02]  /*0660*/  LEA.HI.SX32 R61, R61, R48, 0x1b ;  /* 0x000000303d3d7211 */ /* 0x000fe400078fdaff */
[----:B-1----:R-:W-:Y:S02]  /*0670*/  IADD3 R9, PT, PT, R30, R6, RZ ;  /* 0x000000061e097210 */ /* 0x002fe40007ffe0ff */
[C---:B------:R-:W-:Y:S02]  /*0680*/  IADD3 R51, PT, PT, R48.reuse, 0xc0, RZ ;  /* 0x000000c030337810 */ /* 0x040fe40007ffe0ff */
[-C--:B------:R-:W-:Y:S02]  /*0690*/  LEA.HI.SX32 R59, R59, R48.reuse, 0x1b ;  /* 0x000000303b3b7211 */ /* 0x080fe400078fdaff */
[----:B------:R-:W-:Y:S02]  /*06a0*/  IADD3 R13, PT, PT, R48, 0xe0, RZ ;  /* 0x000000e0300d7810 */ /* 0x000fe40007ffe0ff */
[----:B------:R-:W-:-:S02]  /*06b0*/  LEA.HI.SX32 R55, R55, R48, 0x1b ;  /* 0x0000003037377211 */ /* 0x000fc400078fdaff */
[----:B------:R-:W-:Y:S02]  /*06c0*/  LEA.HI.SX32 R53, R53, R48, 0x1b ;  /* 0x0000003035357211 */ /* 0x000fe400078fdaff */
[----:B------:R-:W-:Y:S02]  /*06d0*/  LEA R60, R57, R26, 0x1 ;  /* 0x0000001a393c7211 */ /* 0x000fe400078e08ff */
[----:B------:R-:W-:Y:S02]  /*06e0*/  LEA.HI.SX32 R50, R7, R48, 0x1b ;  /* 0x0000003007327211 */ /* 0x000fe400078fdaff */
[-C--:B------:R-:W-:Y:S02]  /*06f0*/  LEA R56, R61, R26.reuse, 0x1 ;  /* 0x0000001a3d387211 */ /* 0x080fe400078e08ff */
[----:B------:R-:W-:Y:S02]  /*0700*/  SHF.L.U32 R9, R9, 0x3, RZ ;  /* 0x0000000309097819 */ /* 0x000fe400000006ff */
[----:B------:R-:W-:-:S02]  /*0710*/  LEA R54, R59, R26, 0x1 ;  /* 0x0000001a3b367211 */ /* 0x000fc400078e08ff */
[-C--:B------:R-:W-:Y:S02]  /*0720*/  LEA.HI.SX32 R51, R51, R48.reuse, 0x1b ;  /* 0x0000003033337211 */ /* 0x080fe400078fdaff */
[----:B------:R-:W-:Y:S02]  /*0730*/  LEA.HI.SX32 R48, R13, R48, 0x1b ;  /* 0x000000300d307211 */ /* 0x000fe400078fdaff */
[-C--:B------:R-:W-:Y:S02]  /*0740*/  LEA R52, R55, R26.reuse, 0x1 ;  /* 0x0000001a37347211 */ /* 0x080fe400078e08ff */
[-C--:B------:R-:W-:Y:S02]  /*0750*/  LEA R14, R53, R26.reuse, 0x1 ;  /* 0x0000001a350e7211 */ /* 0x080fe400078e08ff */
[----:B------:R-:W-:Y:S02]  /*0760*/  LEA R13, R50, R26, 0x1 ;  /* 0x0000001a320d7211 */ /* 0x000fe400078e08ff */
[----:B------:R-:W-:-:S02]  /*0770*/  LEA.HI.SX32 R49, R9, R9, 0x1b ;  /* 0x0000000909317211 */ /* 0x000fc400078fdaff */
[-C--:B------:R-:W-:Y:S02]  /*0780*/  LEA R16, R51, R26.reuse, 0x1 ;  /* 0x0000001a33107211 */ /* 0x080fe400078e08ff */
[-C--:B------:R-:W-:Y:S02]  /*0790*/  LEA R7, R48, R26.reuse, 0x1 ;  /* 0x0000001a30077211 */ /* 0x080fe400078e08ff */
[----:B------:R-:W-:Y:S02]  /*07a0*/  LEA R40, R49, R26, 0x1 ;  /* 0x0000001a31287211 */ /* 0x000fe400078e08ff */
[----:B------:R-:W-:Y:S02]  /*07b0*/  P2R R58, PR, RZ, 0x1 ;  /* 0x00000001ff3a7803 */ /* 0x000fe40000000000 */
[----:B------:R-:W-:Y:S01]  /*07c0*/  ISETP.GE.U32.AND P0, PT, R27, R17, PT ;  /* 0x000000111b00720c */ /* 0x000fe20003f06070 */
[----:B------:R-:W-:Y:S01]  /*07d0*/  HFMA2 R8, -RZ, RZ, 0, 0 ;  /* 0x00000000ff087431 */ /* 0x000fe200000001ff */
[----:B------:R-:W-:-:S02]  /*07e0*/  CS2R R46, SRZ ;  /* 0x00000000002e7805 */ /* 0x000fc4000001ff00 */
[----:B------:R-:W-:Y:S02]  /*07f0*/  CS2R R44, SRZ ;  /* 0x00000000002c7805 */ /* 0x000fe4000001ff00 */
[----:B------:R-:W-:Y:S01]  /*0800*/  CS2R R42, SRZ ;  /* 0x00000000002a7805 */ /* 0x000fe2000001ff00 */
[----:B---3--:R-:W-:Y:S04]  /*0810*/  STS.U16 [R60], R11 ;  /* 0x0000000b3c007388 */ /* 0x008fe80000000400 */
[----:B----4-:R-:W-:Y:S04]  /*0820*/  STS.U16 [R56+0x40], R15 ;  /* 0x0000400f38007388 */ /* 0x010fe80000000400 */
[----:B-----5:R-:W-:Y:S04]  /*0830*/  STS.U16 [R54+0x80], R19 ;  /* 0x0000801336007388 */ /* 0x020fe80000000400 */
[----:B--2---:R-:W-:Y:S04]  /*0840*/  STS.U16 [R52+0xc0], R39 ;  /* 0x0000c02734007388 */ /* 0x004fe80000000400 */
[----:B------:R0:W-:Y:S04]  /*0850*/  STS.U16 [R14+0x100], R41 ;  /* 0x000100290e007388 */ /* 0x0001e80000000400 */
[----:B------:R-:W-:Y:S04]  /*0860*/  STS.U16 [R13+0x140], R12 ;  /* 0x0001400c0d007388 */ /* 0x000fe80000000400 */
[----:B------:R-:W-:Y:S04]  /*0870*/  STS.U16 [R16+0x180], R18 ;  /* 0x0001801210007388 */ /* 0x000fe80000000400 */
[----:B------:R-:W-:Y:S01]  /*0880*/  STS.U16 [R7+0x1c0], R10 ;  /* 0x0001c00a07007388 */ /* 0x000fe20000000400 */
[----:B------:R-:W-:-:S03]  /*0890*/  NOP ;  /* 0x0000000000007918 */ /* 0x000fc60000000000 */
[----:B------:R-:W1:Y:S04]  /*08a0*/  LDS.U16 R9, [R40] ;  /* 0x0000000028097984 */ /* 0x000e680000000400 */
[----:B------:R-:W2:Y:S04]  /*08b0*/  LDS.U16 R15, [R40+0x2] ;  /* 0x00000200280f7984 */ /* 0x000ea80000000400 */
[----:B------:R-:W3:Y:S04]  /*08c0*/  LDS.U16 R10, [R40+0x4] ;  /* 0x00000400280a7984 */ /* 0x000ee80000000400 */
[----:B------:R-:W4:Y:S04]  /*08d0*/  LDS.U16 R18, [R40+0x6] ;  /* 0x0000060028127984 */ /* 0x000f280000000400 */
[----:B------:R-:W5:Y:S04]  /*08e0*/  LDS.U16 R19, [R40+0x8] ;  /* 0x0000080028137984 */ /* 0x000f680000000400 */
[----:B------:R-:W-:Y:S04]  /*08f0*/  LDS.U16 R39, [R40+0xa] ;  /* 0x00000a0028277984 */ /* 0x000fe80000000400 */
[----:B------:R-:W5:Y:S04]  /*0900*/  LDS.U16 R11, [R40+0xc] ;  /* 0x00000c00280b7984 */ /* 0x000f680000000400 */
[----:B------:R1:W-:Y:S01]  /*0910*/  LDS.U16 R12, [R40+0xe] ;  /* 0x00000e00280c7984 */ /* 0x0003e20000000400 */
[----:B------:R-:W-:Y:S01]  /*0920*/  BAR.SYNC.DEFER_BLOCKING 0x0 ;  /* 0x0000000000007b1d */ /* 0x000fe20000010000 */
[----:B0-----:R-:W-:-:S05]  /*0930*/  MOV R41, RZ ;  /* 0x000000ff00297202 */ /* 0x001fca0000000f00 */
        /* <DEDUP_REMOVED lines=8> */
[----:B------:R-:W5:Y:S01]  /*09c0*/  @!P6 LDG.E R41, desc[UR8][R2.64+0x380] ;  /* 0x000380080229e981 */ /* 0x000f62000c1e1900 */
[----:B------:R-:W-:-:S02]  /*09d0*/  LEA R57, R57, R60, 0x1 ;  /* 0x0000003c39397211 */ /* 0x000fc400078e08ff */
[----:B------:R-:W-:Y:S02]  /*09e0*/  LEA R56, R61, R56, 0x1 ;  /* 0x000000383d387211 */ /* 0x000fe400078e08ff */
[----:B------:R-:W-:Y:S02]  /*09f0*/  LEA R59, R59, R54, 0x1 ;  /* 0x000000363b3b7211 */ /* 0x000fe400078e08ff */
[----:B------:R-:W-:Y:S02]  /*0a00*/  LEA R52, R55, R52, 0x1 ;  /* 0x0000003437347211 */ /* 0x000fe400078e08ff */
[----:B------:R-:W-:Y:S02]  /*0a10*/  LEA R53, R53, R14, 0x1 ;  /* 0x0000000e35357211 */ /* 0x000fe400078e08ff */
[----:B------:R-:W-:Y:S02]  /*0a20*/  LEA R50, R50, R13, 0x1 ;  /* 0x0000000d32327211 */ /* 0x000fe400078e08ff */
[----:B------:R-:W-:-:S02]  /*0a30*/  LEA R51, R51, R16, 0x1 ;  /* 0x0000001033337211 */ /* 0x000fc400078e08ff */
[----:B------:R-:W-:Y:S02]  /*0a40*/  LEA R48, R48, R7, 0x1 ;  /* 0x0000000730307211 */ /* 0x000fe400078e08ff */
[----:B-1----:R-:W-:Y:S02]  /*0a50*/  LEA R40, R49, R40, 0x1 ;  /* 0x0000002831287211 */ /* 0x002fe400078e08ff */
        /* <DEDUP_REMOVED lines=8> */
[----:B-----5:R0:W-:Y:S04]  /*0ae0*/  STS [R53+0x200], R44 ;  /* 0x0002002c35007388 */ /* 0x0201e80000000800 */
[----:B------:R-:W-:Y:S04]  /*0af0*/  STS [R50+0x280], R43 ;  /* 0x0002802b32007388 */ /* 0x000fe80000000800 */
[----:B------:R-:W-:Y:S04]  /*0b00*/  STS [R51+0x300], R42 ;  /* 0x0003002a33007388 */ /* 0x000fe80000000800 */
        /* <DEDUP_REMOVED lines=11> */
[----:B0-----:R-:W-:-:S02]  /*0bc0*/  CS2R R44, SRZ ;  /* 0x00000000002c7805 */ /* 0x001fc4000001ff00 */
[----:B------:R-:W-:-:S03]  /*0bd0*/  CS2R R46, SRZ ;  /* 0x00000000002e7805 */ /* 0x000fc6000001ff00 */
[----:B------:R-:W2:Y:S01]  /*0be0*/  @!P0 LDG.E R54, desc[UR8][R4.64] ;  /* 0x0000000804368981 */ /* 0x000ea2000c1e1900 */
[----:B------:R-:W-:Y:S02]  /*0bf0*/  ISETP.NE.AND P0, PT, R58, RZ, PT ;  /* 0x000000ff3a00720c */ /* 0x000fe40003f05270 */
[----:B------:R-:W-:Y:S01]  /*0c00*/  MOV R58, RZ ;  /* 0x000000ff003a7202 */ /* 0x000fe20000000f00 */
[----:B------:R-:W3:Y:S04]  /*0c10*/  @!P1 LDG.E R44, desc[UR8][R4.64+0x100] ;  /* 0x00010008042c9981 */ /* 0x000ee8000c1e1900 */
[----:B------:R-:W4:Y:S04]  /*0c20*/  @!P2 LDG.E R47, desc[UR8][R4.64+0x180] ;  /* 0x00018008042fa981 */ /* 0x000f28000c1e1900 */
[----:B------:R-:W5:Y:S04]  /*0c30*/  @!P3 LDG.E R46, desc[UR8][R4.64+0x200] ;  /* 0x00020008042eb981 */ /* 0x000f68000c1e1900 */
[----:B------:R-:W3:Y:S04]  /*0c40*/  @!P0 LDG.E R45, desc[UR8][R4.64+0x80] ;  /* 0x00008008042d8981 */ /* 0x000ee8000c1e1900 */
[----:B------:R-:W5:Y:S04]  /*0c50*/  @!P4 LDG.E R49, desc[UR8][R4.64+0x280] ;  /* 0x000280080431c981 */ /* 0x000f68000c1e1900 */
[----:B------:R-:W5:Y:S04]  /*0c60*/  @!P5 LDG.E R58, desc[UR8][R4.64+0x300] ;  /* 0x00030008043ad981 */ /* 0x000f68000c1e1900 */
[----:B------:R0:W5:Y:S01]  /*0c70*/  @!P6 LDG.E R55, desc[UR8][R4.64+0x380] ;  /* 0x000380080437e981 */ /* 0x000162000c1e1900 */
[----:B------:R-:W-:-:S02]  /*0c80*/  HADD2.F32 R9, -RZ, R9.H0_H0 ;  /* 0x20000009ff097230 */ /* 0x000fc40000004100 */
[----:B------:R-:W-:Y:S02]  /*0c90*/  HADD2.F32 R15, -RZ, R15.H0_H0 ;  /* 0x2000000fff0f7230 */ /* 0x000fe40000004100 */
[----:B------:R-:W-:Y:S02]  /*0ca0*/  HADD2.F32 R10, -RZ, R10.H0_H0 ;  /* 0x2000000aff0a7230 */ /* 0x000fe40000004100 */
[----:B------:R-:W-:Y:S02]  /*0cb0*/  HADD2.F32 R18, -RZ, R18.H0_H0 ;  /* 0x20000012ff127230 */ /* 0x000fe40000004100 */
[----:B------:R-:W-:Y:S01]  /*0cc0*/  FMUL.FTZ R9, R9, UR7 ;  /* 0x0000000709097c20 */ /* 0x000fe20008410000 */
[----:B0-----:R-:W-:Y:S01]  /*0cd0*/  FMUL.FTZ R4, R15, UR7 ;  /* 0x000000070f047c20 */ /* 0x001fe20008410000 */
[----:B------:R-:W-:Y:S01]  /*0ce0*/  FMUL.FTZ R10, R10, UR7 ;  /* 0x000000070a0a7c20 */ /* 0x000fe20008410000 */
[----:B------:R-:W-:-:S03]  /*0cf0*/  FMUL.FTZ R5, R18, UR7 ;  /* 0x0000000712057c20 */ /* 0x000fc60008410000 */
[----:B------:R-:W-:-:S05]  /*0d00*/  F2FP.F16.F32.PACK_AB R4, R4, R9 ;  /* 0x000000090404723e */ /* 0x000fca00000000ff */
[----:B------:R-:W-:Y:S02]  /*0d10*/  HADD2.F32 R9, -RZ, R4.H0_H0 ;  /* 0x20000004ff097230 */ /* 0x000fe40000004100 */
[----:B------:R-:W-:Y:S02]  /*0d20*/  HADD2.F32 R19, -RZ, R19.H0_H0 ;  /* 0x20000013ff137230 */ /* 0x000fe40000004100 */
[----:B------:R-:W-:Y:S01]  /*0d30*/  HADD2.F32 R11, -RZ, R11.H0_H0 ;  /* 0x2000000bff0b7230 */ /* 0x000fe20000004100 */
[----:B--2---:R-:W-:Y:S04]  /*0d40*/  STS [R57], R54 ;  /* 0x0000003639007388 */ /* 0x004fe80000000800 */
[----:B---3--:R-:W-:Y:S04]  /*0d50*/  STS [R56+0x80], R45 ;  /* 0x0000802d38007388 */ /* 0x008fe80000000800 */
[----:B------:R0:W-:Y:S04]  /*0d60*/  STS [R59+0x100], R44 ;  /* 0x0001002c3b007388 */ /* 0x0001e80000000800 */
[----:B----4-:R-:W-:Y:S04]  /*0d70*/  STS [R52+0x180], R47 ;  /* 0x0001802f34007388 */ /* 0x010fe80000000800 */
[----:B-----5:R1:W-:Y:S04]  /*0d80*/  STS [R53+0x200], R46 ;  /* 0x0002002e35007388 */ /* 0x0203e80000000800 */
[----:B------:R2:W-:Y:S04]  /*0d90*/  STS [R50+0x280], R49 ;  /* 0x0002803132007388 */ /* 0x0005e80000000800 */
[----:B------:R-:W-:Y:S04]  /*0da0*/  STS [R51+0x300], R58 ;  /* 0x0003003a33007388 */ /* 0x000fe80000000800 */
[----:B------:R3:W-:Y:S01]  /*0db0*/  STS [R48+0x380], R55 ;  /* 0x0003803730007388 */ /* 0x0007e20000000800 */
[----:B------:R-:W-:-:S03]  /*0dc0*/  NOP ;  /* 0x0000000000007918 */ /* 0x000fc60000000000 */
[----:B------:R-:W4:Y:S04]  /*0dd0*/  LDS R43, [R40] ;  /* 0x00000000282b7984 */ /* 0x000f280000000800 */
[----:B------:R-:W5:Y:S04]  /*0de0*/  LDS R41, [R40+0x8] ;  /* 0x0000080028297984 */ /* 0x000f680000000800 */
[----:B------:R-:W5:Y:S01]  /*0df0*/  LDS R42, [R40+0x4] ;  /* 0x00000400282a7984 */ /* 0x000f620000000800 */
[----:B0-----:R-:W-:-:S03]  /*0e00*/  F2FP.F16.F32.PACK_AB R44, R5, R10 ;  /* 0x0000000a052c723e */ /* 0x001fc600000000ff */
[----:B------:R-:W0:Y:S02]  /*0e10*/  LDS R18, [R40+0xc] ;  /* 0x00000c0028127984 */ /* 0x000e240000000800 */
[----:B------:R-:W-:Y:S02]  /*0e20*/  HADD2.F32 R15, -RZ, R44.H0_H0 ;  /* 0x2000002cff0f7230 */ /* 0x000fe40000004100 */
[----:B------:R-:W0:Y:S01]  /*0e30*/  LDS R10, [R40+0x10] ;  /* 0x00001000280a7984 */ /* 0x000e220000000800 */
[----:B------:R-:W-:Y:S02]  /*0e40*/  HADD2.F32 R5, -RZ, R4.H1_H1 ;  /* 0x30000004ff057230 */ /* 0x000fe40000004100 */
[----:B-1----:R-:W-:Y:S01]  /*0e50*/  FMUL.FTZ R46, R9, R9 ;  /* 0x00000009092e7220 */ /* 0x002fe20000410000 */
[----:B--2---:R-:W-:Y:S01]  /*0e60*/  FMUL.FTZ R50, R15, R15 ;  /* 0x0000000f0f327220 */ /* 0x004fe20000410000 */
[----:B------:R-:W1:Y:S01]  /*0e70*/  LDS R4, [R40+0x14] ;  /* 0x0000140028047984 */ /* 0x000e620000000800 */
[----:B---3--:R-:W-:Y:S01]  /*0e80*/  FMUL.FTZ R48, R5, R5 ;  /* 0x0000000505307220 */ /* 0x008fe20000410000 */
[C---:B------:R-:W-:Y:S01]  /*0e90*/  FMUL.FTZ R46, R21.reuse, R46 ;  /* 0x0000002e152e7220 */ /* 0x040fe20000410000 */
[----:B------:R-:W-:Y:S01]  /*0ea0*/  FMUL.FTZ R50, R21, R50 ;  /* 0x0000003215327220 */ /* 0x000fe20000410000 */
[----:B------:R-:W-:-:S02]  /*0eb0*/  HADD2.F32 R45, -RZ, R39.H0_H0 ;  /* 0x20000027ff2d7230 */ /* 0x000fc40000004100 */
[----:B------:R-:W-:Y:S01]  /*0ec0*/  FMUL.FTZ R49, R21, R48 ;  /* 0x0000003015317220 */ /* 0x000fe20000410000 */
[----:B------:R-:W-:Y:S01]  /*0ed0*/  FMUL.FTZ R39, R19, UR7 ;  /* 0x0000000713277c20 */ /* 0x000fe20008410000 */
[----:B------:R-:W-:Y:S02]  /*0ee0*/  HADD2.F32 R19, -RZ, R44.H1_H1 ;  /* 0x3000002cff137230 */ /* 0x000fe40000004100 */
[----:B------:R-:W-:Y:S01]  /*0ef0*/  LDS R44, [R40+0x1c] ;  /* 0x00001c00282c7984 */ /* 0x000fe20000000800 */
[----:B----4-:R-:W-:Y:S01]  /*0f00*/  FFMA.FTZ R47, R43, UR19, R46 ;  /* 0x000000132b2f7c23 */ /* 0x010fe2000801002e */
[----:B-----5:R-:W-:Y:S02]  /*0f10*/  FFMA.FTZ R43, R41, UR19, R50 ;  /* 0x00000013292b7c23 */ /* 0x020fe40008010032 */
[----:B------:R2:W3:Y:S01]  /*0f20*/  LDS R41, [R40+0x18] ;  /* 0x0000180028297984 */ /* 0x0004e20000000800 */
[----:B------:R-:W-:Y:S01]  /*0f30*/  FFMA.FTZ R49, R42, UR19, R49 ;  /* 0x000000132a317c23 */ /* 0x000fe20008010031 */
[----:B------:R-:W-:Y:S01]  /*0f40*/  FMUL.FTZ R42, R45, UR7 ;  /* 0x000000072d2a7c20 */ /* 0x000fe20008410000 */
[----:B------:R-:W-:-:S04]  /*0f50*/  HADD2.F32 R45, -RZ, R12.H0_H0 ;  /* 0x2000000cff2d7230 */ /* 0x000fc80000004100 */
[----:B------:R-:W-:Y:S01]  /*0f60*/  F2FP.F16.F32.PACK_AB R39, R42, R39 ;  /* 0x000000272a27723e */ /* 0x000fe200000000ff */
[----:B------:R-:W-:Y:S01]  /*0f70*/  FMUL.FTZ R12, R11, UR7 ;  /* 0x000000070b0c7c20 */ /* 0x000fe20008410000 */
[----:B------:R-:W-:-:S03]  /*0f80*/  FMUL.FTZ R48, R19, R19 ;  /* 0x0000001313307220 */ /* 0x000fc60000410000 */
[--C-:B------:R-:W-:Y:S02]  /*0f90*/  HADD2.F32 R11, -RZ, R39.reuse.H0_H0 ;  /* 0x20000027ff0b7230 */ /* 0x100fe40000004100 */
[C---:B------:R-:W-:Y:S01]  /*0fa0*/  FMUL.FTZ R46, R28.reuse, R49 ;  /* 0x000000311c2e7220 */ /* 0x040fe20000410000 */
[----:B------:R-:W-:Y:S01]  /*0fb0*/  FMUL.FTZ R45, R45, UR7 ;  /* 0x000000072d2d7c20 */ /* 0x000fe20008410000 */
[----:B------:R-:W-:Y:S01]  /*0fc0*/  FMUL.FTZ R49, R21, R48 ;  /* 0x0000003015317220 */ /* 0x000fe20000410000 */
[----:B------:R-:W-:Y:S02]  /*0fd0*/  HADD2.F32 R39, -RZ, R39.H1_H1 ;  /* 0x30000027ff277230 */ /* 0x000fe40000004100 */
[----:B------:R-:W-:Y:S01]  /*0fe0*/  FMUL.FTZ R48, R11, R11 ;  /* 0x0000000b0b307220 */ /* 0x000fe20000410000 */
[C---:B------:R-:W-:Y:S01]  /*0ff0*/  FMUL.FTZ R47, R28.reuse, R47 ;  /* 0x0000002f1c2f7220 */ /* 0x040fe20000410000 */
[----:B--2---:R-:W-:Y:S01]  /*1000*/  FMUL.FTZ R40, R28, R43 ;  /* 0x0000002b1c287220 */ /* 0x004fe20000410000 */
[----:B0-----:R-:W-:Y:S01]  /*1010*/  FFMA.FTZ R49, R18, UR19, R49 ;  /* 0x0000001312317c23 */ /* 0x001fe20008010031 */
[----:B------:R-:W-:Y:S01]  /*1020*/  F2FP.F16.F32.PACK_AB R12, R45, R12 ;  /* 0x0000000c2d0c723e */ /* 0x000fe200000000ff */
[----:B------:R-:W-:Y:S01]  /*1030*/  FMUL.FTZ R43, R21, R48 ;  /* 0x00000030152b7220 */ /* 0x000fe20000410000 */
[----:B------:R-:W-:Y:S01]  /*1040*/  FMUL.FTZ R48, R39, R39 ;  /* 0x0000002727307220 */ /* 0x000fe20000410000 */
[----:B------:R0:W2:Y:S02]  /*1050*/  MUFU.SQRT R42, R47 ;  /* 0x0000002f002a7308 */ /* 0x0000a40000002000 */
[----:B------:R-:W-:Y:S01]  /*1060*/  FFMA.FTZ R45, R10, UR19, R43 ;  /* 0x000000130a2d7c23 */ /* 0x000fe2000801002b */
[----:B------:R-:W-:-:S02]  /*1070*/  HADD2.F32 R43, -RZ, R12.H0_H0 ;  /* 0x2000000cff2b7230 */ /* 0x000fc40000004100 */
[C---:B0-----:R-:W-:Y:S01]  /*1080*/  FMUL.FTZ R47, R28.reuse, R49 ;  /* 0x000000311c2f7220 */ /* 0x041fe20000410000 */
[----:B------:R-:W-:Y:S02]  /*1090*/  FMUL.FTZ R49, R21, R48 ;  /* 0x0000003015317220 */ /* 0x000fe40000410000 */
[----:B------:R-:W0:Y:S01]  /*10a0*/  MUFU.SQRT R46, R46 ;  /* 0x0000002e002e7308 */ /* 0x000e220000002000 */
[----:B------:R-:W-:Y:S01]  /*10b0*/  FMUL.FTZ R48, R28, R45 ;  /* 0x0000002d1c307220 */ /* 0x000fe20000410000 */
[----:B-1----:R-:W-:Y:S01]  /*10c0*/  FFMA.FTZ R49, R4, UR19, R49 ;  /* 0x0000001304317c23 */ /* 0x002fe20008010031 */
[----:B------:R-:W-:Y:S01]  /*10d0*/  FMUL.FTZ R4, R43, R43 ;  /* 0x0000002b2b047220 */ /* 0x000fe20000410000 */
[----:B------:R-:W-:-:S03]  /*10e0*/  HADD2.F32 R45, -RZ, R12.H1_H1 ;  /* 0x3000000cff2d7230 */ /* 0x000fc60000004100 */
[----:B------:R-:W-:Y:S01]  /*10f0*/  FMUL.FTZ R4, R21, R4 ;  /* 0x0000000415047220 */ /* 0x000fe20000410000 */
[----:B------:R-:W1:Y:S01]  /*1100*/  MUFU.SQRT R18, R40 ;  /* 0x0000002800127308 */ /* 0x000e620000002000 */
[----:B------:R-:W-:Y:S02]  /*1110*/  FMUL.FTZ R10, R45, R45 ;  /* 0x0000002d2d0a7220 */ /* 0x000fe40000410000 */
[----:B---3--:R-:W-:Y:S01]  /*1120*/  FFMA.FTZ R41, R41, UR19, R4 ;  /* 0x0000001329297c23 */ /* 0x008fe20008010004 */
[----:B------:R-:W-:Y:S01]  /*1130*/  FMUL.FTZ R12, R28, R49 ;  /* 0x000000311c0c7220 */ /* 0x000fe20000410000 */
[----:B------:R-:W-:-:S03]  /*1140*/  FMUL.FTZ R49, R21, R10 ;  /* 0x0000000a15317220 */ /* 0x000fc60000410000 */
[----:B------:R-:W3:Y:S01]  /*1150*/  MUFU.SQRT R47, R47 ;  /* 0x0000002f002f7308 */ /* 0x000ee20000002000 */
[----:B------:R-:W-:Y:S01]  /*1160*/  FMUL.FTZ R10, R28, R41 ;  /* 0x000000291c0a7220 */ /* 0x000fe20000410000 */
[----:B--2---:R-:W-:Y:S01]  /*1170*/  FADD.FTZ R41, R42, UR16 ;  /* 0x000000102a297e21 */ /* 0x004fe20008010000 */
[----:B0-----:R-:W-:Y:S01]  /*1180*/  FADD.FTZ R42, R46, UR16 ;  /* 0x000000102e2a7e21 */ /* 0x001fe20008010000 */
[----:B------:R-:W-:-:S04]  /*1190*/  FFMA.FTZ R49, R44, UR19, R49 ;  /* 0x000000132c317c23 */ /* 0x000fc80008010031 */
[----:B------:R-:W0:Y:S01]  /*11a0*/  MUFU.SQRT R48, R48 ;  /* 0x0000003000307308 */ /* 0x000e220000002000 */
[----:B------:R-:W-:Y:S01]  /*11b0*/  FMUL.FTZ R4, R28, R49 ;  /* 0x000000311c047220 */ /* 0x000fe20000410000 */
[----:B-1----:R-:W-:Y:S01]  /*11c0*/  FADD.FTZ R40, R18, UR16 ;  /* 0x0000001012287e21 */ /* 0x002fe20008010000 */
[----:B------:R-:W-:-:S05]  /*11d0*/  FMUL.FTZ R9, R20, R9 ;  /* 0x0000000914097220 */ /* 0x000fca0000410000 */
[----:B------:R-:W1:Y:S01]  /*11e0*/  MUFU.RCP R41, R41 ;  /* 0x0000002900297308 */ /* 0x000e620000001000 */
[----:B---3--:R-:W-:-:S07]  /*11f0*/  FADD.FTZ R18, R47, UR16 ;  /* 0x000000102f127e21 */ /* 0x008fce0008010000 */
[----:B------:R-:W2:Y:S01]  /*1200*/  MUFU.SQRT R12, R12 ;  /* 0x0000000c000c7308 */ /* 0x000ea20000002000 */
[----:B------:R-:W-:Y:S01]  /*1210*/  FMUL.FTZ R5, R20, R5 ;  /* 0x0000000514057220 */ /* 0x000fe20000410000 */
[----:B------:R-:W-:-:S06]  /*1220*/  FFMA.FTZ R9, R2, UR18, R9 ;  /* 0x0000001202097c23 */ /* 0x000fcc0008010009 */
[----:B------:R-:W3:Y:S08]  /*1230*/  MUFU.SQRT R10, R10 ;  /* 0x0000000a000a7308 */ /* 0x000ef00000002000 */
[----:B------:R-:W4:Y:S01]  /*1240*/  MUFU.RCP R42, R42 ;  /* 0x0000002a002a7308 */ /* 0x000f220000001000 */
[----:B------:R-:W-:Y:S01]  /*1250*/  FFMA.FTZ R5, R14, UR18, R5 ;  /* 0x000000120e057c23 */ /* 0x000fe20008010005 */
[----:B------:R-:W-:Y:S01]  /*1260*/  FMUL.FTZ R14, R24, R9 ;  /* 0x00000009180e7220 */ /* 0x000fe20000410000 */
[----:B0-----:R-:W-:-:S05]  /*1270*/  FADD.FTZ R48, R48, UR16 ;  /* 0x0000001030307e21 */ /* 0x001fca0008010000 */
[----:B------:R-:W0:Y:S01]  /*1280*/  MUFU.SQRT R4, R4 ;  /* 0x0000000400047308 */ /* 0x000e220000002000 */
[C---:B------:R-:W-:Y:S01]  /*1290*/  FMUL.FTZ R44, R20.reuse, R15 ;  /* 0x0000000f142c7220 */ /* 0x040fe20000410000 */
[----:B------:R-:W-:-:S06]  /*12a0*/  FMUL.FTZ R19, R20, R19 ;  /* 0x0000001314137220 */ /* 0x000fcc0000410000 */
[----:B------:R-:W5:Y:S01]  /*12b0*/  MUFU.RCP R40, R40 ;  /* 0x0000002800287308 */ /* 0x000f620000001000 */
[----:B------:R-:W-:Y:S01]  /*12c0*/  FMUL.FTZ R5, R24, R5 ;  /* 0x0000000518057220 */ /* 0x000fe20000410000 */
[----:B-1----:R-:W-:Y:S01]  /*12d0*/  FMUL.FTZ R14, R14, R41 ;  /* 0x000000290e0e7220 */ /* 0x002fe20000410000 */
[----:B--2---:R-:W-:-:S05]  /*12e0*/  FADD.FTZ R12, R12, UR16 ;  /* 0x000000100c0c7e21 */ /* 0x004fca0008010000 */
[----:B------:R-:W1:Y:S01]  /*12f0*/  MUFU.RCP R18, R18 ;  /* 0x0000001200127308 */ /* 0x000e620000001000 */
[----:B------:R-:W-:Y:S01]  /*1300*/  FFMA.FTZ R13, R13, UR18, R44 ;  /* 0x000000120d0d7c23 */ /* 0x000fe2000801002c */
[----:B------:R-:W-:Y:S01]  /*1310*/  FFMA.FTZ R19, R8, UR18, R19 ;  /* 0x0000001208137c23 */ /* 0x000fe20008010013 */
[----:B---3--:R-:W-:Y:S01]  /*1320*/  FADD.FTZ R10, R10, UR16 ;  /* 0x000000100a0a7e21 */ /* 0x008fe20008010000 */
[----:B----4-:R-:W-:Y:S01]  /*1330*/  FMUL.FTZ R9, R5, R42 ;  /* 0x0000002a05097220 */ /* 0x010fe20000410000 */
[----:B------:R-:W-:-:S03]  /*1340*/  FMUL.FTZ R8, R20, R11 ;  /* 0x0000000b14087220 */ /* 0x000fc60000410000 */
[----:B------:R-:W2:Y:S01]  /*1350*/  MUFU.RCP R2, R48 ;  /* 0x0000003000027308 */ /* 0x000ea20000001000 */
[----:B------:R-:W-:Y:S01]  /*1360*/  FMUL.FTZ R14, R14, R14 ;  /* 0x0000000e0e0e7220 */ /* 0x000fe20000410000 */
[----:B------:R-:W-:Y:S01]  /*1370*/  FMUL.FTZ R13, R24, R13 ;  /* 0x0000000d180d7220 */ /* 0x000fe20000410000 */
[----:B------:R-:W-:Y:S01]  /*1380*/  FFMA.FTZ R7, R7, UR18, R8 ;  /* 0x0000001207077c23 */ /* 0x000fe20008010008 */
[----:B------:R-:W-:Y:S01]  /*1390*/  FMUL.FTZ R8, R20, R39 ;  /* 0x0000002714087220 */ /* 0x000fe20000410000 */
[----:B------:R-:W-:-:S03]  /*13a0*/  FFMA.FTZ R14, R9, R9, R14 ;  /* 0x00000009090e7223 */ /* 0x000fc6000001000e */
[----:B------:R-:W3:Y:S01]  /*13b0*/  MUFU.RCP R5, R12 ;  /* 0x0000000c00057308 */ /* 0x000ee20000001000 */
[----:B0-----:R-:W-:Y:S01]  /*13c0*/  FADD.FTZ R9, R4, UR16 ;  /* 0x0000001004097e21 */ /* 0x001fe20008010000 */
[----:B-----5:R-:W-:Y:S01]  /*13d0*/  FMUL.FTZ R13, R13, R40 ;  /* 0x000000280d0d7220 */ /* 0x020fe20000410000 */
[----:B------:R-:W-:Y:S01]  /*13e0*/  FMUL.FTZ R19, R24, R19 ;  /* 0x0000001318137220 */ /* 0x000fe20000410000 */
[----:B------:R-:W-:-:S04]  /*13f0*/  FFMA.FTZ R3, R3, UR18, R8 ;  /* 0x0000001203037c23 */ /* 0x000fc80008010008 */
[----:B------:R-:W0:Y:S01]  /*1400*/  MUFU.RCP R10, R10 ;  /* 0x0000000a000a7308 */ /* 0x000e220000001000 */
[----:B------:R-:W-:Y:S01]  /*1410*/  FFMA.FTZ R13, R13, R13, R14 ;  /* 0x0000000d0d0d7223 */ /* 0x000fe2000001000e */
[----:B-1----:R-:W-:Y:S01]  /*1420*/  FMUL.FTZ R18, R19, R18 ;  /* 0x0000001213127220 */ /* 0x002fe20000410000 */
[----:B------:R-:W-:Y:S01]  /*1430*/  FMUL.FTZ R7, R24, R7 ;  /* 0x0000000718077220 */ /* 0x000fe20000410000 */
[----:B------:R-:W-:-:S04]  /*1440*/  FMUL.FTZ R8, R20, R43 ;  /* 0x0000002b14087220 */ /* 0x000fc80000410000 */
[----:B------:R-:W1:Y:S01]  /*1450*/  MUFU.RCP R12, R9 ;  /* 0x00000009000c7308 */ /* 0x000e620000001000 */
        /* <DEDUP_REMOVED lines=8> */
[----:B------:R-:W-:Y:S02]  /*14e0*/  FMUL.FTZ R17, R24, R17 ;  /* 0x0000001118117220 */ /* 0x000fe40000410000 */
[----:B------:R-:W-:Y:S01]  /*14f0*/  FFMA.FTZ R4, R4, R4, R13 ;  /* 0x0000000404047223 */ /* 0x000fe2000001000d */
[----:B------:R-:W-:Y:S01]  /*1500*/  FMUL.FTZ R45, R24, R45 ;  /* 0x0000002d182d7220 */ /* 0x000fe20000410000 */
[----:B0-----:R-:W-:-:S03]  /*1510*/  FMUL.FTZ R17, R17, R10 ;  /* 0x0000000a11117220 */ /* 0x001fc60000410000 */
[----:B-1----:R-:W-:Y:S01]  /*1520*/  FMUL.FTZ R45, R45, R12 ;  /* 0x0000000c2d2d7220 */ /* 0x002fe20000410000 */
        /* <DEDUP_REMOVED lines=46> */
.L_x_1577:
[----:B------:R-:W-:Y:S05]  /*1810*/  BSYNC.RECONVERGENT B0 ;  /* 0x0000000000007941 */ /* 0x000fea0003800200 */
.L_x_1576:
[----:B------:R-:W-:Y:S01]  /*1820*/  NOP ;  /* 0x0000000000007918 */ /* 0x000fe20000000000 */
[----:B------:R-:W-:Y:S05]  /*1830*/  @!P2 BRA `(.L_x_1578) ;  /* 0xffffffe800d4a947 */ /* 0x000fea000383ffff */
[----:B------:R-:W-:Y:S05]  /*1840*/  EXIT ;  /* 0x000000000000794d */ /* 0x000fea0003800000 */
.L_x_1579:
        /* <DEDUP_REMOVED lines=11> */
.L_x_2056:


//--------------------- .text._Z33kPreconditionOptimizer32bit2StateIfLi0ELi4096ELi8EEvPT_S1_PfS2_S2_ffffiffi --------------------------
	.section	.text._Z33kPreconditionOptimizer32bit2StateIfLi0ELi4096ELi8EEvPT_S1_PfS2_S2_ffffiffi,"ax",@progbits
	.align	128
        .global         _Z33kPreconditionOptimizer32bit2StateIfLi0ELi4096ELi8EEvPT_S1_PfS2_S2_ffffiffi
        .type           _Z33kPreconditionOptimizer32bit2StateIfLi0ELi4096ELi8EEvPT_S1_PfS2_S2_ffffiffi,@function
        .size           _Z33kPreconditionOptimizer32bit2StateIfLi0ELi4096ELi8EEvPT_S1_PfS2_S2_ffffiffi,(.L_x_2057 - _Z33kPreconditionOptimizer32bit2StateIfLi0ELi4096ELi8EEvPT_S1_PfS2_S2_ffffiffi)
        .other          _Z33kPreconditionOptimizer32bit2StateIfLi0ELi4096ELi8EEvPT_S1_PfS2_S2_ffffiffi,@"STO_CUDA_ENTRY STV_DEFAULT"
_Z33kPreconditionOptimizer32bit2StateIfLi0ELi4096ELi8EEvPT_S1_PfS2_S2_ffffiffi:
.text._Z33kPreconditionOptimizer32bit2StateIfLi0ELi4096ELi8EEvPT_S1_PfS2_S2_ffffiffi:
        /* <DEDUP_REMOVED lines=57> */
.L_x_1582:
[----:B------:R-:W-:Y:S01]  /*0390*/  BAR.SYNC.DEFER_BLOCKING 0x0 ;  /* 0x0000000000007b1d */ /* 0x000fe20000010000 */
[----:B-1----:R-:W-:Y:S01]  /*03a0*/  IADD3 R2, P0, PT, R27, R29, RZ ;  /* 0x0000001d1b027210 */ /* 0x002fe20007f1e0ff */
[----:B------:R-:W-:Y:S01]  /*03b0*/  HFMA2 R10, -RZ, RZ, 0, 0 ;  /* 0x00000000ff0a7431 */ /* 0x000fe200000001ff */
[----:B------:R-:W-:Y:S02]  /*03c0*/  IADD3 R4, PT, PT, -R29, RZ, RZ ;  /* 0x000000ff1d047210 */ /* 0x000fe40007ffe1ff */
[----:B------:R-:W-:Y:S02]  /*03d0*/  CS2R R12, SRZ ;  /* 0x00000000000c7805 */ /* 0x000fe4000001ff00 */
[----:B------:R-:W-:Y:S02]  /*03e0*/  IADD3.X R3, PT, PT, RZ, RZ, RZ, P0, !PT ;  /* 0x000000ffff037210 */ /* 0x000fe400007fe4ff */
[----:B------:R-:W-:Y:S02]  /*03f0*/  CS2R R14, SRZ ;  /* 0x00000000000e7805 */ /* 0x000fe4000001ff00 */
[----:B------:R-:W-:Y:S01]  /*0400*/  VIADDMNMX.U32 R11, R4, R23, 0x1000, PT ;  /* 0x00001000040b7446 */ /* 0x000fe20003800017 */
[----:B0-----:R-:W-:Y:S01]  /*0410*/  HFMA2 R16, -RZ, RZ, 0, 0 ;  /* 0x00000000ff107431 */ /* 0x001fe200000001ff */
[----:B------:R-:W-:-:S02]  /*0420*/  SHF.L.U64.HI R3, R2, 0x2, R3 ;  /* 0x0000000202037819 */ /* 0x000fc40000010203 */
[----:B------:R-:W-:Y:S02]  /*0430*/  SHF.L.U32 R2, R2, 0x2, RZ ;  /* 0x0000000202027819 */ /* 0x000fe400000006ff */
[-C--:B------:R-:W-:Y:S02]  /*0440*/  ISETP.GE.U32.AND P6, PT, R27, R11.reuse, PT ;  /* 0x0000000b1b00720c */ /* 0x080fe40003fc6070 */
[C---:B------:R-:W-:Y:S02]  /*0450*/  IADD3 R8, P3, PT, R2.reuse, UR10, RZ ;  /* 0x0000000a02087c10 */ /* 0x040fe4000ff7e0ff */
[----:B------:R-:W-:Y:S02]  /*0460*/  IADD3 R4, P4, PT, R2, UR12, RZ ;  /* 0x0000000c02047c10 */ /* 0x000fe4000ff9e0ff */
[-C--:B------:R-:W-:Y:S02]  /*0470*/  ISETP.GE.U32.AND P0, PT, R32, R11.reuse, PT ;  /* 0x0000000b2000720c */ /* 0x080fe40003f06070 */
[----:B------:R-:W-:-:S02]  /*0480*/  ISETP.GE.U32.AND P1, PT, R33, R11, PT ;  /* 0x0000000b2100720c */ /* 0x000fc40003f26070 */
[-C--:B------:R-:W-:Y:S02]  /*0490*/  ISETP.GE.U32.AND P2, PT, R34, R11.reuse, PT ;  /* 0x0000000b2200720c */ /* 0x080fe40003f46070 */
[----:B------:R-:W-:Y:S02]  /*04a0*/  IADD3 R2, P5, PT, R2, UR14, RZ ;  /* 0x0000000e02027c10 */ /* 0x000fe4000ffbe0ff */
[----:B------:R-:W-:Y:S02]  /*04b0*/  IADD3.X R9, PT, PT, R3, UR11, RZ, P3, !PT ;  /* 0x0000000b03097c10 */ /* 0x000fe40009ffe4ff */
[-C--:B------:R-:W-:Y:S02]  /*04c0*/  ISETP.GE.U32.AND P3, PT, R35, R11.reuse, PT ;  /* 0x0000000b2300720c */ /* 0x080fe40003f66070 */
[----:B-1----:R-:W-:Y:S01]  /*04d0*/  IADD3.X R5, PT, PT, R3, UR13, RZ, P4, !PT ;  /* 0x0000000d03057c10 */ /* 0x002fe2000a7fe4ff */
[----:B------:R-:W3:Y:S01]  /*04e0*/  @!P6 LDG.E R10, desc[UR8][R8.64] ;  /* 0x00000008080ae981 */ /* 0x000ee2000c1e1900 */
[----:B------:R-:W-:-:S02]  /*04f0*/  ISETP.GE.U32.AND P4, PT, R36, R11, PT ;  /* 0x0000000b2400720c */ /* 0x000fc40003f86070 */
[----:B------:R-:W-:Y:S01]  /*0500*/  IADD3.X R3, PT, PT, R3, UR15, RZ, P5, !PT ;  /* 0x0000000f03037c10 */ /* 0x000fe2000affe4ff */
[----:B------:R-:W4:Y:S01]  /*0510*/  @!P0 LDG.E R13, desc[UR8][R8.64+0x80] ;  /* 0x00008008080d8981 */ /* 0x000f22000c1e1900 */
[-C--:B------:R-:W-:Y:S02]  /*0520*/  ISETP.GE.U32.AND P5, PT, R37, R11.reuse, PT ;  /* 0x0000000b2500720c */ /* 0x080fe40003fa6070 */
[----:B------:R-:W-:Y:S01]  /*0530*/  ISETP.GE.U32.AND P6, PT, R38, R11, PT ;  /* 0x0000000b2600720c */ /* 0x000fe20003fc6070 */
[----:B------:R-:W5:Y:S01]  /*0540*/  @!P1 LDG.E R12, desc[UR8][R8.64+0x100] ;  /* 0x00010008080c9981 */ /* 0x000f62000c1e1900 */
[----:B------:R-:W-:Y:S02]  /*0550*/  MOV R19, RZ ;  /* 0x000000ff00137202 */ /* 0x000fe40000000f00 */
[----:B------:R-:W-:Y:S01]  /*0560*/  MOV R7, RZ ;  /* 0x000000ff00077202 */ /* 0x000fe20000000f00 */
[----:B------:R-:W2:Y:S04]  /*0570*/  @!P2 LDG.E R15, desc[UR8][R8.64+0x180] ;  /* 0x00018008080fa981 */ /* 0x000ea8000c1e1900 */
[----:B------:R-:W2:Y:S04]  /*0580*/  @!P3 LDG.E R14, desc[UR8][R8.64+0x200] ;  /* 0x00020008080eb981 */ /* 0x000ea8000c1e1900 */
[----:B------:R-:W2:Y:S04]  /*0590*/  @!P4 LDG.E R19, desc[UR8][R8.64+0x280] ;  /* 0x000280080813c981 */ /* 0x000ea8000c1e1900 */
[----:B------:R-:W2:Y:S04]  /*05a0*/  @!P5 LDG.E R16, desc[UR8][R8.64+0x300] ;  /* 0x000300080810d981 */ /* 0x000ea8000c1e1900 */
[----:B------:R1:W2:Y:S01]  /*05b0*/  @!P6 LDG.E R7, desc[UR8][R8.64+0x380] ;  /* 0x000380080807e981 */ /* 0x0002a2000c1e1900 */
[----:B------:R-:W0:Y:S02]  /*05c0*/  S2R R6, SR_LANEID ;  /* 0x0000000000067919 */ /* 0x000e240000000000 */
[----:B0-----:R-:W-:-:S04]  /*05d0*/  IADD3 R40, PT, PT, R25, R6, RZ ;  /* 0x0000000619287210 */ /* 0x001fc80007ffe0ff */
[C---:B------:R-:W-:Y:S02]  /*05e0*/  IADD3 R39, PT, PT, R40.reuse, 0x20, RZ ;  /* 0x0000002028277810 */ /* 0x040fe40007ffe0ff */
[C---:B------:R-:W-:Y:S02]  /*05f0*/  IADD3 R41, PT, PT, R40.reuse, 0x40, RZ ;  /* 0x0000004028297810 */ /* 0x040fe40007ffe0ff */
[C---:B------:R-:W-:Y:S02]  /*0600*/  IADD3 R43, PT, PT, R40.reuse, 0x60, RZ ;  /* 0x00000060282b7810 */ /* 0x040fe40007ffe0ff */
[C---:B------:R-:W-:Y:S02]  /*0610*/  LEA.HI.SX32 R17, R40.reuse, R40, 0x1b ;  /* 0x0000002828117211 */ /* 0x040fe400078fdaff */
[C---:B------:R-:W-:Y:S02]  /*0620*/  IADD3 R45, PT, PT, R40.reuse, 0x80, RZ ;  /* 0x00000080282d7810 */ /* 0x040fe40007ffe0ff */
[----:B------:R-:W-:-:S02]  /*0630*/  IADD3 R47, PT, PT, R40, 0xa0, RZ ;  /* 0x000000a0282f7810 */ /* 0x000fc40007ffe0ff */
[-C--:B------:R-:W-:Y:S02]  /*0640*/  LEA.HI.SX32 R39, R39, R40.reuse, 0x1b ;  /* 0x0000002827277211 */ /* 0x080fe400078fdaff */
[C---:B------:R-:W-:Y:S02]  /*0650*/  IADD3 R51, PT, PT, R40.reuse, 0xc0, RZ ;  /* 0x000000c028337810 */ /* 0x040fe40007ffe0ff */
[----:B------:R-:W-:Y:S02]  /*0660*/  IADD3 R53, PT, PT, R40, 0xe0, RZ ;  /* 0x000000e028357810 */ /* 0x000fe40007ffe0ff */
[-C--:B------:R-:W-:Y:S02]  /*0670*/  LEA.HI.SX32 R41, R41, R40.reuse, 0x1b ;  /* 0x0000002829297211 */ /* 0x080fe400078fdaff */
[----:B------:R-:W-:Y:S02]  /*0680*/  LEA.HI.SX32 R43, R43, R40, 0x1b ;  /* 0x000000282b2b7211 */ /* 0x000fe400078fdaff */
[----:B-1----:R-:W-:-:S02]  /*0690*/  IADD3 R8, PT, PT, R30, R6, RZ ;  /* 0x000000061e087210 */ /* 0x002fc40007ffe0ff */
[----:B------:R-:W-:Y:S02]  /*06a0*/  LEA R17, R17, R26, 0x2 ;  /* 0x0000001a11117211 */ /* 0x000fe400078e10ff */
[-C--:B------:R-:W-:Y:S02]  /*06b0*/  LEA.HI.SX32 R45, R45, R40.reuse, 0x1b ;  /* 0x000000282d2d7211 */ /* 0x080fe400078fdaff */
[----:B------:R-:W-:Y:S02]  /*06c0*/  LEA.HI.SX32 R47, R47, R40, 0x1b ;  /* 0x000000282f2f7211 */ /* 0x000fe400078fdaff */
[----:B------:R-:W-:Y:S02]  /*06d0*/  LEA R18, R39, R26, 0x2 ;  /* 0x0000001a27127211 */ /* 0x000fe400078e10ff */
[----:B------:R-:W-:Y:S02]  /*06e0*/  LEA.HI.SX32 R51, R51, R40, 0x1b ;  /* 0x0000002833337211 */ /* 0x000fe400078fdaff */
[----:B------:R-:W-:-:S02]  /*06f0*/  LEA R39, R41, R26, 0x2 ;  /* 0x0000001a29277211 */ /* 0x000fc400078e10ff */
[----:B------:R-:W-:Y:S02]  /*0700*/  LEA.HI.SX32 R53, R53, R40, 0x1b ;  /* 0x0000002835357211 */ /* 0x000fe400078fdaff */
[-C--:B------:R-:W-:Y:S02]  /*0710*/  LEA R40, R43, R26.reuse, 0x2 ;  /* 0x0000001a2b287211 */ /* 0x080fe400078e10ff */
[----:B------:R-:W-:Y:S02]  /*0720*/  SHF.L.U32 R8, R8, 0x3, RZ ;  /* 0x0000000308087819 */ /* 0x000fe400000006ff */
[-C--:B------:R-:W-:Y:S02]  /*0730*/  LEA R41, R45, R26.reuse, 0x2 ;  /* 0x0000001a2d297211 */ /* 0x080fe400078e10ff */
[----:B------:R-:W-:Y:S02]  /*0740*/  LEA R42, R47, R26, 0x2 ;  /* 0x0000001a2f2a7211 */ /* 0x000fe400078e10ff */
[----:B------:R-:W-:-:S02]  /*0750*/  LEA.HI.SX32 R9, R8, R8, 0x1b ;  /* 0x0000000808097211 */ /* 0x000fc400078fdaff */
[-C--:B------:R-:W-:Y:S02]  /*0760*/  LEA R43, R51, R26.reuse, 0x2 ;  /* 0x0000001a332b7211 */ /* 0x080fe400078e10ff */
[----:B------:R-:W-:Y:S02]  /*0770*/  LEA R46, R53, R26, 0x2 ;  /* 0x0000001a352e7211 */ /* 0x000fe400078e10ff */
[----:B------:R-:W-:Y:S02]  /*0780*/  P2R R49, PR, RZ, 0x1 ;  /* 0x00000001ff317803 */ /* 0x000fe40000000000 */
[----:B------:R-:W-:Y:S02]  /*0790*/  ISETP.GE.U32.AND P0, PT, R27, R11, PT ;  /* 0x0000000b1b00720c */ /* 0x000fe40003f06070 */
[----:B------:R-:W-:Y:S02]  /*07a0*/  CS2R R50, SRZ ;  /* 0x0000000000327805 */ /* 0x000fe4000001ff00 */
[----:B------:R-:W-:-:S02]  /*07b0*/  CS2R R52, SRZ ;  /* 0x0000000000347805 */ /* 0x000fc4000001ff00 */
[----:B------:R-:W-:Y:S02]  /*07c0*/  CS2R R54, SRZ ;  /* 0x0000000000367805 */ /* 0x000fe4000001ff00 */
[----:B------:R-:W-:Y:S01]  /*07d0*/  CS2R R56, SRZ ;  /* 0x0000000000387805 */ /* 0x000fe2000001ff00 */
[----:B---3--:R-:W-:Y:S04]  /*07e0*/  STS [R17], R10 ;  /* 0x0000000a11007388 */ /* 0x008fe80000000800 */
[----:B----4-:R-:W-:Y:S04]  /*07f0*/  STS [R18+0x80], R13 ;  /* 0x0000800d12007388 */ /* 0x010fe80000000800 */
[----:B-----5:R-:W-:Y:S04]  /*0800*/  STS [R39+0x100], R12 ;  /* 0x0001000c27007388 */ /* 0x020fe80000000800 */
[----:B--2---:R-:W-:Y:S04]  /*0810*/  STS [R40+0x180], R15 ;  /* 0x0001800f28007388 */ /* 0x004fe80000000800 */
[----:B------:R-:W-:Y:S04]  /*0820*/  STS [R41+0x200], R14 ;  /* 0x0002000e29007388 */ /* 0x000fe80000000800 */
[----:B------:R0:W-:Y:S04]  /*0830*/  STS [R42+0x280], R19 ;  /* 0x000280132a007388 */ /* 0x0001e80000000800 */
[----:B------:R-:W-:Y:S01]  /*0840*/  STS [R43+0x300], R16 ;  /* 0x000300102b007388 */ /* 0x000fe20000000800 */
[----:B0-----:R-:W-:-:S03]  /*0850*/  LEA R19, R9, R26, 0x2 ;  /* 0x0000001a09137211 */ /* 0x001fc600078e10ff */
[----:B------:R-:W-:Y:S01]  /*0860*/  STS [R46+0x380], R7 ;  /* 0x000380072e007388 */ /* 0x000fe20000000800 */
[----:B------:R-:W-:-:S03]  /*0870*/  NOP ;  /* 0x0000000000007918 */ /* 0x000fc60000000000 */
[----:B------:R-:W0:Y:S04]  /*0880*/  LDS R48, [R19] ;  /* 0x0000000013307984 */ /* 0x000e280000000800 */
[----:B------:R-:W-:Y:S04]  /*0890*/  LDS R47, [R19+0x4] ;  /* 0x00000400132f7984 */ /* 0x000fe80000000800 */
[----:B------:R-:W1:Y:S04]  /*08a0*/  LDS R45, [R19+0x8] ;  /* 0x00000800132d7984 */ /* 0x000e680000000800 */
[----:B------:R-:W-:Y:S04]  /*08b0*/  LDS R44, [R19+0xc] ;  /* 0x00000c00132c7984 */ /* 0x000fe80000000800 */
[----:B------:R-:W-:Y:S04]  /*08c0*/  LDS R16, [R19+0x10] ;  /* 0x0000100013107984 */ /* 0x000fe80000000800 */
[----:B------:R-:W2:Y:S04]  /*08d0*/  LDS R15, [R19+0x14] ;  /* 0x00001400130f7984 */ /* 0x000ea80000000800 */
[----:B------:R-:W-:Y:S04]  /*08e0*/  LDS R14, [R19+0x18] ;  /* 0x00001800130e7984 */ /* 0x000fe80000000800 */
[----:B------:R-:W3:Y:S01]  /*08f0*/  LDS R13, [R19+0x1c] ;  /* 0x00001c00130d7984 */ /* 0x000ee20000000800 */
[----:B------:R-:W-:Y:S01]  /*0900*/  BAR.SYNC.DEFER_BLOCKING 0x0 ;  /* 0x0000000000007b1d */ /* 0x000fe20000010000 */
[----:B------:R-:W-:Y:S01]  /*0910*/  HFMA2 R10, -RZ, RZ, 0, 0 ;  /* 0x00000000ff0a7431 */ /* 0x000fe200000001ff */
[----:B------:R-:W-:-:S05]  /*0920*/  MOV R12, RZ ;  /* 0x000000ff000c7202 */ /* 0x000fca0000000f00 */
[----:B------:R-:W4:Y:S01]  /*0930*/  @!P0 LDG.E R10, desc[UR8][R4.64] ;  /* 0x00000008040a8981 */ /* 0x000f22000c1e1900 */
[----:B------:R-:W-:-:S03]  /*0940*/  ISETP.NE.AND P0, PT, R49, RZ, PT ;  /* 0x000000ff3100720c */ /* 0x000fc60003f05270 */
[----:B------:R-:W5:Y:S04]  /*0950*/  @!P1 LDG.E R12, desc[UR8][R4.64+0x100] ;  /* 0x00010008040c9981 */ /* 0x000f68000c1e1900 */
[----:B------:R-:W2:Y:S04]  /*0960*/  @!P2 LDG.E R53, desc[UR8][R4.64+0x180] ;  /* 0x000180080435a981 */ /* 0x000ea8000c1e1900 */
[----:B------:R-:W3:Y:S04]  /*0970*/  @!P3 LDG.E R50, desc[UR8][R4.64+0x200] ;  /* 0x000200080432b981 */ /* 0x000ee8000c1e1900 */
[----:B------:R-:W5:Y:S04]  /*0980*/  @!P0 LDG.E R51, desc[UR8][R4.64+0x80] ;  /* 0x0000800804338981 */ /* 0x000f68000c1e1900 */
[----:B------:R-:W3:Y:S04]  /*0990*/  @!P4 LDG.E R55, desc[UR8][R4.64+0x280] ;  /* 0x000280080437c981 */ /* 0x000ee8000c1e1900 */
[----:B------:R-:W3:Y:S04]  /*09a0*/  @!P5 LDG.E R52, desc[UR8][R4.64+0x300] ;  /* 0x000300080434d981 */ /* 0x000ee8000c1e1900 */
[----:B------:R-:W3:Y:S01]  /*09b0*/  @!P6 LDG.E R57, desc[UR8][R4.64+0x380] ;  /* 0x000380080439e981 */ /* 0x000ee2000c1e1900 */
[----:B------:R-:W-:-:S02]  /*09c0*/  P2R R49, PR, RZ, 0x1 ;  /* 0x00000001ff317803 */ /* 0x000fc40000000000 */
[----:B------:R-:W-:Y:S01]  /*09d0*/  ISETP.GE.U32.AND P0, PT, R27, R11, PT ;  /* 0x0000000b1b00720c */ /* 0x000fe20003f06070 */
[----:B------:R-:W-:Y:S01]  /*09e0*/  HFMA2 R58, -RZ, RZ, 0, 0 ;  /* 0x00000000ff3a7431 */ /* 0x000fe200000001ff */
[----:B----4-:R-:W-:Y:S04]  /*09f0*/  STS [R17], R10 ;  /* 0x0000000a11007388 */ /* 0x010fe80000000800 */
[----:B-----5:R-:W-:Y:S04]  /*0a00*/  STS [R18+0x80], R51 ;  /* 0x0000803312007388 */ /* 0x020fe80000000800 */
[----:B------:R-:W-:Y:S04]  /*0a10*/  STS [R39+0x100], R12 ;  /* 0x0001000c27007388 */ /* 0x000fe80000000800 */
[----:B--2---:R-:W-:Y:S04]  /*0a20*/  STS [R40+0x180], R53 ;  /* 0x0001803528007388 */ /* 0x004fe80000000800 */
[----:B---3--:R-:W-:Y:S04]  /*0a30*/  STS [R41+0x200], R50 ;  /* 0x0002003229007388 */ /* 0x008fe80000000800 */
[----:B------:R-:W-:Y:S04]  /*0a40*/  STS [R42+0x280], R55 ;  /* 0x000280372a007388 */ /* 0x000fe80000000800 */
[----:B------:R2:W-:Y:S04]  /*0a50*/  STS [R43+0x300], R52 ;  /* 0x000300342b007388 */ /* 0x0005e80000000800 */
        /* <DEDUP_REMOVED lines=11> */
[----:B--2---:R-:W-:-:S02]  /*0b10*/  CS2R R52, SRZ ;  /* 0x0000000000347805 */ /* 0x004fc4000001ff00 */
[----:B------:R-:W-:Y:S02]  /*0b20*/  MOV R51, RZ ;  /* 0x000000ff00337202 */ /* 0x000fe40000000f00 */
[----:B------:R-:W-:Y:S01]  /*0b30*/  MOV R55, RZ ;  /* 0x000000ff00377202 */ /* 0x000fe20000000f00 */
[----:B------:R-:W2:Y:S01]  /*0b40*/  @!P0 LDG.E R54, desc[UR8][R2.64] ;  /* 0x0000000802368981 */ /* 0x000ea2000c1e1900 */
[----:B------:R-:W-:Y:S01]  /*0b50*/  ISETP.NE.AND P0, PT, R49, RZ, PT ;  /* 0x000000ff3100720c */ /* 0x000fe20003f05270 */
[----:B------:R-:W-:Y:S02]  /*0b60*/  HFMA2 R49, -RZ, RZ, 0, 0 ;  /* 0x00000000ff317431 */ /* 0x000fe400000001ff */
[----:B------:R-:W3:Y:S04]  /*0b70*/  @!P1 LDG.E R52, desc[UR8][R2.64+0x100] ;  /* 0x0001000802349981 */ /* 0x000ee8000c1e1900 */
[----:B------:R-:W4:Y:S04]  /*0b80*/  @!P2 LDG.E R51, desc[UR8][R2.64+0x180] ;  /* 0x000180080233a981 */ /* 0x000f28000c1e1900 */
[----:B------:R-:W5:Y:S04]  /*0b90*/  @!P3 LDG.E R56, desc[UR8][R2.64+0x200] ;  /* 0x000200080238b981 */ /* 0x000f68000c1e1900 */
[----:B------:R-:W3:Y:S04]  /*0ba0*/  @!P0 LDG.E R49, desc[UR8][R2.64+0x80] ;  /* 0x0000800802318981 */ /* 0x000ee8000c1e1900 */
[----:B------:R-:W5:Y:S04]  /*0bb0*/  @!P4 LDG.E R53, desc[UR8][R2.64+0x280] ;  /* 0x000280080235c981 */ /* 0x000f68000c1e1900 */
[----:B------:R-:W5:Y:S04]  /*0bc0*/  @!P5 LDG.E R58, desc[UR8][R2.64+0x300] ;  /* 0x00030008023ad981 */ /* 0x000f68000c1e1900 */
[----:B------:R0:W5:Y:S02]  /*0bd0*/  @!P6 LDG.E R55, desc[UR8][R2.64+0x380] ;  /* 0x000380080237e981 */ /* 0x000164000c1e1900 */
[----:B0-----:R-:W-:Y:S01]  /*0be0*/  FMUL.FTZ R3, R48, UR7 ;  /* 0x0000000730037c20 */ /* 0x001fe20008410000 */
[----:B-1----:R-:W-:-:S04]  /*0bf0*/  FMUL.FTZ R45, R45, UR7 ;  /* 0x000000072d2d7c20 */ /* 0x002fc80008410000 */
[----:B------:R-:W-:Y:S01]  /*0c00*/  FMUL.FTZ R48, R45, R45 ;  /* 0x0000002d2d307220 */ /* 0x000fe20000410000 */
[----:B------:R-:W-:Y:S01]  /*0c10*/  FMUL.FTZ R15, R15, UR7 ;  /* 0x000000070f0f7c20 */ /* 0x000fe20008410000 */
[----:B------:R-:W-:Y:S01]  /*0c20*/  FMUL.FTZ R13, R13, UR7 ;  /* 0x000000070d0d7c20 */ /* 0x000fe20008410000 */
[----:B--2---:R0:W-:Y:S04]  /*0c30*/  STS [R17], R54 ;  /* 0x0000003611007388 */ /* 0x0041e80000000800 */
[----:B---3--:R-:W-:Y:S04]  /*0c40*/  STS [R18+0x80], R49 ;  /* 0x0000803112007388 */ /* 0x008fe80000000800 */
[----:B------:R-:W-:Y:S04]  /*0c50*/  STS [R39+0x100], R52 ;  /* 0x0001003427007388 */ /* 0x000fe80000000800 */
[----:B----4-:R-:W-:Y:S04]  /*0c60*/  STS [R40+0x180], R51 ;  /* 0x0001803328007388 */ /* 0x010fe80000000800 */
[----:B-----5:R-:W-:Y:S04]  /*0c70*/  STS [R41+0x200], R56 ;  /* 0x0002003829007388 */ /* 0x020fe80000000800 */
[----:B------:R1:W-:Y:S04]  /*0c80*/  STS [R42+0x280], R53 ;  /* 0x000280352a007388 */ /* 0x0003e80000000800 */
[----:B------:R-:W-:Y:S04]  /*0c90*/  STS [R43+0x300], R58 ;  /* 0x0003003a2b007388 */ /* 0x000fe80000000800 */
[----:B------:R2:W-:Y:S01]  /*0ca0*/  STS [R46+0x380], R55 ;  /* 0x000380372e007388 */ /* 0x0005e20000000800 */
[----:B------:R-:W-:-:S03]  /*0cb0*/  NOP ;  /* 0x0000000000007918 */ /* 0x000fc60000000000 */
[----:B------:R-:W3:Y:S04]  /*0cc0*/  LDS R59, [R19+0x4] ;  /* 0x00000400133b7984 */ /* 0x000ee80000000800 */
[----:B------:R-:W4:Y:S04]  /*0cd0*/  LDS R57, [R19] ;  /* 0x0000000013397984 */ /* 0x000f280000000800 */
[----:B------:R-:W5:Y:S04]  /*0ce0*/  LDS R50, [R19+0x8] ;  /* 0x0000080013327984 */ /* 0x000f680000000800 */
[----:B------:R-:W5:Y:S01]  /*0cf0*/  LDS R49, [R19+0xc] ;  /* 0x00000c0013317984 */ /* 0x000f620000000800 */
[----:B0-----:R-:W-:-:S03]  /*0d00*/  FMUL.FTZ R17, R47, UR7 ;  /* 0x000000072f117c20 */ /* 0x001fc60008410000 */
[----:B------:R-:W0:Y:S01]  /*0d10*/  LDS R2, [R19+0x10] ;  /* 0x0000100013027984 */ /* 0x000e220000000800 */
[----:B-1----:R-:W-:Y:S01]  /*0d20*/  FMUL.FTZ R42, R17, R17 ;  /* 0x00000011112a7220 */ /* 0x002fe20000410000 */
[----:B------:R-:W-:-:S03]  /*0d30*/  FMUL.FTZ R18, R3, R3 ;  /* 0x0000000303127220 */ /* 0x000fc60000410000 */
[C---:B--2---:R-:W-:Y:S01]  /*0d40*/  FMUL.FTZ R46, R21.reuse, R42 ;  /* 0x0000002a152e7220 */ /* 0x044fe20000410000 */
[C---:B------:R-:W-:Y:S01]  /*0d50*/  FMUL.FTZ R40, R21.reuse, R18 ;  /* 0x0000001215287220 */ /* 0x040fe20000410000 */
[----:B------:R-:W1:Y:S04]  /*0d60*/  LDS R42, [R19+0x18] ;  /* 0x00001800132a7984 */ /* 0x000e680000000800 */
[----:B------:R-:W2:Y:S01]  /*0d70*/  LDS R18, [R19+0x14] ;  /* 0x0000140013127984 */ /* 0x000ea20000000800 */
[----:B------:R-:W-:Y:S01]  /*0d80*/  FMUL.FTZ R39, R44, UR7 ;  /* 0x000000072c277c20 */ /* 0x000fe20008410000 */
[----:B------:R-:W-:Y:S02]  /*0d90*/  FMUL.FTZ R41, R21, R48 ;  /* 0x0000003015297220 */ /* 0x000fe40000410000 */
[----:B------:R5:W2:Y:S01]  /*0da0*/  LDS R44, [R19+0x1c] ;  /* 0x00001c00132c7984 */ /* 0x000aa20000000800 */
[----:B---3--:R-:W-:Y:S01]  /*0db0*/  FFMA.FTZ R59, R59, UR19, R46 ;  /* 0x000000133b3b7c23 */ /* 0x008fe2000801002e */
[----:B------:R-:W-:Y:S01]  /*0dc0*/  FMUL.FTZ R46, R39, R39 ;  /* 0x00000027272e7220 */ /* 0x000fe20000410000 */
[----:B----4-:R-:W-:Y:S01]  /*0dd0*/  FFMA.FTZ R57, R57, UR19, R40 ;  /* 0x0000001339397c23 */ /* 0x010fe20008010028 */
[----:B-----5:R-:W-:Y:S01]  /*0de0*/  FFMA.FTZ R47, R50, UR19, R41 ;  /* 0x00000013322f7c23 */ /* 0x020fe20008010029 */
[----:B------:R-:W-:-:S02]  /*0df0*/  FMUL.FTZ R41, R16, UR7 ;  /* 0x0000000710297c20 */ /* 0x000fc40008410000 */
[C---:B------:R-:W-:Y:S01]  /*0e00*/  FMUL.FTZ R40, R28.reuse, R57 ;  /* 0x000000391c287220 */ /* 0x040fe20000410000 */
[----:B------:R-:W-:Y:S01]  /*0e10*/  FMUL.FTZ R48, R21, R46 ;  /* 0x0000002e15307220 */ /* 0x000fe20000410000 */
[----:B------:R-:W-:Y:S01]  /*0e20*/  FMUL.FTZ R16, R41, R41 ;  /* 0x0000002929107220 */ /* 0x000fe20000410000 */
[C---:B------:R-:W-:Y:S02]  /*0e30*/  FMUL.FTZ R43, R28.reuse, R59 ;  /* 0x0000003b1c2b7220 */ /* 0x040fe40000410000 */
[----:B------:R-:W-:Y:S01]  /*0e40*/  FFMA.FTZ R49, R49, UR19, R48 ;  /* 0x0000001331317c23 */ /* 0x000fe20008010030 */
[----:B------:R-:W3:Y:S01]  /*0e50*/  MUFU.SQRT R40, R40 ;  /* 0x0000002800287308 */ /* 0x000ee20000002000 */
[----:B------:R-:W-:Y:S01]  /*0e60*/  FMUL.FTZ R19, R21, R16 ;  /* 0x0000001015137220 */ /* 0x000fe20000410000 */
[C---:B------:R-:W-:Y:S01]  /*0e70*/  FMUL.FTZ R46, R28.reuse, R47 ;  /* 0x0000002f1c2e7220 */ /* 0x040fe20000410000 */
[----:B------:R-:W-:Y:S02]  /*0e80*/  FMUL.FTZ R47, R28, R49 ;  /* 0x000000311c2f7220 */ /* 0x000fe40000410000 */
[----:B0-----:R-:W-:Y:S01]  /*0e90*/  FFMA.FTZ R49, R2, UR19, R19 ;  /* 0x0000001302317c23 */ /* 0x001fe20008010013 */
[----:B------:R-:W-:-:S02]  /*0ea0*/  FMUL.FTZ R19, R14, UR7 ;  /* 0x000000070e137c20 */ /* 0x000fc40008410000 */
[----:B------:R-:W0:Y:S01]  /*0eb0*/  MUFU.SQRT R43, R43 ;  /* 0x0000002b002b7308 */ /* 0x000e220000002000 */
[----:B------:R-:W-:Y:S01]  /*0ec0*/  FMUL.FTZ R16, R15, R15 ;  /* 0x0000000f0f107220 */ /* 0x000fe20000410000 */
[----:B------:R-:W-:Y:S01]  /*0ed0*/  FMUL.FTZ R2, R19, R19 ;  /* 0x0000001313027220 */ /* 0x000fe20000410000 */
[----:B------:R-:W-:-:S05]  /*0ee0*/  FMUL.FTZ R48, R28, R49 ;  /* 0x000000311c307220 */ /* 0x000fca0000410000 */
[----:B------:R-:W4:Y:S01]  /*0ef0*/  MUFU.SQRT R46, R46 ;  /* 0x0000002e002e7308 */ /* 0x000f220000002000 */
[C---:B------:R-:W-:Y:S01]  /*0f00*/  FMUL.FTZ R49, R21.reuse, R2 ;  /* 0x0000000215317220 */ /* 0x040fe20000410000 */
[----:B------:R-:W-:Y:S01]  /*0f10*/  FMUL.FTZ R51, R21, R16 ;  /* 0x0000001015337220 */ /* 0x000fe20000410000 */
[----:B------:R-:W-:Y:S02]  /*0f20*/  FMUL.FTZ R2, R13, R13 ;  /* 0x0000000d0d027220 */ /* 0x000fe40000410000 */
[----:B-1----:R-:W-:-:S03]  /*0f30*/  FFMA.FTZ R49, R42, UR19, R49 ;  /* 0x000000132a317c23 */ /* 0x002fc60008010031 */
[----:B------:R-:W1:Y:S01]  /*0f40*/  MUFU.SQRT R47, R47 ;  /* 0x0000002f002f7308 */ /* 0x000e620000002000 */
[----:B--2---:R-:W-:Y:S01]  /*0f50*/  FFMA.FTZ R51, R18, UR19, R51 ;  /* 0x0000001312337c23 */ /* 0x004fe20008010033 */
[----:B---3--:R-:W-:Y:S01]  /*0f60*/  FADD.FTZ R42, R40, UR16 ;  /* 0x00000010282a7e21 */ /* 0x008fe20008010000 */
[----:B0-----:R-:W-:Y:S02]  /*0f70*/  FADD.FTZ R43, R43, UR16 ;  /* 0x000000102b2b7e21 */ /* 0x001fe40008010000 */
[C---:B------:R-:W-:Y:S01]  /*0f80*/  FMUL.FTZ R16, R28.reuse, R51 ;  /* 0x000000331c107220 */ /* 0x040fe20000410000 */
[----:B------:R-:W-:Y:S01]  /*0f90*/  FMUL.FTZ R51, R21, R2 ;  /* 0x0000000215337220 */ /* 0x000fe20000410000 */
[----:B------:R-:W-:Y:S01]  /*0fa0*/  FMUL.FTZ R14, R28, R49 ;  /* 0x000000311c0e7220 */ /* 0x000fe20000410000 */
[----:B------:R-:W0:Y:S01]  /*0fb0*/  MUFU.RCP R42, R42 ;  /* 0x0000002a002a7308 */ /* 0x000e220000001000 */
[----:B----4-:R-:W-:Y:S01]  /*0fc0*/  FADD.FTZ R40, R46, UR16 ;  /* 0x000000102e287e21 */ /* 0x010fe20008010000 */
[----:B------:R-:W-:Y:S01]  /*0fd0*/  FFMA.FTZ R51, R44, UR19, R51 ;  /* 0x000000132c337c23 */ /* 0x000fe20008010033 */
[----:B------:R-:W-:-:S05]  /*0fe0*/  FMUL.FTZ R3, R20, R3 ;  /* 0x0000000314037220 */ /* 0x000fca0000410000 */
[----:B------:R-:W2:Y:S01]  /*0ff0*/  MUFU.SQRT R48, R48 ;  /* 0x0000003000307308 */ /* 0x000ea20000002000 */
[----:B------:R-:W-:Y:S01]  /*1000*/  FMUL.FTZ R2, R28, R51 ;  /* 0x000000331c027220 */ /* 0x000fe20000410000 */
[----:B-1----:R-:W-:Y:S01]  /*1010*/  FADD.FTZ R18, R47, UR16 ;  /* 0x000000102f127e21 */ /* 0x002fe20008010000 */
[----:B------:R-:W-:-:S05]  /*1020*/  FMUL.FTZ R47, R20, R17 ;  /* 0x00000011142f7220 */ /* 0x000fca0000410000 */
[----:B------:R-:W1:Y:S01]  /*1030*/  MUFU.RCP R43, R43 ;  /* 0x0000002b002b7308 */ /* 0x000e620000001000 */
[----:B------:R-:W-:-:S07]  /*1040*/  FFMA.FTZ R17, R8, UR18, R3 ;  /* 0x0000001208117c23 */ /* 0x000fce0008010003 */
[----:B------:R-:W3:Y:S01]  /*1050*/  MUFU.SQRT R16, R16 ;  /* 0x0000001000107308 */ /* 0x000ee20000002000 */
[----:B------:R-:W-:Y:S01]  /*1060*/  FMUL.FTZ R44, R20, R45 ;  /* 0x0000002d142c7220 */ /* 0x000fe20000410000 */
[----:B------:R-:W-:-:S06]  /*1070*/  FFMA.FTZ R47, R4, UR18, R47 ;  /* 0x00000012042f7c23 */ /* 0x000fcc000801002f */
[----:B------:R-:W4:Y:S01]  /*1080*/  MUFU.SQRT R14, R14 ;  /* 0x0000000e000e7308 */ /* 0x000f220000002000 */
[----:B------:R-:W-:-:S07]  /*1090*/  FMUL.FTZ R17, R24, R17 ;  /* 0x0000001118117220 */ /* 0x000fce0000410000 */
[----:B------:R-:W5:Y:S01]  /*10a0*/  MUFU.RCP R40, R40 ;  /* 0x0000002800287308 */ /* 0x000f620000001000 */
[----:B------:R-:W-:Y:S01]  /*10b0*/  FMUL.FTZ R39, R20, R39 ;  /* 0x0000002714277220 */ /* 0x000fe20000410000 */
[----:B------:R-:W-:Y:S01]  /*10c0*/  FFMA.FTZ R5, R5, UR18, R44 ;  /* 0x0000001205057c23 */ /* 0x000fe2000801002c */
[----:B------:R-:W-:Y:S01]  /*10d0*/  FMUL.FTZ R4, R24, R47 ;  /* 0x0000002f18047220 */ /* 0x000fe20000410000 */
[----:B0-----:R-:W-:-:S04]  /*10e0*/  FMUL.FTZ R17, R17, R42 ;  /* 0x0000002a11117220 */ /* 0x001fc80000410000 */
[----:B------:R-:W0:Y:S01]  /*10f0*/  MUFU.SQRT R2, R2 ;  /* 0x0000000200027308 */ /* 0x000e220000002000 */
[----:B--2---:R-:W-:Y:S01]  /*1100*/  FADD.FTZ R48, R48, UR16 ;  /* 0x0000001030307e21 */ /* 0x004fe20008010000 */
[----:B------:R-:W-:Y:S01]  /*1110*/  FFMA.FTZ R39, R10, UR18, R39 ;  /* 0x000000120a277c23 */ /* 0x000fe20008010027 */
[----:B------:R-:W-:Y:S01]  /*1120*/  FMUL.FTZ R10, R20, R41 ;  /* 0x00000029140a7220 */ /* 0x000fe20000410000 */
[----:B-1----:R-:W-:Y:S01]  /*1130*/  FMUL.FTZ R8, R4, R43 ;  /* 0x0000002b04087220 */ /* 0x002fe20000410000 */
[----:B------:R-:W-:-:S03]  /*1140*/  FMUL.FTZ R17, R17, R17 ;  /* 0x0000001111117220 */ /* 0x000fc60000410000 */
[----:B------:R-:W1:Y:S01]  /*1150*/  MUFU.RCP R18, R18 ;  /* 0x0000001200127308 */ /* 0x000e620000001000 */
[----:B------:R-:W-:Y:S01]  /*1160*/  FMUL.FTZ R5, R24, R5 ;  /* 0x0000000518057220 */ /* 0x000fe20000410000 */
[----:B---3--:R-:W-:Y:S01]  /*1170*/  FADD.FTZ R16, R16, UR16 ;  /* 0x0000001010107e21 */ /* 0x008fe20008010000 */
[----:B----4-:R-:W-:Y:S01]  /*1180*/  FADD.FTZ R14, R14, UR16 ;  /* 0x000000100e0e7e21 */ /* 0x010fe20008010000 */
[----:B------:R-:W-:Y:S01]  /*1190*/  FFMA.FTZ R9, R9, UR18, R10 ;  /* 0x0000001209097c23 */ /* 0x000fe2000801000a */
[----:B------:R-:W-:-:S03]  /*11a0*/  FFMA.FTZ R10, R8, R8, R17 ;  /* 0x00000008080a7223 */ /* 0x000fc60000010011 */
[----:B------:R-:W2:Y:S01]  /*11b0*/  MUFU.RCP R3, R48 ;  /* 0x0000003000037308 */ /* 0x000ea20000001000 */
[----:B-----5:R-:W-:Y:S01]  /*11c0*/  FMUL.FTZ R5, R5, R40 ;  /* 0x0000002805057220 */ /* 0x020fe20000410000 */
[----:B------:R-:W-:Y:S01]  /*11d0*/  FMUL.FTZ R8, R20, R15 ;  /* 0x0000000f14087220 */ /* 0x000fe20000410000 */
[----:B------:R-:W-:Y:S02]  /*11e0*/  FMUL.FTZ R39, R24, R39 ;  /* 0x0000002718277220 */ /* 0x000fe40000410000 */
[----:B------:R-:W-:-:S03]  /*11f0*/  FFMA.FTZ R15, R5, R5, R10 ;  /* 0x00000005050f7223 */ /* 0x000fc6000001000a */
[----:B------:R-:W3:Y:S01]  /*1200*/  MUFU.RCP R4, R16 ;  /* 0x0000001000047308 */ /* 0x000ee20000001000 */
[----:B0-----:R-:W-:Y:S01]  /*1210*/  FADD.FTZ R5, R2, UR16 ;  /* 0x0000001002057e21 */ /* 0x001fe20008010000 */
[----:B-1----:R-:W-:Y:S01]  /*1220*/  FMUL.FTZ R18, R39, R18 ;  /* 0x0000001227127220 */ /* 0x002fe20000410000 */
[----:B------:R-:W-:-:S05]  /*1230*/  FFMA.FTZ R7, R7, UR18, R8 ;  /* 0x0000001207077c23 */ /* 0x000fca0008010008 */
[----:B------:R-:W0:Y:S01]  /*1240*/  MUFU.RCP R14, R14 ;  /* 0x0000000e000e7308 */ /* 0x000e220000001000 */
[----:B------:R-:W-:Y:S01]  /*1250*/  FMUL.FTZ R2, R24, R9 ;  /* 0x0000000918027220 */ /* 0x000fe20000410000 */
[----:B------:R-:W-:Y:S01]  /*1260*/  FMUL.FTZ R19, R20, R19 ;  /* 0x0000001314137220 */ /* 0x000fe20000410000 */
[----:B------:R-:W-:-:S05]  /*1270*/  FFMA.FTZ R15, R18, R18, R15 ;  /* 0x00000012120f7223 */ /* 0x000fca000001000f */
[----:B------:R-:W1:Y:S01]  /*1280*/  MUFU.RCP R10, R5 ;  /* 0x00000005000a7308 */ /* 0x000e620000001000 */
        /* <DEDUP_REMOVED lines=10> */
[----:B0-----:R-:W-:-:S04]  /*1330*/  FMUL.FTZ R19, R19, R14 ;  /* 0x0000000e13137220 */ /* 0x001fc80000410000 */
[----:B------:R-:W-:Y:S01]  /*1340*/  FFMA.FTZ R4, R19, R19, R4 ;  /* 0x0000001313047223 */ /* 0x000fe20000010004 */
[----:B-1----:R-:W-:-:S04]  /*1350*/  FMUL.FTZ R11, R11, R10 ;  /* 0x0000000a0b0b7220 */ /* 0x002fc80000410000 */
        /* <DEDUP_REMOVED lines=45> */
.L_x_1581:
[----:B------:R-:W-:Y:S05]  /*1630*/  BSYNC.RECONVERGENT B0 ;  /* 0x0000000000007941 */ /* 0x000fea0003800200 */
.L_x_1580:
[----:B------:R-:W-:Y:S01]  /*1640*/  NOP ;  /* 0x0000000000007918 */ /* 0x000fe20000000000 */
[----:B------:R-:W-:Y:S05]  /*1650*/  @!P2 BRA `(.L_x_1582) ;  /* 0xffffffec004ca947 */ /* 0x000fea000383ffff */
[----:B------:R-:W-:Y:S05]  /*1660*/  EXIT ;  /* 0x000000000000794d */ /* 0x000fea0003800000 */
.L_x_1583:
        /* <DEDUP_REMOVED lines=9> */
.L_x_2057:


//--------------------- .text._Z21kOptimizer32bit1StateI13__nv_bfloat16Li4EEvPT_S2_PfS3_ffffffiffbi --------------------------
	.section	.text._Z21kOptimizer32bit1StateI13__nv_bfloat16Li4EEvPT_S2_PfS3_ffffffiffbi,"ax",@progbits
	.align	128
        .global         _Z21kOptimizer32bit1StateI13__nv_bfloat16Li4EEvPT_S2_PfS3_ffffffiffbi
        .type           _Z21kOptimizer32bit1StateI13__nv_bfloat16Li4EEvPT_S2_PfS3_ffffffiffbi,@function
        .size           _Z21kOptimizer32bit1StateI13__nv_bfloat16Li4EEvPT_S2_PfS3_ffffffiffbi,(.L_x_2058 - _Z21kOptimizer32bit1StateI13__nv_bfloat16Li4EEvPT_S2_PfS3_ffffffiffbi)
        .other          _Z21kOptimizer32bit1StateI13__nv_bfloat16Li4EEvPT_S2_PfS3_ffffffiffbi,@"STO_CUDA_ENTRY STV_DEFAULT"
_Z21kOptimizer32bit1StateI13__nv_bfloat16Li4EEvPT_S2_PfS3_ffffffiffbi:
.text._Z21kOptimizer32bit1StateI13__nv_bfloat16Li4EEvPT_S2_PfS3_ffffffiffbi:
        /* <DEDUP_REMOVED lines=15> */
[----:B------:R-:W1:Y:S01]  /*00f0*/  LDC R23, c[0x0][0x370] ;  /* 0x0000dc00ff177b82 */ /* 0x000e620000000800 */
[----:B------:R-:W2:Y:S01]  /*0100*/  LDCU.64 UR8, c[0x0][0x358] ;  /* 0x00006b00ff0877ac */ /* 0x000ea20008000a00 */
[----:B------:R-:W3:Y:S01]  /*0110*/  S2R R25, SR_LANEID ;  /* 0x0000000000197919 */ /* 0x000ee20000000000 */
[----:B------:R-:W4:Y:S05]  /*0120*/  LDCU UR18, c[0x0][0x3b0] ;  /* 0x00007600ff1277ac */ /* 0x000f2a0008000800 */
[----:B------:R-:W1:Y:S01]  /*0130*/  LDC R20, c[0x0][0x3c8] ;  /* 0x0000f200ff147b82 */ /* 0x000e620000000800 */
[----:B------:R-:W0:Y:S01]  /*0140*/  LDCU UR19, c[0x0][0x3bc] ;  /* 0x00007780ff1377ac */ /* 0x000e220008000800 */
[----:B------:R-:W0:Y:S01]  /*0150*/  LDCU UR16, c[0x0][0x3c0] ;  /* 0x00007800ff1077ac */ /* 0x000e220008000800 */
[----:B------:R-:W0:Y:S01]  /*0160*/  LDCU UR7, c[0x0][0x3b4] ;  /* 0x00007680ff0777ac */ /* 0x000e220008000800 */
[----:B------:R-:W0:Y:S01]  /*0170*/  LDCU.U8 UR17, c[0x0][0x3c4] ;  /* 0x00007880ff1177ac */ /* 0x000e220008000000 */
[----:B------:R-:W0:Y:S01]  /*0180*/  LDCU.64 UR10, c[0x0][0x380] ;  /* 0x00007000ff0a77ac */ /* 0x000e220008000a00 */
[----:B------:R-:W1:Y:S01]  /*0190*/  LDCU.64 UR12, c[0x0][0x390] ;  /* 0x00007200ff0c77ac */ /* 0x000e620008000a00 */
[C---:B0-----:R-:W-:Y:S01]  /*01a0*/  IMAD.SHL.U32 R18, R27.reuse, 0x4, RZ ;  /* 0x000000041b127824 */ /* 0x041fe200078e00ff */
[----:B------:R-:W-:Y:S01]  /*01b0*/  LOP3.LUT R14, R27, 0x3e0, RZ, 0xc0, !PT ;  /* 0x000003e01b0e7812 */ /* 0x000fe200078ec0ff */
[----:B------:R-:W0:Y:S03]  /*01c0*/  LDCU.64 UR14, c[0x0][0x388] ;  /* 0x00007100ff0e77ac */ /* 0x000e260008000a00 */
[----:B------:R-:W-:Y:S01]  /*01d0*/  LOP3.LUT R18, R18, 0xf80, RZ, 0xc0, !PT ;  /* 0x00000f8012127812 */ /* 0x000fe200078ec0ff */
[----:B---3--:R-:W-:-:S03]  /*01e0*/  IMAD.IADD R14, R14, 0x1, R25 ;  /* 0x000000010e0e7824 */ /* 0x008fc600078e0219 */
[----:B------:R-:W-:-:S04]  /*01f0*/  LOP3.LUT R21, R18, 0x1f, R27, 0xf8, !PT ;  /* 0x0000001f12157812 */ /* 0x000fc800078ef81b */
[C---:B------:R-:W-:Y:S02]  /*0200*/  LOP3.LUT R19, R21.reuse, 0x20, RZ, 0xfc, !PT ;  /* 0x0000002015137812 */ /* 0x040fe400078efcff */
[C---:B------:R-:W-:Y:S02]  /*0210*/  LOP3.LUT R17, R21.reuse, 0x40, RZ, 0xfc, !PT ;  /* 0x0000004015117812 */ /* 0x040fe400078efcff */
[----:B--2-4-:R-:W-:-:S07]  /*0220*/  LOP3.LUT R15, R21, 0x60, RZ, 0xfc, !PT ;  /* 0x00000060150f7812 */ /* 0x014fce00078efcff */
.L_x_1594:
[----:B------:R-:W-:Y:S01]  /*0230*/  BAR.SYNC.DEFER_BLOCKING 0x0 ;  /* 0x0000000000007b1d */ /* 0x000fe20000010000 */
[----:B------:R-:W-:Y:S01]  /*0240*/  IMAD.MOV R3, RZ, RZ, -R16 ;  /* 0x000000ffff037224 */ /* 0x000fe200078e0a10 */
[----:B------:R-:W-:-:S04]  /*0250*/  IADD3 R4, P0, PT, R21, R16, RZ ;  /* 0x0000001015047210 */ /* 0x000fc80007f1e0ff */
[----:B-1----:R-:W-:Y:S01]  /*0260*/  VIADDMNMX.U32 R0, R3, R20, 0x1000, PT ;  /* 0x0000100003007446 */ /* 0x002fe20003800014 */
        /* <DEDUP_REMOVED lines=9> */
[----:B--2---:R-:W2:Y:S04]  /*0300*/  @!P0 LDG.E.U16 R35, desc[UR8][R2.64] ;  /* 0x0000000802238981 */ /* 0x004ea8000c1e1500 */
[----:B------:R-:W3:Y:S04]  /*0310*/  @!P1 LDG.E.U16 R33, desc[UR8][R2.64+0x40] ;  /* 0x0000400802219981 */ /* 0x000ee8000c1e1500 */
[----:B------:R-:W4:Y:S04]  /*0320*/  @!P2 LDG.E.U16 R31, desc[UR8][R2.64+0x80] ;  /* 0x00008008021fa981 */ /* 0x000f28000c1e1500 */
[----:B------:R-:W5:Y:S01]  /*0330*/  @!P3 LDG.E.U16 R13, desc[UR8][R2.64+0xc0] ;  /* 0x0000c008020db981 */ /* 0x000f62000c1e1500 */
[----:B------:R-:W1:Y:S01]  /*0340*/  S2UR UR5, SR_CgaCtaId ;  /* 0x00000000000579c3 */ /* 0x000e620000008800 */
[----:B------:R-:W-:Y:S01]  /*0350*/  UMOV UR4, 0x400 ;  /* 0x0000040000047882 */ /* 0x000fe20000000000 */
[----:B------:R-:W-:Y:S01]  /*0360*/  IMAD.IADD R5, R18, 0x1, R25 ;  /* 0x0000000112057824 */ /* 0x000fe200078e0219 */
[----:B------:R-:W-:-:S04]  /*0370*/  LEA R8, P4, R4, UR12, 0x2 ;  /* 0x0000000c04087c11 */ /* 0x000fc8000f8810ff */
[----:B------:R-:W-:Y:S01]  /*0380*/  LEA.HI.X R9, R4, UR13, R7, 0x2, P4 ;  /* 0x0000000d04097c11 */ /* 0x000fe2000a0f1407 */
[----:B-1----:R-:W-:-:S06]  /*0390*/  ULEA UR4, UR5, UR4, 0x18 ;  /* 0x0000000405047291 */ /* 0x002fcc000f8ec0ff */
[----:B------:R-:W-:Y:S02]  /*03a0*/  LEA R22, R5, UR4, 0x1 ;  /* 0x0000000405167c11 */ /* 0x000fe4000f8e08ff */
[----:B------:R-:W-:-:S03]  /*03b0*/  LEA R29, R14, UR4, 0x3 ;  /* 0x000000040e1d7c11 */ /* 0x000fc6000f8e18ff */
[----:B--2---:R-:W-:Y:S04]  /*03c0*/  STS.U16 [R22], R35 ;  /* 0x0000002316007388 */ /* 0x004fe80000000400 */
[----:B---3--:R-:W-:Y:S04]  /*03d0*/  STS.U16 [R22+0x40], R33 ;  /* 0x0000402116007388 */ /* 0x008fe80000000400 */
[----:B----4-:R-:W-:Y:S04]  /*03e0*/  STS.U16 [R22+0x80], R31 ;  /* 0x0000801f16007388 */ /* 0x010fe80000000400 */
[----:B-----5:R-:W-:Y:S01]  /*03f0*/  STS.U16 [R22+0xc0], R13 ;  /* 0x0000c00d16007388 */ /* 0x020fe20000000400 */
[----:B------:R-:W-:-:S03]  /*0400*/  NOP ;  /* 0x0000000000007918 */ /* 0x000fc60000000000 */
[----:B------:R-:W1:Y:S01]  /*0410*/  LDS.64 R10, [R29] ;  /* 0x000000001d0a7984 */ /* 0x000e620000000a00 */
[----:B------:R-:W-:Y:S06]  /*0420*/  BAR.SYNC.DEFER_BLOCKING 0x0 ;  /* 0x0000000000007b1d */ /* 0x000fec0000010000 */
[----:B------:R-:W2:Y:S04]  /*0430*/  @!P0 LDG.E R39, desc[UR8][R8.64] ;  /* 0x0000000808278981 */ /* 0x000ea8000c1e1900 */
[----:B------:R-:W3:Y:S04]  /*0440*/  @!P1 LDG.E R12, desc[UR8][R8.64+0x80] ;  /* 0x00008008080c9981 */ /* 0x000ee8000c1e1900 */
[----:B------:R-:W4:Y:S04]  /*0450*/  @!P2 LDG.E R28, desc[UR8][R8.64+0x100] ;  /* 0x00010008081ca981 */ /* 0x000f28000c1e1900 */
[----:B------:R-:W5:Y:S01]  /*0460*/  @!P3 LDG.E R30, desc[UR8][R8.64+0x180] ;  /* 0x00018008081eb981 */ /* 0x000f62000c1e1900 */
[----:B0-----:R-:W-:Y:S01]  /*0470*/  IADD3 R2, P4, PT, R6, UR14, RZ ;  /* 0x0000000e06027c10 */ /* 0x001fe2000ff9e0ff */
[----:B------:R-:W-:-:S03]  /*0480*/  IMAD R24, R5, 0x2, R22 ;  /* 0x0000000205187824 */ /* 0x000fc600078e0216 */
[----:B------:R-:W-:Y:S01]  /*0490*/  IADD3.X R3, PT, PT, R26, UR15, RZ, P4, !PT ;  /* 0x0000000f1a037c10 */ /* 0x000fe2000a7fe4ff */
[----:B------:R-:W-:Y:S01]  /*04a0*/  IMAD R26, R14, 0x8, R29 ;  /* 0x000000080e1a7824 */ /* 0x000fe200078e021d */
[----:B--2---:R-:W-:Y:S04]  /*04b0*/  STS [R24], R39 ;  /* 0x0000002718007388 */ /* 0x004fe80000000800 */
[----:B---3--:R-:W-:Y:S04]  /*04c0*/  STS [R24+0x80], R12 ;  /* 0x0000800c18007388 */ /* 0x008fe80000000800 */
[----:B----4-:R-:W-:Y:S04]  /*04d0*/  STS [R24+0x100], R28 ;  /* 0x0001001c18007388 */ /* 0x010fe80000000800 */
[----:B-----5:R1:W-:Y:S01]  /*04e0*/  STS [R24+0x180], R30 ;  /* 0x0001801e18007388 */ /* 0x0203e20000000800 */
[----:B------:R-:W-:-:S03]  /*04f0*/  NOP ;  /* 0x0000000000007918 */ /* 0x000fc60000000000 */
[----:B------:R-:W-:Y:S01]  /*0500*/  LDS.128 R4, [R26] ;  /* 0x000000001a047984 */ /* 0x000fe20000000c00 */
[----:B------:R-:W-:Y:S06]  /*0510*/  BAR.SYNC.DEFER_BLOCKING 0x0 ;  /* 0x0000000000007b1d */ /* 0x000fec0000010000 */
[----:B------:R-:W2:Y:S04]  /*0520*/  @!P0 LDG.E.U16 R37, desc[UR8][R2.64] ;  /* 0x0000000802258981 */ /* 0x000ea8000c1e1500 */
[----:B------:R-:W3:Y:S04]  /*0530*/  @!P1 LDG.E.U16 R41, desc[UR8][R2.64+0x40] ;  /* 0x0000400802299981 */ /* 0x000ee8000c1e1500 */
[----:B------:R-:W4:Y:S04]  /*0540*/  @!P2 LDG.E.U16 R43, desc[UR8][R2.64+0x80] ;  /* 0x00008008022ba981 */ /* 0x000f28000c1e1500 */
[----:B------:R-:W5:Y:S01]  /*0550*/  @!P3 LDG.E.U16 R45, desc[UR8][R2.64+0xc0] ;  /* 0x0000c008022db981 */ /* 0x000f62000c1e1500 */
[----:B------:R-:W-:Y:S01]  /*0560*/  FSETP.LT.FTZ.AND P1, PT, RZ, UR7, PT ;  /* 0x00000007ff007c0b */ /* 0x000fe2000bf31000 */
[----:B------:R-:W-:Y:S01]  /*0570*/  IMAD R16, R23, 0x1000, R16 ;  /* 0x0000100017107824 */ /* 0x000fe200078e0210 */
[----:B-1----:R-:W-:-:S04]  /*0580*/  PRMT R30, R11, 0x7632, R30 ;  /* 0x000076320b1e7816 */ /* 0x002fc8000000001e */
[----:B------:R-:W-:Y:S01]  /*0590*/  ISETP.GE.U32.AND P0, PT, R16, UR6, PT ;  /* 0x0000000610007c0c */ /* 0x000fe2000bf06070 */
[----:B--2---:R-:W-:Y:S04]  /*05a0*/  STS.U16 [R22], R37 ;  /* 0x0000002516007388 */ /* 0x004fe80000000400 */
[----:B---3--:R-:W-:Y:S04]  /*05b0*/  STS.U16 [R22+0x40], R41 ;  /* 0x0000402916007388 */ /* 0x008fe80000000400 */
[----:B----4-:R-:W-:Y:S04]  /*05c0*/  STS.U16 [R22+0x80], R43 ;  /* 0x0000802b16007388 */ /* 0x010fe80000000400 */
[----:B-----5:R-:W-:Y:S01]  /*05d0*/  STS.U16 [R22+0xc0], R45 ;  /* 0x0000c02d16007388 */ /* 0x020fe20000000400 */
[----:B------:R-:W-:-:S03]  /*05e0*/  NOP ;  /* 0x0000000000007918 */ /* 0x000fc60000000000 */
[----:B------:R-:W0:Y:S02]  /*05f0*/  LDS.64 R12, [R29] ;  /* 0x000000001d0c7984 */ /* 0x000e240000000a00 */
[C---:B0-----:R-:W-:Y:S02]  /*0600*/  PRMT R28, R12.reuse, 0x7610, R28 ;  /* 0x000076100c1c7816 */ /* 0x041fe4000000001c */
[----:B------:R-:W-:Y:S02]  /*0610*/  PRMT R39, R12, 0x7632, R39 ;  /* 0x000076320c277816 */ /* 0x000fe40000000027 */
[C---:B------:R-:W-:Y:S02]  /*0620*/  PRMT R12, R13.reuse, 0x7610, R12 ;  /* 0x000076100d0c7816 */ /* 0x040fe4000000000c */
[----:B------:R-:W-:Y:S02]  /*0630*/  PRMT R37, R13, 0x7632, R37 ;  /* 0x000076320d257816 */ /* 0x000fe40000000025 */
[----:B------:R-:W-:Y:S01]  /*0640*/  PRMT R13, R10, 0x7632, R13 ;  /* 0x000076320a0d7816 */ /* 0x000fe2000000000d */
[----:B------:R-:W-:Y:S06]  /*0650*/  @!P1 BRA `(.L_x_1584) ;  /* 0x00000000007c9947 */ /* 0x000fec0003800000 */
[----:B------:R-:W-:Y:S02]  /*0660*/  IMAD.U32 R10, R10, 0x10000, RZ ;  /* 0x000100000a0a7824 */ /* 0x000fe400078e00ff */
[----:B------:R-:W-:Y:S02]  /*0670*/  IMAD.U32 R13, R13, 0x10000, RZ ;  /* 0x000100000d0d7824 */ /* 0x000fe400078e00ff */
[----:B------:R-:W-:Y:S02]  /*0680*/  IMAD.U32 R11, R11, 0x10000, RZ ;  /* 0x000100000b0b7824 */ /* 0x000fe400078e00ff */
[----:B------:R-:W-:Y:S01]  /*0690*/  FMUL.FTZ R10, R10, UR16 ;  /* 0x000000100a0a7c20 */ /* 0x000fe20008410000 */
[----:B------:R-:W-:Y:S02]  /*06a0*/  IMAD.U32 R30, R30, 0x10000, RZ ;  /* 0x000100001e1e7824 */ /* 0x000fe400078e00ff */
[----:B------:R-:W-:Y:S01]  /*06b0*/  FMUL.FTZ R13, R13, UR16 ;  /* 0x000000100d0d7c20 */ /* 0x000fe20008410000 */
[----:B------:R-:W-:Y:S01]  /*06c0*/  FMUL.FTZ R31, R11, UR16 ;  /* 0x000000100b1f7c20 */ /* 0x000fe20008410000 */
[----:B------:R-:W-:-:S02]  /*06d0*/  IMAD.U32 R11, R28, 0x10000, RZ ;  /* 0x000100001c0b7824 */ /* 0x000fc400078e00ff */
[----:B------:R-:W-:Y:S01]  /*06e0*/  FMUL.FTZ R34, R30, UR16 ;  /* 0x000000101e227c20 */ /* 0x000fe20008410000 */
[----:B------:R-:W0:Y:S01]  /*06f0*/  F2F.BF16.F32 R10, R10 ;  /* 0x0000000a000a7304 */ /* 0x000e220000202000 */
[----:B------:R-:W-:Y:S02]  /*0700*/  IMAD.U32 R30, R39, 0x10000, RZ ;  /* 0x00010000271e7824 */ /* 0x000fe400078e00ff */
[----:B------:R-:W-:Y:S02]  /*0710*/  IMAD.U32 R33, R12, 0x10000, RZ ;  /* 0x000100000c217824 */ /* 0x000fe400078e00ff */
[----:B------:R-:W-:-:S03]  /*0720*/  IMAD.U32 R36, R37, 0x10000, RZ ;  /* 0x0001000025247824 */ /* 0x000fc600078e00ff */
[----:B------:R-:W1:Y:S01]  /*0730*/  F2F.BF16.F32 R13, R13 ;  /* 0x0000000d000d7304 */ /* 0x000e620000202000 */
[----:B0-----:R-:W-:-:S07]  /*0740*/  IMAD.U32 R10, R10, 0x10000, RZ ;  /* 0x000100000a0a7824 */ /* 0x001fce00078e00ff */
[----:B------:R-:W0:Y:S01]  /*0750*/  F2F.BF16.F32 R31, R31 ;  /* 0x0000001f001f7304 */ /* 0x000e220000202000 */
[----:B------:R-:W-:Y:S01]  /*0760*/  FFMA.FTZ R10, R11, UR7, R10 ;  /* 0x000000070b0a7c23 */ /* 0x000fe2000801000a */
[----:B-1----:R-:W-:-:S06]  /*0770*/  IMAD.U32 R13, R13, 0x10000, RZ ;  /* 0x000100000d0d7824 */ /* 0x002fcc00078e00ff */
[----:B------:R-:W1:Y:S01]  /*0780*/  F2F.BF16.F32 R34, R34 ;  /* 0x0000002200227304 */ /* 0x000e620000202000 */
[----:B------:R-:W-:Y:S01]  /*0790*/  FFMA.FTZ R13, R30, UR7, R13 ;  /* 0x000000071e0d7c23 */ /* 0x000fe2000801000d */
[----:B0-----:R-:W-:-:S04]  /*07a0*/  IMAD.U32 R32, R31, 0x10000, RZ ;  /* 0x000100001f207824 */ /* 0x001fc800078e00ff */
[----:B------:R-:W-:Y:S01]  /*07b0*/  F2FP.BF16.F32.PACK_AB R10, R13, R10 ;  /* 0x0000000a0d0a723e */ /* 0x000fe200000010ff */
[----:B------:R-:W-:-:S03]  /*07c0*/  FFMA.FTZ R32, R33, UR7, R32 ;  /* 0x0000000721207c23 */ /* 0x000fc60008010020 */
[----:B------:R-:W-:Y:S01]  /*07d0*/  PRMT R33, R10, 0x7632, R33 ;  /* 0x000076320a217816 */ /* 0x000fe20000000021 */
[----:B-1----:R-:W-:-:S04]  /*07e0*/  IMAD.U32 R35, R34, 0x10000, RZ ;  /* 0x0001000022237824 */ /* 0x002fc800078e00ff */
[----:B------:R-:W-:-:S05]  /*07f0*/  FFMA.FTZ R35, R36, UR7, R35 ;  /* 0x0000000724237c23 */ /* 0x000fca0008010023 */
[----:B------:R-:W-:Y:S02]  /*0800*/  F2FP.BF16.F32.PACK_AB R32, R35, R32 ;  /* 0x000000202320723e */ /* 0x000fe400000010ff */
[----:B------:R-:W-:Y:S02]  /*0810*/  PRMT R35, R10, 0x7610, R35 ;  /* 0x000076100a237816 */ /* 0x000fe40000000023 */
[C---:B------:R-:W-:Y:S02]  /*0820*/  PRMT R13, R32.reuse, 0x7632, R13 ;  /* 0x00007632200d7816 */ /* 0x040fe4000000000d */
[----:B------:R-:W-:Y:S01]  /*0830*/  PRMT R31, R32, 0x7610, R31 ;  /* 0x00007610201f7816 */ /* 0x000fe2000000001f */
[----:B------:R-:W-:Y:S06]  /*0840*/  BRA `(.L_x_1585) ;  /* 0x0000000000387947 */ /* 0x000fec0003800000 */
.L_x_1584:
[----:B------:R-:W-:Y:S02]  /*0850*/  IMAD.U32 R10, R10, 0x10000, RZ ;  /* 0x000100000a0a7824 */ /* 0x000fe400078e00ff */
[----:B------:R-:W-:Y:S02]  /*0860*/  IMAD.U32 R13, R13, 0x10000, RZ ;  /* 0x000100000d0d7824 */ /* 0x000fe400078e00ff */
[----:B------:R-:W-:Y:S02]  /*0870*/  IMAD.U32 R11, R11, 0x10000, RZ ;  /* 0x000100000b0b7824 */ /* 0x000fe400078e00ff */
[----:B------:R-:W-:Y:S01]  /*0880*/  FMUL.FTZ R10, R10, UR16 ;  /* 0x000000100a0a7c20 */ /* 0x000fe20008410000 */
[----:B------:R-:W-:Y:S02]  /*0890*/  IMAD.U32 R30, R30, 0x10000, RZ ;  /* 0x000100001e1e7824 */ /* 0x000fe400078e00ff */
[----:B------:R-:W-:Y:S01]  /*08a0*/  FMUL.FTZ R13, R13, UR16 ;  /* 0x000000100d0d7c20 */ /* 0x000fe20008410000 */
[----:B------:R-:W-:Y:S01]  /*08b0*/  FMUL.FTZ R11, R11, UR16 ;  /* 0x000000100b0b7c20 */ /* 0x000fe20008410000 */
[----:B------:R-:W-:-:S03]  /*08c0*/  FMUL.FTZ R30, R30, UR16 ;  /* 0x000000101e1e7c20 */ /* 0x000fc60008410000 */
[----:B------:R-:W-:Y:S02]  /*08d0*/  F2FP.BF16.F32.PACK_AB R10, R13, R10 ;  /* 0x0000000a0d0a723e */ /* 0x000fe400000010ff */
[----:B------:R-:W-:Y:S02]  /*08e0*/  F2FP.BF16.F32.PACK_AB R11, R30, R11 ;  /* 0x0000000b1e0b723e */ /* 0x000fe400000010ff */
[C---:B------:R-:W-:Y:S02]  /*08f0*/  PRMT R33, R10.reuse, 0x7632, R33 ;  /* 0x000076320a217816 */ /* 0x040fe40000000021 */
[----:B------:R-:W-:Y:S02]  /*0900*/  PRMT R35, R10, 0x7610, R35 ;  /* 0x000076100a237816 */ /* 0x000fe40000000023 */
[C---:B------:R-:W-:Y:S02]  /*0910*/  PRMT R13, R11.reuse, 0x7632, R13 ;  /* 0x000076320b0d7816 */ /* 0x040fe4000000000d */
[----:B------:R-:W-:-:S07]  /*0920*/  PRMT R31, R11, 0x7610, R31 ;  /* 0x000076100b1f7816 */ /* 0x000fce000000001f */
.L_x_1585:
[----:B------:R-:W-:Y:S01]  /*0930*/  UPRMT UR5, UR17, 0x8880, URZ ;  /* 0x0000888011057896 */ /* 0x000fe200080000ff */
[----:B------:R-:W-:Y:S01]  /*0940*/  IMAD.U32 R41, R35, 0x10000, RZ ;  /* 0x0001000023297824 */ /* 0x000fe200078e00ff */
[----:B------:R-:W-:Y:S01]  /*0950*/  BSSY.RECONVERGENT B0, `(.L_x_1586) ;  /* 0x0000018000007945 */ /* 0x000fe20003800200 */
[----:B------:R-:W-:Y:S02]  /*0960*/  IMAD.U32 R30, R33, 0x10000, RZ ;  /* 0x00010000211e7824 */ /* 0x000fe400078e00ff */
[----:B------:R-:W-:Y:S01]  /*0970*/  IMAD.U32 R11, R31, 0x10000, RZ ;  /* 0x000100001f0b7824 */ /* 0x000fe200078e00ff */
[----:B------:R-:W-:Y:S01]  /*0980*/  FSETP.NEU.FTZ.AND P5, PT, R41, RZ, PT ;  /* 0x000000ff2900720b */ /* 0x000fe20003fbd000 */
[----:B------:R-:W-:Y:S01]  /*0990*/  IMAD.U32 R10, R13, 0x10000, RZ ;  /* 0x000100000d0a7824 */ /* 0x000fe200078e00ff */
[----:B------:R-:W-:Y:S02]  /*09a0*/  ISETP.NE.AND P6, PT, RZ, UR5, PT ;  /* 0x00000005ff007c0c */ /* 0x000fe4000bfc5270 */
[----:B------:R-:W-:-:S02]  /*09b0*/  FSETP.NEU.FTZ.AND P3, PT, R30, RZ, PT ;  /* 0x000000ff1e00720b */ /* 0x000fc40003f7d000 */
[----:B------:R-:W-:Y:S02]  /*09c0*/  FSETP.NEU.FTZ.AND P2, PT, R11, RZ, PT ;  /* 0x000000ff0b00720b */ /* 0x000fe40003f5d000 */
[----:B------:R-:W-:Y:S02]  /*09d0*/  P2R R36, PR, RZ, 0x8 ;  /* 0x00000008ff247803 */ /* 0x000fe40000000000 */
[----:B------:R-:W-:Y:S02]  /*09e0*/  P2R R34, PR, RZ, 0x4 ;  /* 0x00000004ff227803 */ /* 0x000fe40000000000 */
[----:B------:R-:W-:Y:S02]  /*09f0*/  FSETP.NEU.FTZ.AND P1, PT, R10, RZ, PT ;  /* 0x000000ff0a00720b */ /* 0x000fe40003f3d000 */
[----:B------:R-:W-:Y:S02]  /*0a00*/  ISETP.NE.AND P2, PT, RZ, UR5, PT ;  /* 0x00000005ff007c0c */ /* 0x000fe4000bf45270 */
[----:B------:R-:W-:-:S02]  /*0a10*/  ISETP.NE.AND P3, PT, RZ, UR5, PT ;  /* 0x00000005ff007c0c */ /* 0x000fc4000bf65270 */
[----:B------:R-:W-:Y:S01]  /*0a20*/  ISETP.NE.AND P4, PT, RZ, UR5, PT ;  /* 0x00000005ff007c0c */ /* 0x000fe2000bf85270 */
[----:B------:R-:W-:-:S12]  /*0a30*/  @!P5 BRA P6, `(.L_x_1587) ;  /* 0x000000000024d947 */ /* 0x000fd80003000000 */
[----:B------:R-:W-:Y:S01]  /*0a40*/  FFMA.FTZ R4, R41, R41, R4 ;  /* 0x0000002929047223 */ /* 0x000fe20000010004 */
[----:B------:R-:W-:-:S03]  /*0a50*/  IMAD.U32 R28, R28, 0x10000, RZ ;  /* 0x000100001c1c7824 */ /* 0x000fc600078e00ff */
[----:B------:R-:W0:Y:S02]  /*0a60*/  MUFU.SQRT R32, R4 ;  /* 0x0000000400207308 */ /* 0x000e240000002000 */
[----:B0-----:R-:W-:-:S06]  /*0a70*/  FADD.FTZ R32, R32, UR18 ;  /* 0x0000001220207e21 */ /* 0x001fcc0008010000 */
[----:B------:R-:W0:Y:S02]  /*0a80*/  MUFU.RCP R32, R32 ;  /* 0x0000002000207308 */ /* 0x000e240000001000 */
[----:B0-----:R-:W-:-:S04]  /*0a90*/  FMUL.FTZ R41, R41, R32 ;  /* 0x0000002029297220 */ /* 0x001fc80000410000 */
[----:B------:R-:W-:-:S05]  /*0aa0*/  FFMA.FTZ R41, -R41, UR19, R28 ;  /* 0x0000001329297c23 */ /* 0x000fca000801011c */
[----:B------:R-:W-:-:S04]  /*0ab0*/  F2FP.BF16.F32.PACK_AB R41, RZ, R41 ;  /* 0x00000029ff29723e */ /* 0x000fc800000010ff */
[----:B------:R-:W-:-:S07]  /*0ac0*/  PRMT R28, R41, 0x7610, R28 ;  /* 0x00007610291c7816 */ /* 0x000fce000000001c */
.L_x_1587:
[----:B------:R-:W-:Y:S05]  /*0ad0*/  BSYNC.RECONVERGENT B0 ;  /* 0x0000000000007941 */ /* 0x000fea0003800200 */
.L_x_1586:
[----:B------:R-:W-:Y:S01]  /*0ae0*/  ISETP.NE.AND P5, PT, R36, RZ, PT ;  /* 0x000000ff2400720c */ /* 0x000fe20003fa5270 */
[----:B------:R-:W-:-:S12]  /*0af0*/  BSSY.RECONVERGENT B0, `(.L_x_1588) ;  /* 0x000000b000007945 */ /* 0x000fd80003800200 */
[----:B------:R-:W-:Y:S05]  /*0b00*/  @!P5 BRA P2, `(.L_x_1589) ;  /* 0x000000000024d947 */ /* 0x000fea0001000000 */
        /* <DEDUP_REMOVED lines=9> */
.L_x_1589:
[----:B------:R-:W-:Y:S05]  /*0ba0*/  BSYNC.RECONVERGENT B0 ;  /* 0x0000000000007941 */ /* 0x000fea0003800200 */
.L_x_1588:
        /* <DEDUP_REMOVED lines=12> */
.L_x_1591:
[----:B------:R-:W-:Y:S05]  /*0c70*/  BSYNC.RECONVERGENT B0 ;  /* 0x0000000000007941 */ /* 0x000fea0003800200 */
.L_x_1590:
[----:B------:R-:W-:Y:S04]  /*0c80*/  BSSY.RECONVERGENT B0, `(.L_x_1592) ;  /* 0x000000b000007945 */ /* 0x000fe80003800200 */
        /* <DEDUP_REMOVED lines=10> */
.L_x_1593:
[----:B------:R-:W-:Y:S05]  /*0d30*/  BSYNC.RECONVERGENT B0 ;  /* 0x0000000000007941 */ /* 0x000fea0003800200 */
.L_x_1592:
        /* <DEDUP_REMOVED lines=41> */
.L_x_1595:
        /* <DEDUP_REMOVED lines=11> */
.L_x_2058:


//--------------------- .text._Z21kOptimizer32bit1StateIfLi4EEvPT_S1_PfS2_ffffffiffbi --------------------------
	.section	.text._Z21kOptimizer32bit1StateIfLi4EEvPT_S1_PfS2_ffffffiffbi,"ax",@progbits
	.align	128
        .global         _Z21kOptimizer32bit1StateIfLi4EEvPT_S1_PfS2_ffffffiffbi
        .type           _Z21kOptimizer32bit1StateIfLi4EEvPT_S1_PfS2_ffffffiffbi,@function
        .size           _Z21kOptimizer32bit1StateIfLi4EEvPT_S1_PfS2_ffffffiffbi,(.L_x_2059 - _Z21kOptimizer32bit1StateIfLi4EEvPT_S1_PfS2_ffffffiffbi)
        .other          _Z21kOptimizer32bit1StateIfLi4EEvPT_S1_PfS2_ffffffiffbi,@"STO_CUDA_ENTRY STV_DEFAULT"
_Z21kOptimizer32bit1StateIfLi4EEvPT_S1_PfS2_ffffffiffbi:
.text._Z21kOptimizer32bit1StateIfLi4EEvPT_S1_PfS2_ffffffiffbi:
        /* <DEDUP_REMOVED lines=18> */
[----:B------:R-:W3:Y:S01]  /*0120*/  S2R R18, SR_LANEID ;  /* 0x0000000000127919 */ /* 0x000ee20000000000 */
[----:B------:R-:W4:Y:S04]  /*0130*/  LDCU UR16, c[0x0][0x3c0] ;  /* 0x00007800ff1077ac */ /* 0x000f280008000800 */
[----:B------:R-:W2:Y:S01]  /*0140*/  LDC R19, c[0x0][0x370] ;  /* 0x0000dc00ff137b82 */ /* 0x000ea20000000800 */
[----:B------:R-:W0:Y:S01]  /*0150*/  LDCU UR7, c[0x0][0x3b4] ;  /* 0x00007680ff0777ac */ /* 0x000e220008000800 */
[----:B------:R-:W0:Y:S06]  /*0160*/  LDCU.U8 UR17, c[0x0][0x3c4] ;  /* 0x00007880ff1177ac */ /* 0x000e2c0008000000 */
[----:B------:R-:W2:Y:S01]  /*0170*/  LDC R20, c[0x0][0x3c8] ;  /* 0x0000f200ff147b82 */ /* 0x000ea20000000800 */
[----:B------:R-:W2:Y:S01]  /*0180*/  LDCU.64 UR10, c[0x0][0x380] ;  /* 0x00007000ff0a77ac */ /* 0x000ea20008000a00 */
[----:B------:R-:W2:Y:S01]  /*0190*/  LDCU.64 UR12, c[0x0][0x390] ;  /* 0x00007200ff0c77ac */ /* 0x000ea20008000a00 */
[----:B-1----:R-:W-:Y:S01]  /*01a0*/  ULEA UR4, UR5, UR4, 0x18 ;  /* 0x0000000405047291 */ /* 0x002fe2000f8ec0ff */
[----:B------:R-:W1:Y:S01]  /*01b0*/  LDCU.64 UR14, c[0x0][0x388] ;  /* 0x00007100ff0e77ac */ /* 0x000e620008000a00 */
[C---:B0-----:R-:W-:Y:S01]  /*01c0*/  IMAD.SHL.U32 R21, R0.reuse, 0x4, RZ ;  /* 0x0000000400157824 */ /* 0x041fe200078e00ff */
[----:B------:R-:W-:-:S04]  /*01d0*/  LOP3.LUT R3, R0, 0x3e0, RZ, 0xc0, !PT ;  /* 0x000003e000037812 */ /* 0x000fc800078ec0ff */
[----:B------:R-:W-:Y:S01]  /*01e0*/  LOP3.LUT R21, R21, 0xf80, RZ, 0xc0, !PT ;  /* 0x00000f8015157812 */ /* 0x000fe200078ec0ff */
[----:B---3--:R-:W-:-:S03]  /*01f0*/  IMAD.IADD R3, R3, 0x1, R18 ;  /* 0x0000000103037824 */ /* 0x008fc600078e0212 */
[----:B------:R-:W-:Y:S02]  /*0200*/  LOP3.LUT R22, R21, 0x1f, R0, 0xf8, !PT ;  /* 0x0000001f15167812 */ /* 0x000fe400078ef800 */
[----:B------:R-:W-:Y:S02]  /*0210*/  LEA R24, R3, UR4, 0x4 ;  /* 0x0000000403187c11 */ /* 0x000fe4000f8e20ff */
[C---:B------:R-:W-:Y:S02]  /*0220*/  LOP3.LUT R25, R22.reuse, 0x20, RZ, 0xfc, !PT ;  /* 0x0000002016197812 */ /* 0x040fe400078efcff */
[C---:B------:R-:W-:Y:S02]  /*0230*/  LOP3.LUT R26, R22.reuse, 0x40, RZ, 0xfc, !PT ;  /* 0x00000040161a7812 */ /* 0x040fe400078efcff */
[----:B-1--4-:R-:W-:-:S07]  /*0240*/  LOP3.LUT R27, R22, 0x60, RZ, 0xfc, !PT ;  /* 0x00000060161b7812 */ /* 0x012fce00078efcff */
.L_x_1598:
[----:B------:R-:W-:Y:S01]  /*0250*/  BAR.SYNC.DEFER_BLOCKING 0x0 ;  /* 0x0000000000007b1d */ /* 0x000fe20000010000 */
[----:B------:R-:W-:Y:S01]  /*0260*/  IMAD.MOV R29, RZ, RZ, -R23 ;  /* 0x000000ffff1d7224 */ /* 0x000fe200078e0a17 */
[----:B------:R-:W-:-:S04]  /*0270*/  IADD3 R10, P0, PT, R22, R23, RZ ;  /* 0x00000017160a7210 */ /* 0x000fc80007f1e0ff */
[----:B--2---:R-:W-:Y:S01]  /*0280*/  VIADDMNMX.U32 R29, R29, R20, 0x1000, PT ;  /* 0x000010001d1d7446 */ /* 0x004fe20003800014 */
[----:B0-----:R-:W-:Y:S02]  /*0290*/  IMAD.X R3, RZ, RZ, RZ, P0 ;  /* 0x000000ffff037224 */ /* 0x001fe400000e06ff */
        /* <DEDUP_REMOVED lines=16> */
[----:B--2---:R0:W-:Y:S04]  /*03a0*/  STS [R28], R31 ;  /* 0x0000001f1c007388 */ /* 0x0041e80000000800 */
[----:B---3--:R0:W-:Y:S04]  /*03b0*/  STS [R28+0x80], R30 ;  /* 0x0000801e1c007388 */ /* 0x0081e80000000800 */
[----:B----4-:R0:W-:Y:S04]  /*03c0*/  STS [R28+0x100], R33 ;  /* 0x000100211c007388 */ /* 0x0101e80000000800 */
[----:B-----5:R0:W-:Y:S01]  /*03d0*/  STS [R28+0x180], R32 ;  /* 0x000180201c007388 */ /* 0x0201e20000000800 */
[----:B------:R-:W-:-:S03]  /*03e0*/  NOP ;  /* 0x0000000000007918 */ /* 0x000fc60000000000 */
[----:B------:R0:W1:Y:S01]  /*03f0*/  LDS.128 R4, [R24] ;  /* 0x0000000018047984 */ /* 0x0000620000000c00 */
        /* <DEDUP_REMOVED lines=10> */
[----:B-----5:R0:W-:Y:S01]  /*04a0*/  STS [R28+0x180], R14 ;  /* 0x0001800e1c007388 */ /* 0x0201e20000000800 */
[----:B------:R-:W-:-:S03]  /*04b0*/  NOP ;  /* 0x0000000000007918 */ /* 0x000fc60000000000 */
[----:B------:R0:W2:Y:S01]  /*04c0*/  LDS.128 R8, [R24] ;  /* 0x0000000018087984 */ /* 0x0000a20000000c00 */
[----:B------:R-:W-:Y:S06]  /*04d0*/  BAR.SYNC.DEFER_BLOCKING 0x0 ;  /* 0x0000000000007b1d */ /* 0x000fec0000010000 */
[----:B------:R-:W3:Y:S04]  /*04e0*/  @!P3 LDG.E R35, desc[UR8][R16.64] ;  /* 0x000000081023b981 */ /* 0x000ee8000c1e1900 */
[----:B------:R-:W4:Y:S04]  /*04f0*/  @!P2 LDG.E R37, desc[UR8][R16.64+0x80] ;  /* 0x000080081025a981 */ /* 0x000f28000c1e1900 */
[----:B------:R-:W5:Y:S04]  /*0500*/  @!P1 LDG.E R34, desc[UR8][R16.64+0x100] ;  /* 0x0001000810229981 */ /* 0x000f68000c1e1900 */
[----:B------:R-:W2:Y:S01]  /*0510*/  @!P0 LDG.E R36, desc[UR8][R16.64+0x180] ;  /* 0x0001800810248981 */ /* 0x000ea2000c1e1900 */
[----:B------:R-:W-:Y:S01]  /*0520*/  FSETP.LT.FTZ.AND P0, PT, RZ, UR7, PT ;  /* 0x00000007ff007c0b */ /* 0x000fe2000bf11000 */
[----:B------:R-:W-:-:S05]  /*0530*/  IMAD R23, R19, 0x1000, R23 ;  /* 0x0000100013177824 */ /* 0x000fca00078e0217 */
[----:B------:R-:W-:Y:S01]  /*0540*/  ISETP.GE.U32.AND P4, PT, R23, UR6, PT ;  /* 0x0000000617007c0c */ /* 0x000fe2000bf86070 */
[----:B---3--:R0:W-:Y:S04]  /*0550*/  STS [R28], R35 ;  /* 0x000000231c007388 */ /* 0x0081e80000000800 */
[----:B----4-:R0:W-:Y:S04]  /*0560*/  STS [R28+0x80], R37 ;  /* 0x000080251c007388 */ /* 0x0101e80000000800 */
[----:B-----5:R0:W-:Y:S04]  /*0570*/  STS [R28+0x100], R34 ;  /* 0x000100221c007388 */ /* 0x0201e80000000800 */
[----:B--2---:R0:W-:Y:S01]  /*0580*/  STS [R28+0x180], R36 ;  /* 0x000180241c007388 */ /* 0x0041e20000000800 */
[----:B------:R-:W-:-:S03]  /*0590*/  NOP ;  /* 0x0000000000007918 */ /* 0x000fc60000000000 */
[----:B------:R0:W2:Y:S01]  /*05a0*/  LDS.128 R12, [R24] ;  /* 0x00000000180c7984 */ /* 0x0000a20000000c00 */
[----:B-1----:R-:W-:Y:S05]  /*05b0*/  @!P0 BRA `(.L_x_1596) ;  /* 0x0000000000248947 */ /* 0x002fea0003800000 */
[----:B0-2---:R-:W-:Y:S01]  /*05c0*/  FMUL.FTZ R31, R12, UR7 ;  /* 0x000000070c1f7c20 */ /* 0x005fe20008410000 */
[----:B------:R-:W-:Y:S01]  /*05d0*/  FMUL.FTZ R30, R13, UR7 ;  /* 0x000000070d1e7c20 */ /* 0x000fe20008410000 */
[----:B------:R-:W-:Y:S01]  /*05e0*/  FMUL.FTZ R33, R14, UR7 ;  /* 0x000000070e217c20 */ /* 0x000fe20008410000 */
[----:B------:R-:W-:Y:S01]  /*05f0*/  FMUL.FTZ R32, R15, UR7 ;  /* 0x000000070f207c20 */ /* 0x000fe20008410000 */
[----:B------:R-:W-:Y:S01]  /*0600*/  FFMA.FTZ R31, R4, UR16, R31 ;  /* 0x00000010041f7c23 */ /* 0x000fe2000801001f */
[----:B------:R-:W-:Y:S01]  /*0610*/  FFMA.FTZ R30, R5, UR16, R30 ;  /* 0x00000010051e7c23 */ /* 0x000fe2000801001e */
[----:B------:R-:W-:Y:S01]  /*0620*/  FFMA.FTZ R33, R6, UR16, R33 ;  /* 0x0000001006217c23 */ /* 0x000fe20008010021 */
[----:B------:R-:W-:Y:S01]  /*0630*/  FFMA.FTZ R32, R7, UR16, R32 ;  /* 0x0000001007207c23 */ /* 0x000fe20008010020 */
[----:B------:R-:W-:Y:S06]  /*0640*/  BRA `(.L_x_1597) ;  /* 0x0000000000107947 */ /* 0x000fec0003800000 */
.L_x_1596:
[----:B0-----:R-:W-:Y:S01]  /*0650*/  FMUL.FTZ R31, R4, UR16 ;  /* 0x00000010041f7c20 */ /* 0x001fe20008410000 */
[----:B------:R-:W-:Y:S01]  /*0660*/  FMUL.FTZ R30, R5, UR16 ;  /* 0x00000010051e7c20 */ /* 0x000fe20008410000 */
[----:B------:R-:W-:Y:S01]  /*0670*/  FMUL.FTZ R33, R6, UR16 ;  /* 0x0000001006217c20 */ /* 0x000fe20008410000 */
[----:B------:R-:W-:-:S07]  /*0680*/  FMUL.FTZ R32, R7, UR16 ;  /* 0x0000001007207c20 */ /* 0x000fce0008410000 */
.L_x_1597:
[----:B------:R-:W-:Y:S01]  /*0690*/  UPRMT UR4, UR17, 0x8880, URZ ;  /* 0x0000888011047896 */ /* 0x000fe200080000ff */
[----:B------:R-:W-:Y:S01]  /*06a0*/  BAR.SYNC.DEFER_BLOCKING 0x0 ;  /* 0x0000000000007b1d */ /* 0x000fe20000010000 */
[----:B------:R-:W-:Y:S02]  /*06b0*/  FSETP.NEU.FTZ.AND P0, PT, R31, RZ, PT ;  /* 0x000000ff1f00720b */ /* 0x000fe40003f1d000 */
[----:B------:R-:W-:Y:S02]  /*06c0*/  FSETP.NEU.FTZ.AND P2, PT, R33, RZ, PT ;  /* 0x000000ff2100720b */ /* 0x000fe40003f5d000 */
[----:B------:R-:W-:-:S03]  /*06d0*/  FSETP.NEU.FTZ.AND P3, PT, R32, RZ, PT ;  /* 0x000000ff2000720b */ /* 0x000fc60003f7d000 */
[----:B------:R-:W0:Y:S01]  /*06e0*/  S2UR UR5, SR_CgaCtaId ;  /* 0x00000000000579c3 */ /* 0x000e220000008800 */
[----:B------:R-:W-:Y:S02]  /*06f0*/  ISETP.NE.AND P0, PT, RZ, UR4, !P0 ;  /* 0x00000004ff007c0c */ /* 0x000fe4000c705270 */
[----:B------:R-:W-:Y:S02]  /*0700*/  ISETP.NE.AND P2, PT, RZ, UR4, !P2 ;  /* 0x00000004ff007c0c */ /* 0x000fe4000d745270 */
[----:B------:R-:W-:Y:S02]  /*0710*/  FSETP.NEU.FTZ.AND P1, PT, R30, RZ, PT ;  /* 0x000000ff1e00720b */ /* 0x000fe40003f3d000 */
[----:B------:R-:W-:Y:S02]  /*0720*/  ISETP.NE.AND P3, PT, RZ, UR4, !P3 ;  /* 0x00000004ff007c0c */ /* 0x000fe4000df65270 */
[----:B------:R-:W-:Y:S01]  /*0730*/  ISETP.NE.AND P1, PT, RZ, UR4, !P1 ;  /* 0x00000004ff007c0c */ /* 0x000fe2000cf25270 */
[----:B------:R-:W-:-:S04]  /*0740*/  UMOV UR4, 0x400 ;  /* 0x0000040000047882 */ /* 0x000fc80000000000 */
[----:B------:R-:W1:Y:S01]  /*0750*/  @!P0 LDC R37, c[0x0][0x3b0] ;  /* 0x0000ec00ff258b82 */ /* 0x000e620000000800 */
[----:B------:R-:W-:Y:S01]  /*0760*/  @!P0 FFMA.FTZ R8, R31, R31, R8 ;  /* 0x0000001f1f088223 */ /* 0x000fe20000010008 */
[----:B------:R-:W-:-:S03]  /*0770*/  @!P2 FFMA.FTZ R10, R33, R33, R10 ;  /* 0x00000021210aa223 */ /* 0x000fc6000001000a */
[----:B------:R-:W1:Y:S01]  /*0780*/  @!P0 MUFU.SQRT R36, R8 ;  /* 0x0000000800248308 */ /* 0x000e620000002000 */
[----:B------:R-:W-:Y:S02]  /*0790*/  @!P3 FFMA.FTZ R11, R32, R32, R11 ;  /* 0x00000020200bb223 */ /* 0x000fe4000001000b */
[----:B------:R-:W3:Y:S01]  /*07a0*/  @!P2 LDC R6, c[0x0][0x3b0] ;  /* 0x0000ec00ff06ab82 */ /* 0x000ee20000000800 */
[----:B------:R-:W-:Y:S01]  /*07b0*/  @!P1 FFMA.FTZ R9, R30, R30, R9 ;  /* 0x0000001e1e099223 */ /* 0x000fe20000010009 */
[----:B0-----:R-:W-:-:S03]  /*07c0*/  ULEA UR4, UR5, UR4, 0x18 ;  /* 0x0000000405047291 */ /* 0x001fc6000f8ec0ff */
[----:B------:R-:W3:Y:S03]  /*07d0*/  @!P2 MUFU.SQRT R7, R10 ;  /* 0x0000000a0007a308 */ /* 0x000ee60000002000 */
[----:B------:R-:W0:Y:S05]  /*07e0*/  @!P3 LDC R4, c[0x0][0x3b0] ;  /* 0x0000ec00ff04bb82 */ /* 0x000e2a0000000800 */
[----:B------:R-:W0:Y:S03]  /*07f0*/  @!P3 MUFU.SQRT R5, R11 ;  /* 0x0000000b0005b308 */ /* 0x000e260000002000 */
[----:B------:R-:W4:Y:S01]  /*0800*/  @!P1 LDC R34, c[0x0][0x3b0] ;  /* 0x0000ec00ff229b82 */ /* 0x000f220000000800 */
[----:B-1----:R-:W-:-:S04]  /*0810*/  @!P0 FADD.FTZ R36, R36, R37 ;  /* 0x0000002524248221 */ /* 0x002fc80000010000 */
[----:B------:R-:W4:Y:S01]  /*0820*/  @!P1 MUFU.SQRT R35, R9 ;  /* 0x0000000900239308 */ /* 0x000f220000002000 */
[----:B---3--:R-:W-:-:S07]  /*0830*/  @!P2 FADD.FTZ R6, R7, R6 ;  /* 0x000000060706a221 */ /* 0x008fce0000010000 */
[----:B------:R-:W1:Y:S01]  /*0840*/  @!P0 MUFU.RCP R36, R36 ;  /* 0x0000002400248308 */ /* 0x000e620000001000 */
[----:B0-----:R-:W-:Y:S02]  /*0850*/  @!P3 FADD.FTZ R7, R5, R4 ;  /* 0x000000040507b221 */ /* 0x001fe40000010000 */
[----:B------:R-:W2:Y:S05]  /*0860*/  @!P0 LDC R5, c[0x0][0x3bc] ;  /* 0x0000ef00ff058b82 */ /* 0x000eaa0000000800 */
[----:B------:R-:W0:Y:S01]  /*0870*/  @!P2 MUFU.RCP R6, R6 ;  /* 0x000000060006a308 */ /* 0x000e220000001000 */
[----:B----4-:R-:W-:Y:S02]  /*0880*/  @!P1 FADD.FTZ R37, R35, R34 ;  /* 0x0000002223259221 */ /* 0x010fe40000010000 */
[----:B------:R-:W3:Y:S05]  /*0890*/  @!P1 LDC R34, c[0x0][0x3bc] ;  /* 0x0000ef00ff229b82 */ /* 0x000eea0000000800 */
[----:B------:R-:W4:Y:S01]  /*08a0*/  @!P3 MUFU.RCP R7, R7 ;  /* 0x000000070007b308 */ /* 0x000f220000001000 */
[----:B-1----:R-:W-:-:S02]  /*08b0*/  @!P0 FMUL.FTZ R36, R31, R36 ;  /* 0x000000241f248220 */ /* 0x002fc40000410000 */
[----:B------:R-:W1:Y:S05]  /*08c0*/  @!P2 LDC R35, c[0x0][0x3bc] ;  /* 0x0000ef00ff23ab82 */ /* 0x000e6a0000000800 */
[----:B------:R-:W5:Y:S01]  /*08d0*/  @!P1 MUFU.RCP R37, R37 ;  /* 0x0000002500259308 */ /* 0x000f620000001000 */
[----:B0-----:R-:W-:Y:S02]  /*08e0*/  @!P2 FMUL.FTZ R6, R33, R6 ;  /* 0x000000062106a220 */ /* 0x001fe40000410000 */
[----:B------:R-:W0:Y:S01]  /*08f0*/  @!P3 LDC R4, c[0x0][0x3bc] ;  /* 0x0000ef00ff04bb82 */ /* 0x000e220000000800 */
[----:B--2---:R-:W-:Y:S01]  /*0900*/  @!P0 FFMA.FTZ R12, -R36, R5, R12 ;  /* 0x00000005240c8223 */ /* 0x004fe2000001010c */
[----:B------:R-:W-:Y:S01]  /*0910*/  ISETP.NE.AND P0, PT, R0, RZ, PT ;  /* 0x000000ff0000720c */ /* 0x000fe20003f05270 */
[----:B----4-:R-:W-:Y:S01]  /*0920*/  @!P3 FMUL.FTZ R7, R32, R7 ;  /* 0x000000072007b220 */ /* 0x010fe20000410000 */
[----:B-----5:R-:W-:-:S04]  /*0930*/  @!P1 FMUL.FTZ R37, R30, R37 ;  /* 0x000000251e259220 */ /* 0x020fc80000410000 */
[----:B---3--:R-:W-:Y:S01]  /*0940*/  @!P1 FFMA.FTZ R13, -R37, R34, R13 ;  /* 0x00000022250d9223 */ /* 0x008fe2000001010d */
[----:B-1----:R-:W-:Y:S01]  /*0950*/  @!P2 FFMA.FTZ R14, -R6, R35, R14 ;  /* 0x00000023060ea223 */ /* 0x002fe2000001010e */
[----:B0-----:R-:W-:-:S05]  /*0960*/  @!P3 FFMA.FTZ R15, -R7, R4, R15 ;  /* 0x00000004070fb223 */ /* 0x001fca000001010f */
        /* <DEDUP_REMOVED lines=37> */
.L_x_1599:
        /* <DEDUP_REMOVED lines=12> */
.L_x_2059:


//--------------------- .text._Z21kOptimizer32bit1StateI6__halfLi4EEvPT_S2_PfS3_ffffffiffbi --------------------------
	.section	.text._Z21kOptimizer32bit1StateI6__halfLi4EEvPT_S2_PfS3_ffffffiffbi,"ax",@progbits
	.align	128
        .global         _Z21kOptimizer32bit1StateI6__halfLi4EEvPT_S2_PfS3_ffffffiffbi
        .type           _Z21kOptimizer32bit1StateI6__halfLi4EEvPT_S2_PfS3_ffffffiffbi,@function
        .size           _Z21kOptimizer32bit1StateI6__halfLi4EEvPT_S2_PfS3_ffffffiffbi,(.L_x_2060 - _Z21kOptimizer32bit1StateI6__halfLi4EEvPT_S2_PfS3_ffffffiffbi)
        .other          _Z21kOptimizer32bit1StateI6__halfLi4EEvPT_S2_PfS3_ffffffiffbi,@"STO_CUDA_ENTRY STV_DEFAULT"
_Z21kOptimizer32bit1StateI6__halfLi4EEvPT_S2_PfS3_ffffffiffbi:
.text._Z21kOptimizer32bit1StateI6__halfLi4EEvPT_S2_PfS3_ffffffiffbi:
        /* <DEDUP_REMOVED lines=35> */
.L_x_1610:
        /* <DEDUP_REMOVED lines=30> */
[----:B------:R-:W-:Y:S01]  /*0410*/  LDS.64 R10, [R29] ;  /* 0x000000001d0a7984 */ /* 0x000fe20000000a00 */
        /* <DEDUP_REMOVED lines=21> */
[----:B------:R-:W-:-:S05]  /*0570*/  IMAD R16, R23, 0x1000, R16 ;  /* 0x0000100017107824 */ /* 0x000fca00078e0210 */
        /* <DEDUP_REMOVED lines=10> */
[----:B------:R-:W-:Y:S01]  /*0620*/  PRMT R30, R13, 0x7632, R30 ;  /* 0x000076320d1e7816 */ /* 0x000fe2000000001e */
[----:B------:R-:W-:Y:S06]  /*0630*/  @!P1 BRA `(.L_x_1600) ;  /* 0x0000000000749947 */ /* 0x000fec0003800000 */
[--C-:B------:R-:W-:Y:S02]  /*0640*/  HADD2.F32 R13, -RZ, R10.reuse.H0_H0 ;  /* 0x2000000aff0d7230 */ /* 0x100fe40000004100 */
[----:B------:R-:W-:Y:S02]  /*0650*/  HADD2.F32 R31, -RZ, R10.H1_H1 ;  /* 0x3000000aff1f7230 */ /* 0x000fe40000004100 */
[----:B------:R-:W-:Y:S02]  /*0660*/  HADD2.F32 R10, -RZ, R32.H0_H0 ;  /* 0x20000020ff0a7230 */ /* 0x000fe40000004100 */
[----:B------:R-:W-:Y:S01]  /*0670*/  FMUL.FTZ R13, R13, UR16 ;  /* 0x000000100d0d7c20 */ /* 0x000fe20008410000 */
[----:B------:R-:W-:Y:S01]  /*0680*/  FMUL.FTZ R34, R31, UR16 ;  /* 0x000000101f227c20 */ /* 0x000fe20008410000 */
[----:B------:R-:W-:-:S03]  /*0690*/  HADD2.F32 R31, -RZ, R11.H0_H0 ;  /* 0x2000000bff1f7230 */ /* 0x000fc60000004100 */
[----:B------:R-:W-:Y:S02]  /*06a0*/  F2FP.F16.F32.PACK_AB R13, RZ, R13 ;  /* 0x0000000dff0d723e */ /* 0x000fe400000000ff */
[----:B------:R-:W-:-:S03]  /*06b0*/  FMUL.FTZ R31, R31, UR16 ;  /* 0x000000101f1f7c20 */ /* 0x000fc60008410000 */
[----:B------:R-:W-:-:S05]  /*06c0*/  HADD2.F32 R13, -RZ, R13.H0_H0 ;  /* 0x2000000dff0d7230 */ /* 0x000fca0000004100 */
[----:B------:R-:W-:Y:S01]  /*06d0*/  FFMA.FTZ R35, R10, UR7, R13 ;  /* 0x000000070a237c23 */ /* 0x000fe2000801000d */
[----:B------:R-:W-:-:S04]  /*06e0*/  HADD2.F32 R13, -RZ, R28.H0_H0 ;  /* 0x2000001cff0d7230 */ /* 0x000fc80000004100 */
[----:B------:R-:W-:-:S05]  /*06f0*/  F2FP.F16.F32.PACK_AB R35, R34, R35 ;  /* 0x000000232223723e */ /* 0x000fca00000000ff */
[----:B------:R-:W-:-:S05]  /*0700*/  HADD2.F32 R10, -RZ, R35.H1_H1 ;  /* 0x30000023ff0a7230 */ /* 0x000fca0000004100 */
[----:B------:R-:W-:Y:S01]  /*0710*/  FFMA.FTZ R10, R13, UR7, R10 ;  /* 0x000000070d0a7c23 */ /* 0x000fe2000801000a */
[----:B------:R-:W-:Y:S02]  /*0720*/  HADD2.F32 R13, -RZ, R11.H1_H1 ;  /* 0x3000000bff0d7230 */ /* 0x000fe40000004100 */
[----:B------:R-:W-:Y:S02]  /*0730*/  HADD2.F32 R11, -RZ, R12.H0_H0 ;  /* 0x2000000cff0b7230 */ /* 0x000fe40000004100 */
[----:B------:R-:W-:Y:S01]  /*0740*/  F2FP.F16.F32.PACK_AB R31, R31, R10 ;  /* 0x0000000a1f1f723e */ /* 0x000fe200000000ff */
[----:B------:R-:W-:-:S03]  /*0750*/  FMUL.FTZ R13, R13, UR16 ;  /* 0x000000100d0d7c20 */ /* 0x000fc60008410000 */
[----:B------:R-:W-:Y:S01]  /*0760*/  PRMT R33, R31, 0x7610, R33 ;  /* 0x000076101f217816 */ /* 0x000fe20000000021 */
[----:B------:R-:W-:-:S05]  /*0770*/  HADD2.F32 R10, -RZ, R31.H1_H1 ;  /* 0x3000001fff0a7230 */ /* 0x000fca0000004100 */
[----:B------:R-:W-:Y:S01]  /*0780*/  FFMA.FTZ R10, R11, UR7, R10 ;  /* 0x000000070b0a7c23 */ /* 0x000fe2000801000a */
[----:B------:R-:W-:-:S04]  /*0790*/  HADD2.F32 R11, -RZ, R30.H0_H0 ;  /* 0x2000001eff0b7230 */ /* 0x000fc80000004100 */
[----:B------:R-:W-:-:S04]  /*07a0*/  F2FP.F16.F32.PACK_AB R13, R13, R10 ;  /* 0x0000000a0d0d723e */ /* 0x000fc800000000ff */
[----:B------:R-:W-:Y:S01]  /*07b0*/  PRMT R31, R13, 0x7610, R31 ;  /* 0x000076100d1f7816 */ /* 0x000fe2000000001f */
[----:B------:R-:W-:-:S05]  /*07c0*/  HADD2.F32 R10, -RZ, R13.H1_H1 ;  /* 0x3000000dff0a7230 */ /* 0x000fca0000004100 */
[----:B------:R-:W-:-:S05]  /*07d0*/  FFMA.FTZ R10, R11, UR7, R10 ;  /* 0x000000070b0a7c23 */ /* 0x000fca000801000a */
[----:B------:R-:W-:-:S04]  /*07e0*/  F2FP.F16.F32.PACK_AB R10, RZ, R10 ;  /* 0x0000000aff0a723e */ /* 0x000fc800000000ff */
[----:B------:R-:W-:Y:S01]  /*07f0*/  PRMT R13, R10, 0x7610, R13 ;  /* 0x000076100a0d7816 */ /* 0x000fe2000000000d */
[----:B------:R-:W-:Y:S06]  /*0800*/  BRA `(.L_x_1601) ;  /* 0x0000000000347947 */ /* 0x000fec0003800000 */
.L_x_1600:
[--C-:B------:R-:W-:Y:S02]  /*0810*/  HADD2.F32 R13, -RZ, R10.reuse.H0_H0 ;  /* 0x2000000aff0d7230 */ /* 0x100fe40000004100 */
[--C-:B------:R-:W-:Y:S02]  /*0820*/  HADD2.F32 R31, -RZ, R11.reuse.H0_H0 ;  /* 0x2000000bff1f7230 */ /* 0x100fe40000004100 */
[----:B------:R-:W-:Y:S02]  /*0830*/  HADD2.F32 R10, -RZ, R10.H1_H1 ;  /* 0x3000000aff0a7230 */ /* 0x000fe40000004100 */
[----:B------:R-:W-:Y:S01]  /*0840*/  FMUL.FTZ R13, R13, UR16 ;  /* 0x000000100d0d7c20 */ /* 0x000fe20008410000 */
[----:B------:R-:W-:Y:S02]  /*0850*/  HADD2.F32 R11, -RZ, R11.H1_H1 ;  /* 0x3000000bff0b7230 */ /* 0x000fe40000004100 */
[----:B------:R-:W-:Y:S01]  /*0860*/  FMUL.FTZ R31, R31, UR16 ;  /* 0x000000101f1f7c20 */ /* 0x000fe20008410000 */
[----:B------:R-:W-:-:S02]  /*0870*/  FMUL.FTZ R10, R10, UR16 ;  /* 0x000000100a0a7c20 */ /* 0x000fc40008410000 */
[----:B------:R-:W-:-:S03]  /*0880*/  FMUL.FTZ R34, R11, UR16 ;  /* 0x000000100b227c20 */ /* 0x000fc60008410000 */
[----:B------:R-:W-:Y:S02]  /*0890*/  F2FP.F16.F32.PACK_AB R10, R10, R13 ;  /* 0x0000000d0a0a723e */ /* 0x000fe400000000ff */
[----:B------:R-:W-:Y:S02]  /*08a0*/  F2FP.F16.F32.PACK_AB R31, R34, R31 ;  /* 0x0000001f221f723e */ /* 0x000fe400000000ff */
[C---:B------:R-:W-:Y:S02]  /*08b0*/  PRMT R33, R10.reuse, 0x7632, R33 ;  /* 0x000076320a217816 */ /* 0x040fe40000000021 */
[----:B------:R-:W-:Y:S02]  /*08c0*/  PRMT R35, R10, 0x7610, R35 ;  /* 0x000076100a237816 */ /* 0x000fe40000000023 */
[----:B------:R-:W-:-:S07]  /*08d0*/  PRMT R13, R31, 0x7632, R13 ;  /* 0x000076321f0d7816 */ /* 0x000fce000000000d */
.L_x_1601:
[----:B------:R-:W-:Y:S01]  /*08e0*/  UPRMT UR5, UR17, 0x8880, URZ ;  /* 0x0000888011057896 */ /* 0x000fe200080000ff */
[----:B------:R-:W-:Y:S01]  /*08f0*/  HADD2.F32 R37, -RZ, R35.H0_H0 ;  /* 0x20000023ff257230 */ /* 0x000fe20000004100 */
[----:B------:R-:W-:Y:S01]  /*0900*/  BSSY.RECONVERGENT B0, `(.L_x_1602) ;  /* 0x0000017000007945 */ /* 0x000fe20003800200 */
[----:B------:R-:W-:Y:S02]  /*0910*/  HADD2.F32 R34, -RZ, R33.H0_H0 ;  /* 0x20000021ff227230 */ /* 0x000fe40000004100 */
[----:B------:R-:W-:Y:S01]  /*0920*/  HADD2.F32 R11, -RZ, R31.H0_H0 ;  /* 0x2000001fff0b7230 */ /* 0x000fe20000004100 */
[----:B------:R-:W-:Y:S01]  /*0930*/  FSETP.NEU.FTZ.AND P5, PT, R37, RZ, PT ;  /* 0x000000ff2500720b */ /* 0x000fe20003fbd000 */
[----:B------:R-:W-:Y:S01]  /*0940*/  HADD2.F32 R10, -RZ, R13.H0_H0 ;  /* 0x2000000dff0a7230 */ /* 0x000fe20000004100 */
        /* <DEDUP_REMOVED lines=11> */
[----:B------:R-:W-:-:S03]  /*0a00*/  HADD2.F32 R32, -RZ, R32.H0_H0 ;  /* 0x20000020ff207230 */ /* 0x000fc60000004100 */
[----:B------:R-:W0:Y:S02]  /*0a10*/  MUFU.SQRT R36, R4 ;  /* 0x0000000400247308 */ /* 0x000e240000002000 */
[----:B0-----:R-:W-:-:S06]  /*0a20*/  FADD.FTZ R36, R36, UR18 ;  /* 0x0000001224247e21 */ /* 0x001fcc0008010000 */
[----:B------:R-:W0:Y:S02]  /*0a30*/  MUFU.RCP R36, R36 ;  /* 0x0000002400247308 */ /* 0x000e240000001000 */
[----:B0-----:R-:W-:-:S04]  /*0a40*/  FMUL.FTZ R37, R37, R36 ;  /* 0x0000002425257220 */ /* 0x001fc80000410000 */
[----:B------:R-:W-:-:S05]  /*0a50*/  FFMA.FTZ R32, -R37, UR19, R32 ;  /* 0x0000001325207c23 */ /* 0x000fca0008010120 */
[----:B------:R-:W-:-:S07]  /*0a60*/  F2FP.F16.F32.PACK_AB R32, RZ, R32 ;  /* 0x00000020ff20723e */ /* 0x000fce00000000ff */
.L_x_1603:
[----:B------:R-:W-:Y:S05]  /*0a70*/  BSYNC.RECONVERGENT B0 ;  /* 0x0000000000007941 */ /* 0x000fea0003800200 */
.L_x_1602:
[----:B------:R-:W-:Y:S01]  /*0a80*/  ISETP.NE.AND P5, PT, R39, RZ, PT ;  /* 0x000000ff2700720c */ /* 0x000fe20003fa5270 */
[----:B------:R-:W-:-:S12]  /*0a90*/  BSSY.RECONVERGENT B0, `(.L_x_1604) ;  /* 0x000000a000007945 */ /* 0x000fd80003800200 */
[----:B------:R-:W-:Y:S05]  /*0aa0*/  @!P5 BRA P2, `(.L_x_1605) ;  /* 0x000000000020d947 */ /* 0x000fea0001000000 */
        /* <DEDUP_REMOVED lines=8> */
.L_x_1605:
[----:B------:R-:W-:Y:S05]  /*0b30*/  BSYNC.RECONVERGENT B0 ;  /* 0x0000000000007941 */ /* 0x000fea0003800200 */
.L_x_1604:
        /* <DEDUP_REMOVED lines=11> */
.L_x_1607:
[----:B------:R-:W-:Y:S05]  /*0bf0*/  BSYNC.RECONVERGENT B0 ;  /* 0x0000000000007941 */ /* 0x000fea0003800200 */
.L_x_1606:
[----:B------:R-:W-:Y:S04]  /*0c00*/  BSSY.RECONVERGENT B0, `(.L_x_1608) ;  /* 0x000000a000007945 */ /* 0x000fe80003800200 */
        /* <DEDUP_REMOVED lines=9> */
.L_x_1609:
[----:B------:R-:W-:Y:S05]  /*0ca0*/  BSYNC.RECONVERGENT B0 ;  /* 0x0000000000007941 */ /* 0x000fea0003800200 */
.L_x_1608:
        /* <DEDUP_REMOVED lines=41> */
.L_x_1611:
        /* <DEDUP_REMOVED lines=12> */
.L_x_2060:


//--------------------- .text._Z21kOptimizer32bit1StateI13__nv_bfloat16Li5EEvPT_S2_PfS3_ffffffiffbi --------------------------
	.section	.text._Z21kOptimizer32bit1StateI13__nv_bfloat16Li5EEvPT_S2_PfS3_ffffffiffbi,"ax",@progbits
	.align	128
        .global         _Z21kOptimizer32bit1StateI13__nv_bfloat16Li5EEvPT_S2_PfS3_ffffffiffbi
        .type           _Z21kOptimizer32bit1StateI13__nv_bfloat16Li5EEvPT_S2_PfS3_ffffffiffbi,@function
        .size           _Z21kOptimizer32bit1StateI13__nv_bfloat16Li5EEvPT_S2_PfS3_ffffffiffbi,(.L_x_2061 - _Z21kOptimizer32bit1StateI13__nv_bfloat16Li5EEvPT_S2_PfS3_ffffffiffbi)
        .other          _Z21kOptimizer32bit1StateI13__nv_bfloat16Li5EEvPT_S2_PfS3_ffffffiffbi,@"STO_CUDA_ENTRY STV_DEFAULT"
_Z21kOptimizer32bit1StateI13__nv_bfloat16Li5EEvPT_S2_PfS3_ffffffiffbi:
.text._Z21kOptimizer32bit1StateI13__nv_bfloat16Li5EEvPT_S2_PfS3_ffffffiffbi:
[----:B------:R-:W-:Y:S08]  /*0000*/  LDC R1, c[0x0][0x37c] ;  /* 0x0000df00ff017b82 */ /* 0x000ff00000000800 */
[----:B------:R-:W0:Y:S01]  /*0010*/  S2UR UR5, SR_CTAID.X ;  /* 0x00000000000579c3 */ /* 0x000e220000002500 */
[----:B------:R-:W1:Y:S01]  /*0020*/  LDCU UR7, c[0x0][0x3c8] ;  /* 0x00007900ff0777ac */ /* 0x000e620008000800 */
[----:B------:R-:W-:Y:S01]  /*0030*/  IMAD.MOV.U32 R24, RZ, RZ, 0x3f800000 ;  /* 0x3f800000ff187424 */ /* 0x000fe200078e00ff */
[----:B------:R-:W0:Y:S01]  /*0040*/  LDCU UR6, c[0x0][0x360] ;  /* 0x00006c00ff0677ac */ /* 0x000e220008000800 */
[----:B------:R-:W2:Y:S01]  /*0050*/  LDCU UR10, c[0x0][0x3a0] ;  /* 0x00007400ff0a77ac */ /* 0x000ea20008000800 */
[----:B------:R-:W3:Y:S01]  /*0060*/  LDCU.64 UR8, c[0x0][0x358] ;  /* 0x00006b00ff0877ac */ /* 0x000ee20008000a00 */
[----:B-1----:R-:W-:-:S02]  /*0070*/  USHF.R.S32.HI UR4, URZ, 0x1f, UR7 ;  /* 0x0000001fff047899 */ /* 0x002fc40008011407 */
[----:B------:R-:W-:Y:S02]  /*0080*/  ULOP3.LUT UP0, URZ, UR7, 0xfff, URZ, 0xc0, !UPT ;  /* 0x00000fff07ff7892 */ /* 0x000fe4000f80c0ff */
[----:B------:R-:W-:Y:S02]  /*0090*/  ULEA.HI UR4, UR4, UR7, URZ, 0xc ;  /* 0x0000000704047291 */ /* 0x000fe4000f8f60ff */
[----:B0-----:R-:W-:Y:S01]  /*00a0*/  UIMAD UR5, UR5, UR6, URZ ;  /* 0x00000006050572a4 */ /* 0x001fe2000f8e02ff */
[----:B--2---:R-:W-:Y:S01]  /*00b0*/  FSETP.LT.FTZ.AND P0, PT, RZ, UR10, PT ;  /* 0x0000000aff007c0b */ /* 0x004fe2000bf11000 */
[----:B------:R-:W-:Y:S02]  /*00c0*/  ULOP3.LUT UR4, UR4, 0xfffff000, URZ, 0xc0, !UPT ;  /* 0xfffff00004047892 */ /* 0x000fe4000f8ec0ff */
[----:B------:R-:W-:Y:S02]  /*00d0*/  USHF.L.U32 UR5, UR5, 0x2, URZ ;  /* 0x0000000205057899 */ /* 0x000fe400080006ff */
[----:B------:R-:W-:-:S02]  /*00e0*/  UIADD3 UR6, UPT, UPT, UR4, 0x1000, URZ ;  /* 0x0000100004067890 */ /* 0x000fc4000fffe0ff */
[----:B------:R-:W-:Y:S02]  /*00f0*/  @!UP0 UIADD3 UR6, UPT, UPT, UR4, URZ, URZ ;  /* 0x000000ff04068290 */ /* 0x000fe4000fffe0ff */
[----:B------:R-:W-:-:S05]  /*0100*/  IMAD.U32 R26, RZ, RZ, UR5 ;  /* 0x00000005ff1a7e24 */ /* 0x000fca000f8e00ff */
[----:B------:R-:W-:Y:S01]  /*0110*/  ISETP.GE.U32.AND P1, PT, R26, UR6, PT ;  /* 0x000000061a007c0c */ /* 0x000fe2000bf26070 */
[----:B---3--:R-:W-:-:S12]  /*0120*/  @!P0 BRA `(.L_x_1612) ;  /* 0x0000000000248947 */ /* 0x008fd80003800000 */
[----:B------:R-:W0:Y:S08]  /*0130*/  LDC.64 R2, c[0x0][0x398] ;  /* 0x0000e600ff027b82 */ /* 0x000e300000000a00 */
[----:B------:R-:W1:Y:S08]  /*0140*/  LDC R5, c[0x0][0x3a4] ;  /* 0x0000e900ff057b82 */ /* 0x000e700000000800 */
[----:B------:R-:W1:Y:S01]  /*0150*/  LDC R4, c[0x0][0x3b0] ;  /* 0x0000ec00ff047b82 */ /* 0x000e620000000800 */
[----:B0-----:R-:W2:Y:S01]  /*0160*/  LDG.E R2, desc[UR8][R2.64] ;  /* 0x0000000802027981 */ /* 0x001ea2000c1e1900 */
[----:B-1----:R-:W-:Y:S01]  /*0170*/  FFMA.FTZ R5, R5, UR10, R4 ;  /* 0x0000000a05057c23 */ /* 0x002fe20008010004 */
[----:B--2---:R-:W0:Y:S04]  /*0180*/  MUFU.SQRT R0, R2 ;  /* 0x0000000200007308 */ /* 0x004e280000002000 */
[----:B0-----:R-:W-:-:S13]  /*0190*/  FSETP.GT.FTZ.AND P0, PT, R0, R5, PT ;  /* 0x000000050000720b */ /* 0x001fda0003f14000 */
[----:B------:R-:W0:Y:S02]  /*01a0*/  @P0 MUFU.RCP R0, R0 ;  /* 0x0000000000000308 */ /* 0x000e240000001000 */
[----:B0-----:R-:W-:-:S07]  /*01b0*/  @P0 FMUL.FTZ R24, R5, R0 ;  /* 0x0000000005180220 */ /* 0x001fce0000410000 */
.L_x_1612:
[----:B------:R-:W-:Y:S05]  /*01c0*/  @P1 EXIT ;  /* 0x000000000000194d */ /* 0x000fea0003800000 */
[----:B------:R-:W0:Y:S01]  /*01d0*/  S2R R27, SR_TID.X ;  /* 0x00000000001b7919 */ /* 0x000e220000002100 */
[----:B------:R-:W1:Y:S01]  /*01e0*/  LDC.64 R18, c[0x0][0x3a8] ;  /* 0x0000ea00ff127b82 */ /* 0x000e620000000a00 */
[----:B------:R-:W2:Y:S01]  /*01f0*/  LDCU UR18, c[0x0][0x3bc] ;  /* 0x00007780ff1277ac */ /* 0x000ea20008000800 */
[----:B------:R-:W3:Y:S01]  /*0200*/  S2R R25, SR_LANEID ;  /* 0x0000000000197919 */ /* 0x000ee20000000000 */
[----:B------:R-:W4:Y:S05]  /*0210*/  LDCU UR16, c[0x0][0x3c0] ;  /* 0x00007800ff1077ac */ /* 0x000f2a0008000800 */
[----:B------:R-:W2:Y:S01]  /*0220*/  LDC R23, c[0x0][0x370] ;  /* 0x0000dc00ff177b82 */ /* 0x000ea20000000800 */
[----:B------:R-:W0:Y:S01]  /*0230*/  LDCU UR7, c[0x0][0x3b4] ;  /* 0x00007680ff0777ac */ /* 0x000e220008000800 */
[----:B------:R-:W0:Y:S06]  /*0240*/  LDCU.U8 UR17, c[0x0][0x3c4] ;  /* 0x00007880ff1177ac */ /* 0x000e2c0008000000 */
[----:B------:R-:W2:Y:S01]  /*0250*/  LDC R22, c[0x0][0x3c8] ;  /* 0x0000f200ff167b82 */ /* 0x000ea20000000800 */
[----:B------:R-:W0:Y:S01]  /*0260*/  LDCU.64 UR20, c[0x0][0x3a8] ;  /* 0x00007500ff1477ac */ /* 0x000e220008000a00 */
[----:B------:R-:W0:Y:S01]  /*0270*/  LDCU.64 UR10, c[0x0][0x380] ;  /* 0x00007000ff0a77ac */ /* 0x000e220008000a00 */
[----:B-1----:R-:W-:Y:S01]  /*0280*/  FADD.FTZ R16, -R19, 1 ;  /* 0x3f80000013107421 */ /* 0x002fe20000010100 */
[----:B------:R-:W-:Y:S01]  /*0290*/  FADD.FTZ R18, -R18, 1 ;  /* 0x3f80000012127421 */ /* 0x000fe20000010100 */
[----:B------:R-:W1:Y:S01]  /*02a0*/  LDCU.64 UR12, c[0x0][0x390] ;  /* 0x00007200ff0c77ac */ /* 0x000e620008000a00 */
[----:B------:R-:W1:Y:S01]  /*02b0*/  LDCU.64 UR14, c[0x0][0x388] ;  /* 0x00007100ff0e77ac */ /* 0x000e620008000a00 */
[C---:B0-----:R-:W-:Y:S01]  /*02c0*/  IMAD.SHL.U32 R20, R27.reuse, 0x4, RZ ;  /* 0x000000041b147824 */ /* 0x041fe200078e00ff */
[----:B------:R-:W-:-:S04]  /*02d0*/  LOP3.LUT R14, R27, 0x3e0, RZ, 0xc0, !PT ;  /* 0x000003e01b0e7812 */ /* 0x000fc800078ec0ff */
[----:B------:R-:W-:Y:S01]  /*02e0*/  LOP3.LUT R20, R20, 0xf80, RZ, 0xc0, !PT ;  /* 0x00000f8014147812 */ /* 0x000fe200078ec0ff */
[----:B---3--:R-:W-:-:S03]  /*02f0*/  IMAD.IADD R14, R14, 0x1, R25 ;  /* 0x000000010e0e7824 */ /* 0x008fc600078e0219 */
[----:B------:R-:W-:-:S04]  /*0300*/  LOP3.LUT R21, R20, 0x1f, R27, 0xf8, !PT ;  /* 0x0000001f14157812 */ /* 0x000fc800078ef81b */
[C---:B------:R-:W-:Y:S02]  /*0310*/  LOP3.LUT R19, R21.reuse, 0x20, RZ, 0xfc, !PT ;  /* 0x0000002015137812 */ /* 0x040fe400078efcff */
[C---:B------:R-:W-:Y:S02]  /*0320*/  LOP3.LUT R17, R21.reuse, 0x40, RZ, 0xfc, !PT ;  /* 0x0000004015117812 */ /* 0x040fe400078efcff */
[----:B-12-4-:R-:W-:-:S07]  /*0330*/  LOP3.LUT R15, R21, 0x60, RZ, 0xfc, !PT ;  /* 0x00000060150f7812 */ /* 0x016fce00078efcff */
.L_x_1623:
[----:B------:R-:W-:Y:S01]  /*0340*/  BAR.SYNC.DEFER_BLOCKING 0x0 ;  /* 0x0000000000007b1d */ /* 0x000fe20000010000 */
[----:B------:R-:W-:Y:S01]  /*0350*/  IMAD.MOV R3, RZ, RZ, -R26 ;  /* 0x000000ffff037224 */ /* 0x000fe200078e0a1a */
[----:B------:R-:W-:-:S04]  /*0360*/  IADD3 R4, P0, PT, R21, R26, RZ ;  /* 0x0000001a15047210 */ /* 0x000fc80007f1e0ff */
[----:B------:R-:W-:Y:S01]  /*0370*/  VIADDMNMX.U32 R0, R3, R22, 0x1000, PT ;  /* 0x0000100003007446 */ /* 0x000fe20003800016 */
        /* <DEDUP_REMOVED lines=13> */
[----:B0-----:R-:W0:Y:S01]  /*0450*/  S2UR UR5, SR_CgaCtaId ;  /* 0x00000000000579c3 */ /* 0x001e220000008800 */
[----:B------:R-:W-:Y:S01]  /*0460*/  UMOV UR4, 0x400 ;  /* 0x0000040000047882 */ /* 0x000fe20000000000 */
[----:B------:R-:W-:Y:S01]  /*0470*/  IMAD.IADD R29, R20, 0x1, R25 ;  /* 0x00000001141d7824 */ /* 0x000fe200078e0219 */
[----:B------:R-:W-:-:S04]  /*0480*/  LEA R8, P4, R4, UR12, 0x2 ;  /* 0x0000000c04087c11 */ /* 0x000fc8000f8810ff */
[----:B------:R-:W-:Y:S01]  /*0490*/  LEA.HI.X R9, R4, UR13, R5, 0x2, P4 ;  /* 0x0000000d04097c11 */ /* 0x000fe2000a0f1405 */
        /* <DEDUP_REMOVED lines=31> */
[----:B0-----:R-:W-:-:S04]  /*0690*/  PRMT R33, R11, 0x7632, R33 ;  /* 0x000076320b217816 */ /* 0x001fc80000000021 */
        /* <DEDUP_REMOVED lines=19> */
[----:B------:R-:W-:Y:S01]  /*07d0*/  SHF.L.U32 R13, R12, 0x10, RZ ;  /* 0x000000100c0d7819 */ /* 0x000fe200000006ff */
[----:B------:R-:W-:Y:S01]  /*07e0*/  FMUL.FTZ R38, R33, UR16 ;  /* 0x0000001021267c20 */ /* 0x000fe20008410000 */
[----:B------:R-:W0:Y:S01]  /*07f0*/  F2F.BF16.F32 R10, R10 ;  /* 0x0000000a000a7304 */ /* 0x000e220000202000 */
[----:B------:R-:W-:-:S02]  /*0800*/  IMAD.U32 R33, R39, 0x10000, RZ ;  /* 0x0001000027217824 */ /* 0x000fc400078e00ff */
        /* <DEDUP_REMOVED lines=12> */
[C---:B------:R-:W-:Y:S02]  /*08d0*/  PRMT R35, R10.reuse, 0x7632, R35 ;  /* 0x000076320a237816 */ /* 0x040fe40000000023 */
[----:B------:R-:W-:Y:S01]  /*08e0*/  PRMT R37, R10, 0x7610, R37 ;  /* 0x000076100a257816 */ /* 0x000fe20000000025 */
[----:B-1----:R-:W-:-:S04]  /*08f0*/  IMAD.U32 R40, R38, 0x10000, RZ ;  /* 0x0001000026287824 */ /* 0x002fc800078e00ff */
[----:B------:R-:W-:-:S05]  /*0900*/  FFMA.FTZ R11, R11, UR7, R40 ;  /* 0x000000070b0b7c23 */ /* 0x000fca0008010028 */
[----:B------:R-:W-:-:S04]  /*0910*/  F2FP.BF16.F32.PACK_AB R11, R11, R36 ;  /* 0x000000240b0b723e */ /* 0x000fc800000010ff */
[C---:B------:R-:W-:Y:S02]  /*0920*/  PRMT R13, R11.reuse, 0x7632, R13 ;  /* 0x000076320b0d7816 */ /* 0x040fe4000000000d */
[----:B------:R-:W-:Y:S01]  /*0930*/  PRMT R33, R11, 0x7610, R33 ;  /* 0x000076100b217816 */ /* 0x000fe20000000021 */
[----:B------:R-:W-:Y:S06]  /*0940*/  BRA `(.L_x_1614) ;  /* 0x0000000000387947 */ /* 0x000fec0003800000 */
.L_x_1613:
[----:B------:R-:W-:Y:S01]  /*0950*/  SHF.L.U32 R33, R33, 0x10, RZ ;  /* 0x0000001021217819 */ /* 0x000fe200000006ff */
[----:B------:R-:W-:Y:S02]  /*0960*/  IMAD.U32 R10, R10, 0x10000, RZ ;  /* 0x000100000a0a7824 */ /* 0x000fe400078e00ff */
[----:B------:R-:W-:Y:S02]  /*0970*/  IMAD.U32 R13, R13, 0x10000, RZ ;  /* 0x000100000d0d7824 */ /* 0x000fe400078e00ff */
[----:B------:R-:W-:Y:S02]  /*0980*/  IMAD.U32 R11, R11, 0x10000, RZ ;  /* 0x000100000b0b7824 */ /* 0x000fe400078e00ff */
[----:B------:R-:W-:Y:S01]  /*0990*/  FMUL.FTZ R10, R10, UR16 ;  /* 0x000000100a0a7c20 */ /* 0x000fe20008410000 */
        /* <DEDUP_REMOVED lines=9> */
.L_x_1614:
[----:B------:R-:W-:Y:S01]  /*0a30*/  UPRMT UR5, UR17, 0x8880, URZ ;  /* 0x0000888011057896 */ /* 0x000fe200080000ff */
[----:B------:R-:W-:Y:S01]  /*0a40*/  IMAD.U32 R10, R37, 0x10000, RZ ;  /* 0x00010000250a7824 */ /* 0x000fe200078e00ff */
[----:B------:R-:W-:Y:S01]  /*0a50*/  BSSY.RECONVERGENT B0, `(.L_x_1615) ;  /* 0x0000017000007945 */ /* 0x000fe20003800200 */
[----:B------:R-:W-:Y:S02]  /*0a60*/  IMAD.U32 R43, R35, 0x10000, RZ ;  /* 0x00010000232b7824 */ /* 0x000fe400078e00ff */
[----:B------:R-:W-:Y:S01]  /*0a70*/  IMAD.U32 R45, R33, 0x10000, RZ ;  /* 0x00010000212d7824 */ /* 0x000fe200078e00ff */
[----:B------:R-:W-:Y:S01]  /*0a80*/  FSETP.NEU.FTZ.AND P1, PT, R10, RZ, PT ;  /* 0x000000ff0a00720b */ /* 0x000fe20003f3d000 */
[----:B------:R-:W-:Y:S01]  /*0a90*/  IMAD.U32 R11, R13, 0x10000, RZ ;  /* 0x000100000d0b7824 */ /* 0x000fe200078e00ff */
[----:B------:R-:W-:-:S13]  /*0aa0*/  ISETP.NE.AND P2, PT, RZ, UR5, PT ;  /* 0x00000005ff007c0c */ /* 0x000fda000bf45270 */
[----:B------:R-:W-:Y:S05]  /*0ab0*/  @!P1 BRA P2, `(.L_x_1616) ;  /* 0x0000000000409947 */ /* 0x000fea0001000000 */
[-C--:B------:R-:W-:Y:S01]  /*0ac0*/  FMUL.FTZ R34, R18, R10.reuse ;  /* 0x0000000a12227220 */ /* 0x080fe20000410000 */
[----:B------:R-:W-:Y:S02]  /*0ad0*/  IMAD.U32 R12, R12, 0x10000, RZ ;  /* 0x000100000c0c7824 */ /* 0x000fe400078e00ff */
[----:B------:R-:W-:Y:S01]  /*0ae0*/  FMUL.FTZ R10, R16, R10 ;  /* 0x0000000a100a7220 */ /* 0x000fe20000410000 */
[----:B------:R-:W-:-:S03]  /*0af0*/  FFMA.FTZ R34, R4, UR20, R34 ;  /* 0x0000001404227c23 */ /* 0x000fc60008010022 */
[----:B------:R-:W-:Y:S02]  /*0b00*/  FFMA.FTZ R4, R4, UR21, R10 ;  /* 0x0000001504047c23 */ /* 0x000fe4000801000a */
[C---:B------:R-:W-:Y:S02]  /*0b10*/  FSETP.GT.FTZ.AND P1, PT, R34.reuse, RZ, PT ;  /* 0x000000ff2200720b */ /* 0x040fe40003f34000 */
[----:B------:R-:W-:Y:S01]  /*0b20*/  FSETP.GEU.FTZ.AND P2, PT, R34, RZ, PT ;  /* 0x000000ff2200720b */ /* 0x000fe20003f5e000 */
[----:B------:R-:W-:Y:S01]  /*0b30*/  IMAD.MOV.U32 R34, RZ, RZ, RZ ;  /* 0x000000ffff227224 */ /* 0x000fe200078e00ff */
[----:B------:R-:W-:-:S09]  /*0b40*/  SEL R36, RZ, 0x1, !P1 ;  /* 0x00000001ff247807 */ /* 0x000fd20004800000 */
[----:B------:R-:W-:Y:S02]  /*0b50*/  @!P1 IMAD.MOV R34, RZ, RZ, -0x1 ;  /* 0xffffffffff229424 */ /* 0x000fe400078e02ff */
[----:B------:R-:W-:-:S05]  /*0b60*/  @P2 IMAD.MOV R34, RZ, RZ, R36 ;  /* 0x000000ffff222224 */ /* 0x000fca00078e0224 */
[----:B------:R-:W-:-:S05]  /*0b70*/  I2FP.F32.S32 R34, R34 ;  /* 0x0000002200227245 */ /* 0x000fca0000201400 */
[----:B------:R-:W-:-:S04]  /*0b80*/  FMUL.FTZ R34, R34, UR18 ;  /* 0x0000001222227c20 */ /* 0x000fc80008410000 */
[----:B------:R-:W-:-:S05]  /*0b90*/  FFMA.FTZ R34, R34, -R24, R12 ;  /* 0x8000001822227223 */ /* 0x000fca000001000c */
[----:B------:R-:W-:-:S04]  /*0ba0*/  F2FP.BF16.F32.PACK_AB R34, RZ, R34 ;  /* 0x00000022ff22723e */ /* 0x000fc800000010ff */
[----:B------:R-:W-:-:S07]  /*0bb0*/  PRMT R12, R34, 0x7610, R12 ;  /* 0x00007610220c7816 */ /* 0x000fce000000000c */
.L_x_1616:
[----:B------:R-:W-:Y:S05]  /*0bc0*/  BSYNC.RECONVERGENT B0 ;  /* 0x0000000000007941 */ /* 0x000fea0003800200 */
.L_x_1615:
[----:B------:R-:W-:Y:S01]  /*0bd0*/  FSETP.NEU.FTZ.AND P5, PT, R43, RZ, PT ;  /* 0x000000ff2b00720b */ /* 0x000fe20003fbd000 */
[----:B------:R-:W-:Y:S01]  /*0be0*/  BSSY.RECONVERGENT B0, `(.L_x_1617) ;  /* 0x0000016000007945 */ /* 0x000fe20003800200 */
[----:B------:R-:W-:Y:S02]  /*0bf0*/  ISETP.NE.AND P6, PT, RZ, UR5, PT ;  /* 0x00000005ff007c0c */ /* 0x000fe4000bfc5270 */
[----:B------:R-:W-:Y:S02]  /*0c00*/  FSETP.NEU.FTZ.AND P3, PT, R45, RZ, PT ;  /* 0x000000ff2d00720b */ /* 0x000fe40003f7d000 */
[----:B------:R-:W-:Y:S02]  /*0c10*/  FSETP.NEU.FTZ.AND P2, PT, R11, RZ, PT ;  /* 0x000000ff0b00720b */ /* 0x000fe40003f5d000 */
[----:B------:R-:W-:Y:S02]  /*0c20*/  ISETP.NE.AND P4, PT, RZ, UR5, PT ;  /* 0x00000005ff007c0c */ /* 0x000fe4000bf85270 */
[----:B------:R-:W-:-:S05]  /*0c30*/  ISETP.NE.AND P1, PT, RZ, UR5, PT ;  /* 0x00000005ff007c0c */ /* 0x000fca000bf25270 */
[----:B------:R-:W-:Y:S08]  /*0c40*/  @!P5 BRA P6, `(.L_x_1618) ;  /* 0x00000000003cd947 */ /* 0x000ff00003000000 */
[----:B------:R-:W-:-:S04]  /*0c50*/  FMUL.FTZ R10, R18, R43 ;  /* 0x0000002b120a7220 */ /* 0x000fc80000410000 */
[----:B------:R-:W-:-:S05]  /*0c60*/  FFMA.FTZ R10, R5, UR20, R10 ;  /* 0x00000014050a7c23 */ /* 0x000fca000801000a */
[C---:B------:R-:W-:Y:S02]  /*0c70*/  FSETP.GT.FTZ.AND P5, PT, R10.reuse, RZ, PT ;  /* 0x000000ff0a00720b */ /* 0x040fe40003fb4000 */
[----:B------:R-:W-:Y:S01]  /*0c80*/  FSETP.GEU.FTZ.AND P6, PT, R10, RZ, PT ;  /* 0x000000ff0a00720b */ /* 0x000fe20003fde000 */
[----:B------:R-:W-:Y:S01]  /*0c90*/  IMAD.MOV.U32 R10, RZ, RZ, RZ ;  /* 0x000000ffff0a7224 */ /* 0x000fe200078e00ff */
[----:B------:R-:W-:-:S09]  /*0ca0*/  SEL R34, RZ, 0x1, !P5 ;  /* 0x00000001ff227807 */ /* 0x000fd20006800000 */
[----:B------:R-:W-:Y:S02]  /*0cb0*/  @!P5 IMAD.MOV R10, RZ, RZ, -0x1 ;  /* 0xffffffffff0ad424 */ /* 0x000fe400078e02ff */
[----:B------:R-:W-:Y:S01]  /*0cc0*/  @P6 IADD3 R10, PT, PT, R34, RZ, RZ ;  /* 0x000000ff220a6210 */ /* 0x000fe20007ffe0ff */
[----:B------:R-:W-:-:S03]  /*0cd0*/  IMAD.U32 R34, R39, 0x10000, RZ ;  /* 0x0001000027227824 */ /* 0x000fc600078e00ff */
[----:B------:R-:W-:-:S05]  /*0ce0*/  I2FP.F32.S32 R10, R10 ;  /* 0x0000000a000a7245 */ /* 0x000fca0000201400 */
[----:B------:R-:W-:Y:S01]  /*0cf0*/  FMUL.FTZ R39, R10, UR18 ;  /* 0x000000120a277c20 */ /* 0x000fe20008410000 */
[----:B------:R-:W-:-:S03]  /*0d00*/  FMUL.FTZ R10, R16, R43 ;  /* 0x0000002b100a7220 */ /* 0x000fc60000410000 */
[----:B------:R-:W-:Y:S01]  /*0d10*/  FFMA.FTZ R39, R39, -R24, R34 ;  /* 0x8000001827277223 */ /* 0x000fe20000010022 */
[----:B------:R-:W-:-:S04]  /*0d20*/  FFMA.FTZ R5, R5, UR21, R10 ;  /* 0x0000001505057c23 */ /* 0x000fc8000801000a */
[----:B------:R-:W-:-:S07]  /*0d30*/  F2FP.BF16.F32.PACK_AB R39, RZ, R39 ;  /* 0x00000027ff27723e */ /* 0x000fce00000010ff */
.L_x_1618:
[----:B------:R-:W-:Y:S05]  /*0d40*/  BSYNC.RECONVERGENT B0 ;  /* 0x0000000000007941 */ /* 0x000fea0003800200 */
.L_x_1617:
[----:B------:R-:W-:Y:S04]  /*0d50*/  BSSY.RECONVERGENT B0, `(.L_x_1619) ;  /* 0x0000012000007945 */ /* 0x000fe80003800200 */
[----:B------:R-:W-:Y:S05]  /*0d60*/  @!P3 BRA P4, `(.L_x_1620) ;  /* 0x000000000040b947 */ /* 0x000fea0002000000 */
[-C--:B------:R-:W-:Y:S01]  /*0d70*/  FMUL.FTZ R43, R18, R45.reuse ;  /* 0x0000002d122b7220 */ /* 0x080fe20000410000 */
[----:B------:R-:W-:Y:S02]  /*0d80*/  IMAD.MOV.U32 R10, RZ, RZ, RZ ;  /* 0x000000ffff0a7224 */ /* 0x000fe400078e00ff */
[----:B------:R-:W-:Y:S01]  /*0d90*/  FMUL.FTZ R45, R16, R45 ;  /* 0x0000002d102d7220 */ /* 0x000fe20000410000 */
[----:B------:R-:W-:Y:S02]  /*0da0*/  IMAD.U32 R32, R32, 0x10000, RZ ;  /* 0x0001000020207824 */ /* 0x000fe400078e00ff */
[C---:B------:R-:W-:Y:S01]  /*0db0*/  FFMA.FTZ R43, R6.reuse, UR20, R43 ;  /* 0x00000014062b7c23 */ /* 0x040fe2000801002b */
[----:B------:R-:W-:-:S04]  /*0dc0*/  FFMA.FTZ R6, R6, UR21, R45 ;  /* 0x0000001506067c23 */ /* 0x000fc8000801002d */
[C---:B------:R-:W-:Y:S02]  /*0dd0*/  FSETP.GT.FTZ.AND P3, PT, R43.reuse, RZ, PT ;  /* 0x000000ff2b00720b */ /* 0x040fe40003f74000 */
[----:B------:R-:W-:Y:S02]  /*0de0*/  FSETP.GEU.FTZ.AND P4, PT, R43, RZ, PT ;  /* 0x000000ff2b00720b */ /* 0x000fe40003f9e000 */
        /* <DEDUP_REMOVED lines=8> */
.L_x_1620:
[----:B------:R-:W-:Y:S05]  /*0e70*/  BSYNC.RECONVERGENT B0 ;  /* 0x0000000000007941 */ /* 0x000fea0003800200 */
.L_x_1619:
[----:B------:R-:W-:Y:S04]  /*0e80*/  BSSY.RECONVERGENT B0, `(.L_x_1621) ;  /* 0x0000011000007945 */ /* 0x000fe80003800200 */
[----:B------:R-:W-:Y:S05]  /*0e90*/  @!P2 BRA P1, `(.L_x_1622) ;  /* 0x00000000003ca947 */ /* 0x000fea0000800000 */
[----:B------:R-:W-:-:S04]  /*0ea0*/  FMUL.FTZ R10, R18, R11 ;  /* 0x0000000b120a7220 */ /* 0x000fc80000410000 */
[----:B------:R-:W-:-:S05]  /*0eb0*/  FFMA.FTZ R10, R7, UR20, R10 ;  /* 0x00000014070a7c23 */ /* 0x000fca000801000a */
[C---:B------:R-:W-:Y:S02]  /*0ec0*/  FSETP.GT.FTZ.AND P1, PT, R10.reuse, RZ, PT ;  /* 0x000000ff0a00720b */ /* 0x040fe40003f34000 */
[----:B------:R-:W-:Y:S01]  /*0ed0*/  FSETP.GEU.FTZ.AND P2, PT, R10, RZ, PT ;  /* 0x000000ff0a00720b */ /* 0x000fe20003f5e000 */
[----:B------:R-:W-:Y:S01]  /*0ee0*/  IMAD.MOV.U32 R10, RZ, RZ, RZ ;  /* 0x000000ffff0a7224 */ /* 0x000fe200078e00ff */
[----:B------:R-:W-:-:S09]  /*0ef0*/  SEL R34, RZ, 0x1, !P1 ;  /* 0x00000001ff227807 */ /* 0x000fd20004800000 */
[----:B------:R-:W-:Y:S02]  /*0f00*/  @!P1 IMAD.MOV R10, RZ, RZ, -0x1 ;  /* 0xffffffffff0a9424 */ /* 0x000fe400078e02ff */
[----:B------:R-:W-:Y:S02]  /*0f10*/  @P2 IMAD.MOV R10, RZ, RZ, R34 ;  /* 0x000000ffff0a2224 */ /* 0x000fe400078e0222 */
[----:B------:R-:W-:-:S03]  /*0f20*/  IMAD.U32 R34, R41, 0x10000, RZ ;  /* 0x0001000029227824 */ /* 0x000fc600078e00ff */
[----:B------:R-:W-:-:S05]  /*0f30*/  I2FP.F32.S32 R10, R10 ;  /* 0x0000000a000a7245 */ /* 0x000fca0000201400 */
[----:B------:R-:W-:Y:S01]  /*0f40*/  FMUL.FTZ R41, R10, UR18 ;  /* 0x000000120a297c20 */ /* 0x000fe20008410000 */
[----:B------:R-:W-:-:S03]  /*0f50*/  FMUL.FTZ R10, R16, R11 ;  /* 0x0000000b100a7220 */ /* 0x000fc60000410000 */
[----:B------:R-:W-:Y:S01]  /*0f60*/  FFMA.FTZ R41, R41, -R24, R34 ;  /* 0x8000001829297223 */ /* 0x000fe20000010022 */
[----:B------:R-:W-:-:S04]  /*0f70*/  FFMA.FTZ R7, R7, UR21, R10 ;  /* 0x0000001507077c23 */ /* 0x000fc8000801000a */
[----:B------:R-:W-:-:S07]  /*0f80*/  F2FP.BF16.F32.PACK_AB R41, RZ, R41 ;  /* 0x00000029ff29723e */ /* 0x000fce00000010ff */
.L_x_1622:
[----:B------:R-:W-:Y:S05]  /*0f90*/  BSYNC.RECONVERGENT B0 ;  /* 0x0000000000007941 */ /* 0x000fea0003800200 */
.L_x_1621:
        /* <DEDUP_REMOVED lines=41> */
.L_x_1624:
        /* <DEDUP_REMOVED lines=13> */
.L_x_2061:


//--------------------- .text._Z21kOptimizer32bit1StateIfLi5EEvPT_S1_PfS2_ffffffiffbi --------------------------
	.section	.text._Z21kOptimizer32bit1StateIfLi5EEvPT_S1_PfS2_ffffffiffbi,"ax",@progbits
	.align	128
        .global         _Z21kOptimizer32bit1StateIfLi5EEvPT_S1_PfS2_ffffffiffbi
        .type           _Z21kOptimizer32bit1StateIfLi5EEvPT_S1_PfS2_ffffffiffbi,@function
        .size           _Z21kOptimizer32bit1StateIfLi5EEvPT_S1_PfS2_ffffffiffbi,(.L_x_2062 - _Z21kOptimizer32bit1StateIfLi5EEvPT_S1_PfS2_ffffffiffbi)
        .other          _Z21kOptimizer32bit1StateIfLi5EEvPT_S1_PfS2_ffffffiffbi,@"STO_CUDA_ENTRY STV_DEFAULT"
_Z21kOptimizer32bit1StateIfLi5EEvPT_S1_PfS2_ffffffiffbi:
.text._Z21kOptimizer32bit1StateIfLi5EEvPT_S1_PfS2_ffffffiffbi:
        /* <DEDUP_REMOVED lines=28> */
.L_x_1625:
[----:B------:R-:W-:Y:S05]  /*01c0*/  @P1 EXIT ;  /* 0x000000000000194d */ /* 0x000fea0003800000 */
[----:B------:R-:W0:Y:S01]  /*01d0*/  S2R R31, SR_TID.X ;  /* 0x00000000001f7919 */ /* 0x000e220000002100 */
[----:B------:R-:W1:Y:S01]  /*01e0*/  S2UR UR5, SR_CgaCtaId ;  /* 0x00000000000579c3 */ /* 0x000e620000008800 */
[----:B------:R-:W-:Y:S01]  /*01f0*/  UMOV UR4, 0x400 ;  /* 0x0000040000047882 */ /* 0x000fe20000000000 */
[----:B------:R-:W2:Y:S01]  /*0200*/  LDCU UR18, c[0x0][0x3bc] ;  /* 0x00007780ff1277ac */ /* 0x000ea20008000800 */
[----:B------:R-:W3:Y:S01]  /*0210*/  S2R R29, SR_LANEID ;  /* 0x00000000001d7919 */ /* 0x000ee20000000000 */
[----:B------:R-:W4:Y:S04]  /*0220*/  LDCU UR16, c[0x0][0x3c0] ;  /* 0x00007800ff1077ac */ /* 0x000f280008000800 */
[----:B------:R-:W5:Y:S01]  /*0230*/  LDC.64 R2, c[0x0][0x3a8] ;  /* 0x0000ea00ff027b82 */ /* 0x000f620000000a00 */
[----:B------:R-:W0:Y:S01]  /*0240*/  LDCU UR7, c[0x0][0x3b4] ;  /* 0x00007680ff0777ac */ /* 0x000e220008000800 */
[----:B------:R-:W0:Y:S06]  /*0250*/  LDCU.U8 UR17, c[0x0][0x3c4] ;  /* 0x00007880ff1177ac */ /* 0x000e2c0008000000 */
[----:B------:R-:W2:Y:S01]  /*0260*/  LDC R28, c[0x0][0x370] ;  /* 0x0000dc00ff1c7b82 */ /* 0x000ea20000000800 */
[----:B------:R-:W2:Y:S01]  /*0270*/  LDCU.64 UR20, c[0x0][0x3a8] ;  /* 0x00007500ff1477ac */ /* 0x000ea20008000a00 */
[----:B------:R-:W2:Y:S06]  /*0280*/  LDCU.64 UR10, c[0x0][0x380] ;  /* 0x00007000ff0a77ac */ /* 0x000eac0008000a00 */
[----:B------:R-:W2:Y:S01]  /*0290*/  LDC R27, c[0x0][0x3c8] ;  /* 0x0000f200ff1b7b82 */ /* 0x000ea20000000800 */
[----:B-1----:R-:W-:Y:S01]  /*02a0*/  ULEA UR4, UR5, UR4, 0x18 ;  /* 0x0000000405047291 */ /* 0x002fe2000f8ec0ff */
[----:B------:R-:W1:Y:S01]  /*02b0*/  LDCU.64 UR12, c[0x0][0x390] ;  /* 0x00007200ff0c77ac */ /* 0x000e620008000a00 */
[C---:B0-----:R-:W-:Y:S01]  /*02c0*/  IMAD.SHL.U32 R26, R31.reuse, 0x4, RZ ;  /* 0x000000041f1a7824 */ /* 0x041fe200078e00ff */
[----:B------:R-:W-:Y:S01]  /*02d0*/  LOP3.LUT R0, R31, 0x3e0, RZ, 0xc0, !PT ;  /* 0x000003e01f007812 */ /* 0x000fe200078ec0ff */
[----:B-----5:R-:W-:Y:S01]  /*02e0*/  FADD.FTZ R24, -R2, 1 ;  /* 0x3f80000002187421 */ /* 0x020fe20000010100 */
[----:B------:R-:W-:Y:S01]  /*02f0*/  FADD.FTZ R22, -R3, 1 ;  /* 0x3f80000003167421 */ /* 0x000fe20000010100 */
[----:B------:R-:W0:Y:S01]  /*0300*/  LDCU.64 UR14, c[0x0][0x388] ;  /* 0x00007100ff0e77ac */ /* 0x000e220008000a00 */
[----:B------:R-:W-:Y:S01]  /*0310*/  LOP3.LUT R26, R26, 0xf80, RZ, 0xc0, !PT ;  /* 0x00000f801a1a7812 */ /* 0x000fe200078ec0ff */
[----:B---3--:R-:W-:-:S03]  /*0320*/  IMAD.IADD R0, R0, 0x1, R29 ;  /* 0x0000000100007824 */ /* 0x008fc600078e021d */
[----:B------:R-:W-:Y:S02]  /*0330*/  LOP3.LUT R25, R26, 0x1f, R31, 0xf8, !PT ;  /* 0x0000001f1a197812 */ /* 0x000fe400078ef81f */
[----:B------:R-:W-:Y:S02]  /*0340*/  LEA R20, R0, UR4, 0x4 ;  /* 0x0000000400147c11 */ /* 0x000fe4000f8e20ff */
[C---:B------:R-:W-:Y:S02]  /*0350*/  LOP3.LUT R23, R25.reuse, 0x20, RZ, 0xfc, !PT ;  /* 0x0000002019177812 */ /* 0x040fe400078efcff */
[C---:B------:R-:W-:Y:S02]  /*0360*/  LOP3.LUT R21, R25.reuse, 0x40, RZ, 0xfc, !PT ;  /* 0x0000004019157812 */ /* 0x040fe400078efcff */
[----:B-1--4-:R-:W-:-:S07]  /*0370*/  LOP3.LUT R19, R25, 0x60, RZ, 0xfc, !PT ;  /* 0x0000006019137812 */ /* 0x012fce00078efcff */
.L_x_1636:
[----:B------:R-:W-:Y:S01]  /*0380*/  BAR.SYNC.DEFER_BLOCKING 0x0 ;  /* 0x0000000000007b1d */ /* 0x000fe20000010000 */
[----:B------:R-:W-:Y:S01]  /*0390*/  IMAD.MOV R18, RZ, RZ, -R32 ;  /* 0x000000ffff127224 */ /* 0x000fe200078e0a20 */
[----:B------:R-:W-:-:S04]  /*03a0*/  IADD3 R10, P0, PT, R25, R32, RZ ;  /* 0x00000020190a7210 */ /* 0x000fc80007f1e0ff */
[----:B--2---:R-:W-:Y:S01]  /*03b0*/  VIADDMNMX.U32 R18, R18, R27, 0x1000, PT ;  /* 0x0000100012127446 */ /* 0x004fe2000380001b */
[----:B-1----:R-:W-:Y:S02]  /*03c0*/  IMAD.X R3, RZ, RZ, RZ, P0 ;  /* 0x000000ffff037224 */ /* 0x002fe400000e06ff */
        /* <DEDUP_REMOVED lines=27> */
[----:B0-----:R-:W-:-:S04]  /*0580*/  IADD3 R16, P4, PT, R16, UR14, RZ ;  /* 0x0000000e10107c10 */ /* 0x001fc8000ff9e0ff */
[----:B------:R-:W-:Y:S01]  /*0590*/  IADD3.X R17, PT, PT, R10, UR15, RZ, P4, !PT ;  /* 0x0000000f0a117c10 */ /* 0x000fe2000a7fe4ff */
[----:B---3--:R1:W-:Y:S04]  /*05a0*/  STS [R0], R8 ;  /* 0x0000000800007388 */ /* 0x0083e80000000800 */
[----:B----4-:R1:W-:Y:S04]  /*05b0*/  STS [R0+0x80], R11 ;  /* 0x0000800b00007388 */ /* 0x0103e80000000800 */
[----:B-----5:R1:W-:Y:S04]  /*05c0*/  STS [R0+0x100], R9 ;  /* 0x0001000900007388 */ /* 0x0203e80000000800 */
[----:B--2---:R1:W-:Y:S01]  /*05d0*/  STS [R0+0x180], R14 ;  /* 0x0001800e00007388 */ /* 0x0043e20000000800 */
[----:B------:R-:W-:-:S03]  /*05e0*/  NOP ;  /* 0x0000000000007918 */ /* 0x000fc60000000000 */
[----:B------:R1:W0:Y:S01]  /*05f0*/  LDS.128 R8, [R20] ;  /* 0x0000000014087984 */ /* 0x0002220000000c00 */
[----:B------:R-:W-:Y:S06]  /*0600*/  BAR.SYNC.DEFER_BLOCKING 0x0 ;  /* 0x0000000000007b1d */ /* 0x000fec0000010000 */
[----:B------:R-:W2:Y:S04]  /*0610*/  @!P0 LDG.E R36, desc[UR8][R16.64] ;  /* 0x0000000810248981 */ /* 0x000ea8000c1e1900 */
[----:B------:R-:W3:Y:S04]  /*0620*/  @!P1 LDG.E R13, desc[UR8][R16.64+0x80] ;  /* 0x00008008100d9981 */ /* 0x000ee8000c1e1900 */
[----:B------:R-:W4:Y:S04]  /*0630*/  @!P2 LDG.E R15, desc[UR8][R16.64+0x100] ;  /* 0x00010008100fa981 */ /* 0x000f28000c1e1900 */
[----:B------:R-:W5:Y:S01]  /*0640*/  @!P3 LDG.E R12, desc[UR8][R16.64+0x180] ;  /* 0x00018008100cb981 */ /* 0x000f62000c1e1900 */
[----:B------:R-:W-:Y:S01]  /*0650*/  FSETP.LT.FTZ.AND P1, PT, RZ, UR7, PT ;  /* 0x00000007ff007c0b */ /* 0x000fe2000bf31000 */
[----:B------:R-:W-:-:S05]  /*0660*/  IMAD R32, R28, 0x1000, R32 ;  /* 0x000010001c207824 */ /* 0x000fca00078e0220 */
[----:B------:R-:W-:Y:S01]  /*0670*/  ISETP.GE.U32.AND P0, PT, R32, UR6, PT ;  /* 0x0000000620007c0c */ /* 0x000fe2000bf06070 */
[----:B--2---:R1:W-:Y:S04]  /*0680*/  STS [R0], R36 ;  /* 0x0000002400007388 */ /* 0x0043e80000000800 */
[----:B---3--:R1:W-:Y:S04]  /*0690*/  STS [R0+0x80], R13 ;  /* 0x0000800d00007388 */ /* 0x0083e80000000800 */
[----:B----4-:R1:W-:Y:S04]  /*06a0*/  STS [R0+0x100], R15 ;  /* 0x0001000f00007388 */ /* 0x0103e80000000800 */
[----:B-----5:R1:W-:Y:S01]  /*06b0*/  STS [R0+0x180], R12 ;  /* 0x0001800c00007388 */ /* 0x0203e20000000800 */
[----:B------:R-:W-:-:S03]  /*06c0*/  NOP ;  /* 0x0000000000007918 */ /* 0x000fc60000000000 */
[----:B------:R1:W2:Y:S01]  /*06d0*/  LDS.128 R12, [R20] ;  /* 0x00000000140c7984 */ /* 0x0002a20000000c00 */
[----:B0-----:R-:W-:Y:S05]  /*06e0*/  @!P1 BRA `(.L_x_1626) ;  /* 0x0000000000249947 */ /* 0x001fea0003800000 */
[----:B-12---:R-:W-:Y:S01]  /*06f0*/  FMUL.FTZ R33, R12, UR7 ;  /* 0x000000070c217c20 */ /* 0x006fe20008410000 */
        /* <DEDUP_REMOVED lines=8> */
.L_x_1626:
[----:B-1----:R-:W-:Y:S01]  /*0780*/  FMUL.FTZ R33, R4, UR16 ;  /* 0x0000001004217c20 */ /* 0x002fe20008410000 */
[----:B------:R-:W-:Y:S01]  /*0790*/  FMUL.FTZ R35, R5, UR16 ;  /* 0x0000001005237c20 */ /* 0x000fe20008410000 */
[----:B------:R-:W-:Y:S01]  /*07a0*/  FMUL.FTZ R37, R6, UR16 ;  /* 0x0000001006257c20 */ /* 0x000fe20008410000 */
[----:B------:R-:W-:-:S07]  /*07b0*/  FMUL.FTZ R34, R7, UR16 ;  /* 0x0000001007227c20 */ /* 0x000fce0008410000 */
.L_x_1627:
[----:B------:R-:W-:Y:S01]  /*07c0*/  UPRMT UR4, UR17, 0x8880, URZ ;  /* 0x0000888011047896 */ /* 0x000fe200080000ff */
[----:B------:R-:W-:Y:S01]  /*07d0*/  FSETP.NEU.FTZ.AND P5, PT, R33, RZ, PT ;  /* 0x000000ff2100720b */ /* 0x000fe20003fbd000 */
[----:B------:R-:W-:Y:S01]  /*07e0*/  BSSY.RECONVERGENT B0, `(.L_x_1628) ;  /* 0x0000014000007945 */ /* 0x000fe20003800200 */
[----:B------:R-:W-:Y:S02]  /*07f0*/  FSETP.NEU.FTZ.AND P1, PT, R35, RZ, PT ;  /* 0x000000ff2300720b */ /* 0x000fe40003f3d000 */
[----:B------:R-:W-:Y:S02]  /*0800*/  FSETP.NEU.FTZ.AND P2, PT, R37, RZ, PT ;  /* 0x000000ff2500720b */ /* 0x000fe40003f5d000 */
[----:B------:R-:W-:Y:S02]  /*0810*/  ISETP.NE.AND P6, PT, RZ, UR4, PT ;  /* 0x00000004ff007c0c */ /* 0x000fe4000bfc5270 */
[----:B------:R-:W-:Y:S02]  /*0820*/  FSETP.NEU.FTZ.AND P3, PT, R34, RZ, PT ;  /* 0x000000ff2200720b */ /* 0x000fe40003f7d000 */
[----:B------:R-:W-:-:S09]  /*0830*/  ISETP.NE.AND P4, PT, RZ, UR4, PT ;  /* 0x00000004ff007c0c */ /* 0x000fd2000bf85270 */
[----:B------:R-:W-:Y:S05]  /*0840*/  @!P5 BRA P6, `(.L_x_1629) ;  /* 0x000000000034d947 */ /* 0x000fea0003000000 */
[-C--:B------:R-:W-:Y:S01]  /*0850*/  FMUL.FTZ R5, R24, R33.reuse ;  /* 0x0000002118057220 */ /* 0x080fe20000410000 */
[----:B------:R-:W-:Y:S02]  /*0860*/  IMAD.MOV.U32 R4, RZ, RZ, RZ ;  /* 0x000000ffff047224 */ /* 0x000fe400078e00ff */
[----:B------:R-:W-:Y:S01]  /*0870*/  FMUL.FTZ R7, R22, R33 ;  /* 0x0000002116077220 */ /* 0x000fe20000410000 */
[----:B------:R-:W-:-:S03]  /*0880*/  FFMA.FTZ R5, R8, UR20, R5 ;  /* 0x0000001408057c23 */ /* 0x000fc60008010005 */
[----:B------:R-:W-:Y:S02]  /*0890*/  FFMA.FTZ R8, R8, UR21, R7 ;  /* 0x0000001508087c23 */ /* 0x000fe40008010007 */
[C---:B------:R-:W-:Y:S02]  /*08a0*/  FSETP.GT.FTZ.AND P5, PT, R5.reuse, RZ, PT ;  /* 0x000000ff0500720b */ /* 0x040fe40003fb4000 */
[----:B------:R-:W-:Y:S02]  /*08b0*/  FSETP.GEU.FTZ.AND P6, PT, R5, RZ, PT ;  /* 0x000000ff0500720b */ /* 0x000fe40003fde000 */
[----:B------:R-:W-:-:S09]  /*08c0*/  SEL R5, RZ, 0x1, !P5 ;  /* 0x00000001ff057807 */ /* 0x000fd20006800000 */
[----:B------:R-:W-:Y:S02]  /*08d0*/  @!P5 IADD3 R4, PT, PT, RZ, -0x1, RZ ;  /* 0xffffffffff04d810 */ /* 0x000fe40007ffe0ff */
[----:B------:R-:W-:-:S05]  /*08e0*/  @P6 IMAD.MOV R4, RZ, RZ, R5 ;  /* 0x000000ffff046224 */ /* 0x000fca00078e0205 */
[----:B------:R-:W-:-:S05]  /*08f0*/  I2FP.F32.S32 R4, R4 ;  /* 0x0000000400047245 */ /* 0x000fca0000201400 */
[----:B------:R-:W-:-:S04]  /*0900*/  FMUL.FTZ R5, R4, UR18 ;  /* 0x0000001204057c20 */ /* 0x000fc80008410000 */
[----:B--2---:R-:W-:-:S07]  /*0910*/  FFMA.FTZ R12, R5, -R30, R12 ;  /* 0x8000001e050c7223 */ /* 0x004fce000001000c */
.L_x_1629:
[----:B------:R-:W-:Y:S05]  /*0920*/  BSYNC.RECONVERGENT B0 ;  /* 0x0000000000007941 */ /* 0x000fea0003800200 */
.L_x_1628:
[----:B------:R-:W-:Y:S01]  /*0930*/  BSSY.RECONVERGENT B0, `(.L_x_1630) ;  /* 0x0000011000007945 */ /* 0x000fe20003800200 */
[----:B------:R-:W-:Y:S02]  /*0940*/  ISETP.NE.AND P5, PT, RZ, UR4, PT ;  /* 0x00000004ff007c0c */ /* 0x000fe4000bfa5270 */
[----:B------:R-:W-:Y:S01]  /*0950*/  ISETP.NE.AND P6, PT, RZ, UR4, PT ;  /* 0x00000004ff007c0c */ /* 0x000fe2000bfc5270 */
[----:B------:R-:W-:-:S12]  /*0960*/  @!P1 BRA P4, `(.L_x_1631) ;  /* 0x0000000000349947 */ /* 0x000fd80002000000 */
[-C--:B------:R-:W-:Y:S01]  /*0970*/  FMUL.FTZ R4, R24, R35.reuse ;  /* 0x0000002318047220 */ /* 0x080fe20000410000 */
[----:B------:R-:W-:-:S03]  /*0980*/  FMUL.FTZ R6, R22, R35 ;  /* 0x0000002316067220 */ /* 0x000fc60000410000 */
[C---:B------:R-:W-:Y:S01]  /*0990*/  FFMA.FTZ R4, R9.reuse, UR20, R4 ;  /* 0x0000001409047c23 */ /* 0x040fe20008010004 */
[----:B------:R-:W-:-:S04]  /*09a0*/  FFMA.FTZ R9, R9, UR21, R6 ;  /* 0x0000001509097c23 */ /* 0x000fc80008010006 */
        /* <DEDUP_REMOVED lines=8> */
[----:B--2---:R-:W-:-:S07]  /*0a30*/  FFMA.FTZ R13, R4, -R30, R13 ;  /* 0x8000001e040d7223 */ /* 0x004fce000001000d */
.L_x_1631:
[----:B------:R-:W-:Y:S05]  /*0a40*/  BSYNC.RECONVERGENT B0 ;  /* 0x0000000000007941 */ /* 0x000fea0003800200 */
.L_x_1630:
[----:B------:R-:W-:Y:S04]  /*0a50*/  BSSY.RECONVERGENT B0, `(.L_x_1632) ;  /* 0x000000f000007945 */ /* 0x000fe80003800200 */
        /* <DEDUP_REMOVED lines=14> */
.L_x_1633:
[----:B------:R-:W-:Y:S05]  /*0b40*/  BSYNC.RECONVERGENT B0 ;  /* 0x0000000000007941 */ /* 0x000fea0003800200 */
.L_x_1632:
[----:B------:R-:W-:Y:S04]  /*0b50*/  BSSY.RECONVERGENT B0, `(.L_x_1634) ;  /* 0x000000f000007945 */ /* 0x000fe80003800200 */
[----:B------:R-:W-:Y:S05]  /*0b60*/  @!P3 BRA P6, `(.L_x_1635) ;  /* 0x000000000034b947 */ /* 0x000fea0003000000 */
        /* <DEDUP_REMOVED lines=13> */
.L_x_1635:
[----:B------:R-:W-:Y:S05]  /*0c40*/  BSYNC.RECONVERGENT B0 ;  /* 0x0000000000007941 */ /* 0x000fea0003800200 */
.L_x_1634:
[----:B------:R-:W0:Y:S08]  /*0c50*/  S2UR UR5, SR_CgaCtaId ;  /* 0x00000000000579c3 */ /* 0x000e300000008800 */
[----:B------:R-:W-:Y:S01]  /*0c60*/  BAR.SYNC.DEFER_BLOCKING 0x0 ;  /* 0x0000000000007b1d */ /* 0x000fe20000010000 */
[----:B------:R-:W-:-:S05]  /*0c70*/  ISETP.NE.AND P1, PT, R31, RZ, PT ;  /* 0x000000ff1f00720c */ /* 0x000fca0003f25270 */
[----:B------:R-:W-:Y:S02]  /*0c80*/  UMOV UR4, 0x400 ;  /* 0x0000040000047882 */ /* 0x000fe40000000000 */
[----:B0-----:R-:W-:Y:S01]  /*0c90*/  ULEA UR4, UR5, UR4, 0x18 ;  /* 0x0000000405047291 */ /* 0x001fe2000f8ec0ff */
[----:B--2---:R-:W-:Y:S01]  /*0ca0*/  STS.128 [R20], R12 ;  /* 0x0000000c14007388 */ /* 0x004fe20000000c00 */
        /* <DEDUP_REMOVED lines=36> */
.L_x_1637:
        /* <DEDUP_REMOVED lines=9> */
.L_x_2062:


//--------------------- .text._Z21kOptimizer32bit1StateI6__halfLi5EEvPT_S2_PfS3_ffffffiffbi --------------------------
	.section	.text._Z21kOptimizer32bit1StateI6__halfLi5EEvPT_S2_PfS3_ffffffiffbi,"ax",@progbits
	.align	128
        .global         _Z21kOptimizer32bit1StateI6__halfLi5EEvPT_S2_PfS3_ffffffiffbi
        .type           _Z21kOptimizer32bit1StateI6__halfLi5EEvPT_S2_PfS3_ffffffiffbi,@function
        .size           _Z21kOptimizer32bit1StateI6__halfLi5EEvPT_S2_PfS3_ffffffiffbi,(.L_x_2063 - _Z21kOptimizer32bit1StateI6__halfLi5EEvPT_S2_PfS3_ffffffiffbi)
        .other          _Z21kOptimizer32bit1StateI6__halfLi5EEvPT_S2_PfS3_ffffffiffbi,@"STO_CUDA_ENTRY STV_DEFAULT"
_Z21kOptimizer32bit1StateI6__halfLi5EEvPT_S2_PfS3_ffffffiffbi:
.text._Z21kOptimizer32bit1StateI6__halfLi5EEvPT_S2_PfS3_ffffffiffbi:
        /* <DEDUP_REMOVED lines=28> */
.L_x_1638:
        /* <DEDUP_REMOVED lines=24> */
.L_x_1649:
[----:B------:R-:W-:Y:S01]  /*0340*/  BAR.SYNC.DEFER_BLOCKING 0x0 ;  /* 0x0000000000007b1d */ /* 0x000fe20000010000 */
[----:B------:R-:W-:Y:S01]  /*0350*/  IMAD.MOV R3, RZ, RZ, -R26 ;  /* 0x000000ffff037224 */ /* 0x000fe200078e0a1a */
[----:B------:R-:W-:-:S04]  /*0360*/  IADD3 R4, P0, PT, R21, R26, RZ ;  /* 0x0000001a15047210 */ /* 0x000fc80007f1e0ff */
[----:B------:R-:W-:Y:S01]  /*0370*/  VIADDMNMX.U32 R0, R3, R22, 0x1000, PT ;  /* 0x0000100003007446 */ /* 0x000fe20003800016 */
[----:B------:R-:W-:Y:S01]  /*0380*/  IMAD.SHL.U32 R6, R4, 0x2, RZ ;  /* 0x0000000204067824 */ /* 0x000fe200078e00ff */
[----:B------:R-:W-:Y:S02]  /*0390*/  IADD3.X R5, PT, PT, RZ, RZ, RZ, P0, !PT ;  /* 0x000000ffff057210 */ /* 0x000fe400007fe4ff */
        /* <DEDUP_REMOVED lines=45> */
[----:B------:R-:W-:-:S02]  /*0670*/  FSETP.LT.FTZ.AND P1, PT, RZ, UR7, PT ;  /* 0x00000007ff007c0b */ /* 0x000fc4000bf31000 */
[----:B------:R-:W-:-:S04]  /*0680*/  LEA R26, R23, R26, 0xc ;  /* 0x0000001a171a7211 */ /* 0x000fc800078e60ff */
        /* <DEDUP_REMOVED lines=41> */
.L_x_1639:
        /* <DEDUP_REMOVED lines=13> */
.L_x_1640:
[----:B------:R-:W-:Y:S01]  /*09f0*/  UPRMT UR5, UR17, 0x8880, URZ ;  /* 0x0000888011057896 */ /* 0x000fe200080000ff */
[----:B------:R-:W-:Y:S01]  /*0a00*/  HADD2.F32 R43, -RZ, R37.H0_H0 ;  /* 0x20000025ff2b7230 */ /* 0x000fe20000004100 */
[----:B------:R-:W-:Y:S01]  /*0a10*/  BSSY.RECONVERGENT B0, `(.L_x_1641) ;  /* 0x0000016000007945 */ /* 0x000fe20003800200 */
[----:B------:R-:W-:Y:S02]  /*0a20*/  HADD2.F32 R39, -RZ, R35.H0_H0 ;  /* 0x20000023ff277230 */ /* 0x000fe40000004100 */
[----:B------:R-:W-:Y:S01]  /*0a30*/  HADD2.F32 R41, -RZ, R33.H0_H0 ;  /* 0x20000021ff297230 */ /* 0x000fe20000004100 */
[----:B------:R-:W-:Y:S01]  /*0a40*/  FSETP.NEU.FTZ.AND P1, PT, R43, RZ, PT ;  /* 0x000000ff2b00720b */ /* 0x000fe20003f3d000 */
[----:B------:R-:W-:Y:S01]  /*0a50*/  HADD2.F32 R11, -RZ, R13.H0_H0 ;  /* 0x2000000dff0b7230 */ /* 0x000fe20000004100 */
[----:B------:R-:W-:-:S13]  /*0a60*/  ISETP.NE.AND P2, PT, RZ, UR5, PT ;  /* 0x00000005ff007c0c */ /* 0x000fda000bf45270 */
[----:B------:R-:W-:Y:S05]  /*0a70*/  @!P1 BRA P2, `(.L_x_1642) ;  /* 0x00000000003c9947 */ /* 0x000fea0001000000 */
[-C--:B------:R-:W-:Y:S01]  /*0a80*/  FMUL.FTZ R45, R18, R43.reuse ;  /* 0x0000002b122d7220 */ /* 0x080fe20000410000 */
[----:B------:R-:W-:Y:S02]  /*0a90*/  IMAD.MOV.U32 R10, RZ, RZ, RZ ;  /* 0x000000ffff0a7224 */ /* 0x000fe400078e00ff */
[----:B------:R-:W-:Y:S01]  /*0aa0*/  FMUL.FTZ R43, R16, R43 ;  /* 0x0000002b102b7220 */ /* 0x000fe20000410000 */
[----:B------:R-:W-:Y:S02]  /*0ab0*/  HADD2.F32 R36, -RZ, R36.H0_H0 ;  /* 0x20000024ff247230 */ /* 0x000fe40000004100 */
        /* <DEDUP_REMOVED lines=10> */
[----:B------:R-:W-:-:S07]  /*0b60*/  F2FP.F16.F32.PACK_AB R36, RZ, R36 ;  /* 0x00000024ff24723e */ /* 0x000fce00000000ff */
.L_x_1642:
[----:B------:R-:W-:Y:S05]  /*0b70*/  BSYNC.RECONVERGENT B0 ;  /* 0x0000000000007941 */ /* 0x000fea0003800200 */
.L_x_1641:
        /* <DEDUP_REMOVED lines=8> */
[----:B------:R-:W-:Y:S01]  /*0c00*/  FMUL.FTZ R10, R18, R39 ;  /* 0x00000027120a7220 */ /* 0x000fe20000410000 */
[----:B------:R-:W-:-:S03]  /*0c10*/  HADD2.F32 R32, -RZ, R32.H0_H0 ;  /* 0x20000020ff207230 */ /* 0x000fc60000004100 */
[----:B------:R-:W-:-:S05]  /*0c20*/  FFMA.FTZ R10, R5, UR20, R10 ;  /* 0x00000014050a7c23 */ /* 0x000fca000801000a */
[C---:B------:R-:W-:Y:S02]  /*0c30*/  FSETP.GT.FTZ.AND P5, PT, R10.reuse, RZ, PT ;  /* 0x000000ff0a00720b */ /* 0x040fe40003fb4000 */
[----:B------:R-:W-:Y:S01]  /*0c40*/  FSETP.GEU.FTZ.AND P6, PT, R10, RZ, PT ;  /* 0x000000ff0a00720b */ /* 0x000fe20003fde000 */
[----:B------:R-:W-:Y:S01]  /*0c50*/  IMAD.MOV.U32 R10, RZ, RZ, RZ ;  /* 0x000000ffff0a7224 */ /* 0x000fe200078e00ff */
[----:B------:R-:W-:-:S09]  /*0c60*/  SEL R38, RZ, 0x1, !P5 ;  /* 0x00000001ff267807 */ /* 0x000fd20006800000 */
[----:B------:R-:W-:Y:S02]  /*0c70*/  @!P5 IADD3 R10, PT, PT, RZ, -0x1, RZ ;  /* 0xffffffffff0ad810 */ /* 0x000fe40007ffe0ff */
[----:B------:R-:W-:-:S05]  /*0c80*/  @P6 IMAD.MOV R10, RZ, RZ, R38 ;  /* 0x000000ffff0a6224 */ /* 0x000fca00078e0226 */
[----:B------:R-:W-:-:S05]  /*0c90*/  I2FP.F32.S32 R10, R10 ;  /* 0x0000000a000a7245 */ /* 0x000fca0000201400 */
[----:B------:R-:W-:Y:S01]  /*0ca0*/  FMUL.FTZ R43, R10, UR18 ;  /* 0x000000120a2b7c20 */ /* 0x000fe20008410000 */
[----:B------:R-:W-:-:S03]  /*0cb0*/  FMUL.FTZ R10, R16, R39 ;  /* 0x00000027100a7220 */ /* 0x000fc60000410000 */
[----:B------:R-:W-:Y:S01]  /*0cc0*/  FFMA.FTZ R32, R43, -R24, R32 ;  /* 0x800000182b207223 */ /* 0x000fe20000010020 */
[----:B------:R-:W-:-:S04]  /*0cd0*/  FFMA.FTZ R5, R5, UR21, R10 ;  /* 0x0000001505057c23 */ /* 0x000fc8000801000a */
[----:B------:R-:W-:-:S07]  /*0ce0*/  F2FP.F16.F32.PACK_AB R32, RZ, R32 ;  /* 0x00000020ff20723e */ /* 0x000fce00000000ff */
.L_x_1644:
[----:B------:R-:W-:Y:S05]  /*0cf0*/  BSYNC.RECONVERGENT B0 ;  /* 0x0000000000007941 */ /* 0x000fea0003800200 */
.L_x_1643:
[----:B------:R-:W-:Y:S04]  /*0d00*/  BSSY.RECONVERGENT B0, `(.L_x_1645) ;  /* 0x0000011000007945 */ /* 0x000fe80003800200 */
        /* <DEDUP_REMOVED lines=16> */
.L_x_1646:
[----:B------:R-:W-:Y:S05]  /*0e10*/  BSYNC.RECONVERGENT B0 ;  /* 0x0000000000007941 */ /* 0x000fea0003800200 */
.L_x_1645:
[----:B------:R-:W-:Y:S04]  /*0e20*/  BSSY.RECONVERGENT B0, `(.L_x_1647) ;  /* 0x0000011000007945 */ /* 0x000fe80003800200 */
[----:B------:R-:W-:Y:S05]  /*0e30*/  @!P2 BRA P1, `(.L_x_1648) ;  /* 0x00000000003ca947 */ /* 0x000fea0000800000 */
[----:B------:R-:W-:Y:S01]  /*0e40*/  FMUL.FTZ R10, R18, R11 ;  /* 0x0000000b120a7220 */ /* 0x000fe20000410000 */
[----:B------:R-:W-:-:S03]  /*0e50*/  HADD2.F32 R34, -RZ, R34.H0_H0 ;  /* 0x20000022ff227230 */ /* 0x000fc60000004100 */
[----:B------:R-:W-:-:S05]  /*0e60*/  FFMA.FTZ R10, R7, UR20, R10 ;  /* 0x00000014070a7c23 */ /* 0x000fca000801000a */
[C---:B------:R-:W-:Y:S02]  /*0e70*/  FSETP.GT.FTZ.AND P1, PT, R10.reuse, RZ, PT ;  /* 0x000000ff0a00720b */ /* 0x040fe40003f34000 */
[----:B------:R-:W-:Y:S01]  /*0e80*/  FSETP.GEU.FTZ.AND P2, PT, R10, RZ, PT ;  /* 0x000000ff0a00720b */ /* 0x000fe20003f5e000 */
[----:B------:R-:W-:Y:S01]  /*0e90*/  HFMA2 R10, -RZ, RZ, 0, 0 ;  /* 0x00000000ff0a7431 */ /* 0x000fe200000001ff */
[----:B------:R-:W-:-:S09]  /*0ea0*/  SEL R38, RZ, 0x1, !P1 ;  /* 0x00000001ff267807 */ /* 0x000fd20004800000 */
[----:B------:R-:W-:Y:S02]  /*0eb0*/  @!P1 IMAD.MOV R10, RZ, RZ, -0x1 ;  /* 0xffffffffff0a9424 */ /* 0x000fe400078e02ff */
[----:B------:R-:W-:-:S05]  /*0ec0*/  @P2 IMAD.MOV R10, RZ, RZ, R38 ;  /* 0x000000ffff0a2224 */ /* 0x000fca00078e0226 */
[----:B------:R-:W-:-:S05]  /*0ed0*/  I2FP.F32.S32 R10, R10 ;  /* 0x0000000a000a7245 */ /* 0x000fca0000201400 */
[----:B------:R-:W-:Y:S01]  /*0ee0*/  FMUL.FTZ R39, R10, UR18 ;  /* 0x000000120a277c20 */ /* 0x000fe20008410000 */
[----:B------:R-:W-:-:S03]  /*0ef0*/  FMUL.FTZ R10, R16, R11 ;  /* 0x0000000b100a7220 */ /* 0x000fc60000410000 */
[----:B------:R-:W-:Y:S01]  /*0f00*/  FFMA.FTZ R34, R39, -R24, R34 ;  /* 0x8000001827227223 */ /* 0x000fe20000010022 */
[----:B------:R-:W-:-:S04]  /*0f10*/  FFMA.FTZ R7, R7, UR21, R10 ;  /* 0x0000001507077c23 */ /* 0x000fc8000801000a */
[----:B------:R-:W-:-:S07]  /*0f20*/  F2FP.F16.F32.PACK_AB R34, RZ, R34 ;  /* 0x00000022ff22723e */ /* 0x000fce00000000ff */
.L_x_1648:
[----:B------:R-:W-:Y:S05]  /*0f30*/  BSYNC.RECONVERGENT B0 ;  /* 0x0000000000007941 */ /* 0x000fea0003800200 */
.L_x_1647:
        /* <DEDUP_REMOVED lines=41> */
.L_x_1650:
        /* <DEDUP_REMOVED lines=11> */
.L_x_2063:


//--------------------- .text._Z21kOptimizer32bit1StateI13__nv_bfloat16Li2EEvPT_S2_PfS3_ffffffiffbi --------------------------
	.section	.text._Z21kOptimizer32bit1StateI13__nv_bfloat16Li2EEvPT_S2_PfS3_ffffffiffbi,"ax",@progbits
	.align	128
        .global         _Z21kOptimizer32bit1StateI13__nv_bfloat16Li2EEvPT_S2_PfS3_ffffffiffbi
        .type           _Z21kOptimizer32bit1StateI13__nv_bfloat16Li2EEvPT_S2_PfS3_ffffffiffbi,@function
        .size           _Z21kOptimizer32bit1StateI13__nv_bfloat16Li2EEvPT_S2_PfS3_ffffffiffbi,(.L_x_2064 - _Z21kOptimizer32bit1StateI13__nv_bfloat16Li2EEvPT_S2_PfS3_ffffffiffbi)
        .other          _Z21kOptimizer32bit1StateI13__nv_bfloat16Li2EEvPT_S2_PfS3_ffffffiffbi,@"STO_CUDA_ENTRY STV_DEFAULT"
_Z21kOptimizer32bit1StateI13__nv_bfloat16Li2EEvPT_S2_PfS3_ffffffiffbi:
.text._Z21kOptimizer32bit1StateI13__nv_bfloat16Li2EEvPT_S2_PfS3_ffffffiffbi:
        /* <DEDUP_REMOVED lines=28> */
.L_x_1651:
[----:B------:R-:W-:Y:S05]  /*01c0*/  @P1 EXIT ;  /* 0x000000000000194d */ /* 0x000fea0003800000 */
[----:B------:R-:W0:Y:S01]  /*01d0*/  S2R R25, SR_TID.X ;  /* 0x0000000000197919 */ /* 0x000e220000002100 */
[----:B------:R-:W1:Y:S01]  /*01e0*/  LDC R16, c[0x0][0x3a8] ;  /* 0x0000ea00ff107b82 */ /* 0x000e620000000800 */
[----:B------:R-:W2:Y:S01]  /*01f0*/  LDCU UR19, c[0x0][0x3a8] ;  /* 0x00007500ff1377ac */ /* 0x000ea20008000800 */
[----:B------:R-:W3:Y:S01]  /*0200*/  S2R R23, SR_LANEID ;  /* 0x0000000000177919 */ /* 0x000ee20000000000 */
[----:B------:R-:W4:Y:S05]  /*0210*/  LDCU UR20, c[0x0][0x3b0] ;  /* 0x00007600ff1477ac */ /* 0x000f2a0008000800 */
[----:B------:R-:W2:Y:S01]  /*0220*/  LDC R22, c[0x0][0x370] ;  /* 0x0000dc00ff167b82 */ /* 0x000ea20000000800 */
[----:B------:R-:W0:Y:S01]  /*0230*/  LDCU UR18, c[0x0][0x3bc] ;  /* 0x00007780ff1277ac */ /* 0x000e220008000800 */
[----:B------:R-:W0:Y:S06]  /*0240*/  LDCU UR16, c[0x0][0x3c0] ;  /* 0x00007800ff1077ac */ /* 0x000e2c0008000800 */
[----:B------:R-:W2:Y:S01]  /*0250*/  LDC R20, c[0x0][0x3c8] ;  /* 0x0000f200ff147b82 */ /* 0x000ea20000000800 */
[----:B------:R-:W0:Y:S01]  /*0260*/  LDCU UR7, c[0x0][0x3b4] ;  /* 0x00007680ff0777ac */ /* 0x000e220008000800 */
[----:B------:R-:W0:Y:S01]  /*0270*/  LDCU.U8 UR17, c[0x0][0x3c4] ;  /* 0x00007880ff1177ac */ /* 0x000e220008000000 */
[----:B-1----:R-:W-:Y:S01]  /*0280*/  FADD.FTZ R16, -R16, 1 ;  /* 0x3f80000010107421 */ /* 0x002fe20000010100 */
[----:B------:R-:W1:Y:S01]  /*0290*/  LDCU.64 UR10, c[0x0][0x380] ;  /* 0x00007000ff0a77ac */ /* 0x000e620008000a00 */
        /* <DEDUP_REMOVED lines=9> */
[----:B-12-4-:R-:W-:-:S07]  /*0330*/  LOP3.LUT R15, R21, 0x60, RZ, 0xfc, !PT ;  /* 0x00000060150f7812 */ /* 0x016fce00078efcff */
.L_x_1662:
[----:B------:R-:W-:Y:S01]  /*0340*/  BAR.SYNC.DEFER_BLOCKING 0x0 ;  /* 0x0000000000007b1d */ /* 0x000fe20000010000 */
[----:B-1----:R-:W-:Y:S01]  /*0350*/  IMAD.MOV R3, RZ, RZ, -R26 ;  /* 0x000000ffff037224 */ /* 0x002fe200078e0a1a */
        /* <DEDUP_REMOVED lines=34> */
[----:B------:R-:W-:Y:S01]  /*0580*/  IMAD R28, R7, 0x2, R30 ;  /* 0x00000002071c7824 */ /* 0x000fe200078e021e */
[----:B0-----:R-:W-:Y:S01]  /*0590*/  IADD3 R8, P4, PT, R8, UR14, RZ ;  /* 0x0000000e08087c10 */ /* 0x001fe2000ff9e0ff */
        /* <DEDUP_REMOVED lines=29> */
[----:B------:R-:W-:Y:S01]  /*0770*/  SHF.L.U32 R10, R10, 0x10, RZ ;  /* 0x000000100a0a7819 */ /* 0x000fe200000006ff */
[----:B------:R-:W-:Y:S02]  /*0780*/  IMAD.U32 R13, R13, 0x10000, RZ ;  /* 0x000100000d0d7824 */ /* 0x000fe400078e00ff */
[----:B------:R-:W-:Y:S02]  /*0790*/  IMAD.U32 R11, R11, 0x10000, RZ ;  /* 0x000100000b0b7824 */ /* 0x000fe400078e00ff */
[----:B------:R-:W-:Y:S02]  /*07a0*/  IMAD.U32 R33, R31, 0x10000, RZ ;  /* 0x000100001f217824 */ /* 0x000fe400078e00ff */
[----:B------:R-:W-:Y:S01]  /*07b0*/  FMUL.FTZ R13, R13, UR16 ;  /* 0x000000100d0d7c20 */ /* 0x000fe20008410000 */
[----:B------:R-:W-:Y:S01]  /*07c0*/  FMUL.FTZ R10, R10, UR16 ;  /* 0x000000100a0a7c20 */ /* 0x000fe20008410000 */
[----:B------:R-:W-:Y:S01]  /*07d0*/  FMUL.FTZ R31, R11, UR16 ;  /* 0x000000100b1f7c20 */ /* 0x000fe20008410000 */
[----:B------:R-:W-:Y:S01]  /*07e0*/  FMUL.FTZ R35, R33, UR16 ;  /* 0x0000001021237c20 */ /* 0x000fe20008410000 */
[----:B------:R-:W-:-:S02]  /*07f0*/  IMAD.U32 R11, R32, 0x10000, RZ ;  /* 0x00010000200b7824 */ /* 0x000fc400078e00ff */
[----:B------:R-:W0:Y:S01]  /*0800*/  F2F.BF16.F32 R13, R13 ;  /* 0x0000000d000d7304 */ /* 0x000e220000202000 */
[----:B------:R-:W-:Y:S02]  /*0810*/  IMAD.U32 R34, R39, 0x10000, RZ ;  /* 0x0001000027227824 */ /* 0x000fe400078e00ff */
[----:B------:R-:W-:Y:S02]  /*0820*/  IMAD.U32 R36, R12, 0x10000, RZ ;  /* 0x000100000c247824 */ /* 0x000fe400078e00ff */
[----:B------:R-:W-:-:S03]  /*0830*/  IMAD.U32 R41, R37, 0x10000, RZ ;  /* 0x0001000025297824 */ /* 0x000fc600078e00ff */
[----:B------:R-:W1:Y:S01]  /*0840*/  F2F.BF16.F32 R10, R10 ;  /* 0x0000000a000a7304 */ /* 0x000e620000202000 */
[----:B0-----:R-:W-:-:S07]  /*0850*/  SHF.L.U32 R13, R13, 0x10, RZ ;  /* 0x000000100d0d7819 */ /* 0x001fce00000006ff */
[----:B------:R-:W0:Y:S01]  /*0860*/  F2F.BF16.F32 R31, R31 ;  /* 0x0000001f001f7304 */ /* 0x000e220000202000 */
[----:B------:R-:W-:Y:S01]  /*0870*/  FFMA.FTZ R13, R34, UR7, R13 ;  /* 0x00000007220d7c23 */ /* 0x000fe2000801000d */
[----:B-1----:R-:W-:-:S06]  /*0880*/  IMAD.U32 R10, R10, 0x10000, RZ ;  /* 0x000100000a0a7824 */ /* 0x002fcc00078e00ff */
[----:B------:R-:W1:Y:S01]  /*0890*/  F2F.BF16.F32 R35, R35 ;  /* 0x0000002300237304 */ /* 0x000e620000202000 */
[----:B------:R-:W-:Y:S01]  /*08a0*/  FFMA.FTZ R10, R11, UR7, R10 ;  /* 0x000000070b0a7c23 */ /* 0x000fe2000801000a */
[----:B0-----:R-:W-:-:S04]  /*08b0*/  IMAD.U32 R33, R31, 0x10000, RZ ;  /* 0x000100001f217824 */ /* 0x001fc800078e00ff */
[----:B------:R-:W-:Y:S01]  /*08c0*/  F2FP.BF16.F32.PACK_AB R10, R13, R10 ;  /* 0x0000000a0d0a723e */ /* 0x000fe200000010ff */
[----:B------:R-:W-:Y:S01]  /*08d0*/  FFMA.FTZ R33, R36, UR7, R33 ;  /* 0x0000000724217c23 */ /* 0x000fe20008010021 */
[----:B-1----:R-:W-:Y:S02]  /*08e0*/  IMAD.U32 R38, R35, 0x10000, RZ ;  /* 0x0001000023267824 */ /* 0x002fe400078e00ff */
[----:B------:R-:W-:Y:S02]  /*08f0*/  PRMT R35, R10, 0x7610, R35 ;  /* 0x000076100a237816 */ /* 0x000fe40000000023 */
[----:B------:R-:W-:-:S05]  /*0900*/  FFMA.FTZ R38, R41, UR7, R38 ;  /* 0x0000000729267c23 */ /* 0x000fca0008010026 */
[----:B------:R-:W-:Y:S02]  /*0910*/  F2FP.BF16.F32.PACK_AB R38, R38, R33 ;  /* 0x000000212626723e */ /* 0x000fe400000010ff */
[----:B------:R-:W-:Y:S02]  /*0920*/  PRMT R33, R10, 0x7632, R33 ;  /* 0x000076320a217816 */ /* 0x000fe40000000021 */
[C---:B------:R-:W-:Y:S02]  /*0930*/  PRMT R13, R38.reuse, 0x7632, R13 ;  /* 0x00007632260d7816 */ /* 0x040fe4000000000d */
[----:B------:R-:W-:Y:S01]  /*0940*/  PRMT R31, R38, 0x7610, R31 ;  /* 0x00007610261f7816 */ /* 0x000fe2000000001f */
[----:B------:R-:W-:Y:S06]  /*0950*/  BRA `(.L_x_1653) ;  /* 0x0000000000387947 */ /* 0x000fec0003800000 */
.L_x_1652:
        /* <DEDUP_REMOVED lines=14> */
.L_x_1653:
[----:B------:R-:W-:Y:S01]  /*0a40*/  UPRMT UR5, UR17, 0x8880, URZ ;  /* 0x0000888011057896 */ /* 0x000fe200080000ff */
[----:B------:R-:W-:Y:S01]  /*0a50*/  IMAD.U32 R45, R35, 0x10000, RZ ;  /* 0x00010000232d7824 */ /* 0x000fe200078e00ff */
[----:B------:R-:W-:Y:S01]  /*0a60*/  SHF.L.U32 R11, R33, 0x10, RZ ;  /* 0x00000010210b7819 */ /* 0x000fe200000006ff */
[----:B------:R-:W-:Y:S01]  /*0a70*/  IMAD.U32 R41, R31, 0x10000, RZ ;  /* 0x000100001f297824 */ /* 0x000fe200078e00ff */
[----:B------:R-:W-:Y:S01]  /*0a80*/  BSSY.RECONVERGENT B0, `(.L_x_1654) ;  /* 0x0000019000007945 */ /* 0x000fe20003800200 */
[----:B------:R-:W-:Y:S01]  /*0a90*/  IMAD.U32 R43, R13, 0x10000, RZ ;  /* 0x000100000d2b7824 */ /* 0x000fe200078e00ff */
[----:B------:R-:W-:Y:S02]  /*0aa0*/  FSETP.NEU.FTZ.AND P5, PT, R45, RZ, PT ;  /* 0x000000ff2d00720b */ /* 0x000fe40003fbd000 */
        /* <DEDUP_REMOVED lines=10> */
[----:B------:R-:W-:Y:S01]  /*0b50*/  FMUL.FTZ R10, R16, R45 ;  /* 0x0000002d100a7220 */ /* 0x000fe20000410000 */
[----:B------:R-:W-:-:S03]  /*0b60*/  IMAD.U32 R32, R32, 0x10000, RZ ;  /* 0x0001000020207824 */ /* 0x000fc600078e00ff */
[----:B------:R-:W-:-:S04]  /*0b70*/  FMUL.FTZ R10, R45, R10 ;  /* 0x0000000a2d0a7220 */ /* 0x000fc80000410000 */
[----:B------:R-:W-:-:S04]  /*0b80*/  FFMA.FTZ R4, R4, UR19, R10 ;  /* 0x0000001304047c23 */ /* 0x000fc8000801000a */
[----:B------:R-:W0:Y:S02]  /*0b90*/  MUFU.SQRT R10, R4 ;  /* 0x00000004000a7308 */ /* 0x000e240000002000 */
[----:B0-----:R-:W-:-:S06]  /*0ba0*/  FADD.FTZ R10, R10, UR20 ;  /* 0x000000140a0a7e21 */ /* 0x001fcc0008010000 */
[----:B------:R-:W0:Y:S02]  /*0bb0*/  MUFU.RCP R10, R10 ;  /* 0x0000000a000a7308 */ /* 0x000e240000001000 */
[----:B0-----:R-:W-:-:S04]  /*0bc0*/  FMUL.FTZ R45, R45, R10 ;  /* 0x0000000a2d2d7220 */ /* 0x001fc80000410000 */
[----:B------:R-:W-:-:S04]  /*0bd0*/  FMUL.FTZ R45, R45, UR18 ;  /* 0x000000122d2d7c20 */ /* 0x000fc80008410000 */
[----:B------:R-:W-:-:S05]  /*0be0*/  FFMA.FTZ R45, R45, -R24, R32 ;  /* 0x800000182d2d7223 */ /* 0x000fca0000010020 */
[----:B------:R-:W-:-:S04]  /*0bf0*/  F2FP.BF16.F32.PACK_AB R45, RZ, R45 ;  /* 0x0000002dff2d723e */ /* 0x000fc800000010ff */
[----:B------:R-:W-:-:S07]  /*0c00*/  PRMT R32, R45, 0x7610, R32 ;  /* 0x000076102d207816 */ /* 0x000fce0000000020 */
.L_x_1655:
[----:B------:R-:W-:Y:S05]  /*0c10*/  BSYNC.RECONVERGENT B0 ;  /* 0x0000000000007941 */ /* 0x000fea0003800200 */
.L_x_1654:
[----:B------:R-:W-:Y:S01]  /*0c20*/  ISETP.NE.AND P5, PT, R36, RZ, PT ;  /* 0x000000ff2400720c */ /* 0x000fe20003fa5270 */
[----:B------:R-:W-:-:S12]  /*0c30*/  BSSY.RECONVERGENT B0, `(.L_x_1656) ;  /* 0x000000e000007945 */ /* 0x000fd80003800200 */
[----:B------:R-:W-:Y:S05]  /*0c40*/  @!P5 BRA P2, `(.L_x_1657) ;  /* 0x000000000030d947 */ /* 0x000fea0001000000 */
        /* <DEDUP_REMOVED lines=12> */
.L_x_1657:
[----:B------:R-:W-:Y:S05]  /*0d10*/  BSYNC.RECONVERGENT B0 ;  /* 0x0000000000007941 */ /* 0x000fea0003800200 */
.L_x_1656:
        /* <DEDUP_REMOVED lines=15> */
.L_x_1659:
[----:B------:R-:W-:Y:S05]  /*0e10*/  BSYNC.RECONVERGENT B0 ;  /* 0x0000000000007941 */ /* 0x000fea0003800200 */
.L_x_1658:
[----:B------:R-:W-:Y:S04]  /*0e20*/  BSSY.RECONVERGENT B0, `(.L_x_1660) ;  /* 0x000000e000007945 */ /* 0x000fe80003800200 */
        /* <DEDUP_REMOVED lines=13> */
.L_x_1661:
[----:B------:R-:W-:Y:S05]  /*0f00*/  BSYNC.RECONVERGENT B0 ;  /* 0x0000000000007941 */ /* 0x000fea0003800200 */
.L_x_1660:
        /* <DEDUP_REMOVED lines=41> */
.L_x_1663:
        /* <DEDUP_REMOVED lines=14> */
.L_x_2064:


//--------------------- .text._Z21kOptimizer32bit1StateIfLi2EEvPT_S1_PfS2_ffffffiffbi --------------------------
	.section	.text._Z21kOptimizer32bit1StateIfLi2EEvPT_S1_PfS2_ffffffiffbi,"ax",@progbits
	.align	128
        .global         _Z21kOptimizer32bit1StateIfLi2EEvPT_S1_PfS2_ffffffiffbi
        .type           _Z21kOptimizer32bit1StateIfLi2EEvPT_S1_PfS2_ffffffiffbi,@function
        .size           _Z21kOptimizer32bit1StateIfLi2EEvPT_S1_PfS2_ffffffiffbi,(.L_x_2065 - _Z21kOptimizer32bit1StateIfLi2EEvPT_S1_PfS2_ffffffiffbi)
        .other          _Z21kOptimizer32bit1StateIfLi2EEvPT_S1_PfS2_ffffffiffbi,@"STO_CUDA_ENTRY STV_DEFAULT"
_Z21kOptimizer32bit1StateIfLi2EEvPT_S1_PfS2_ffffffiffbi:
.text._Z21kOptimizer32bit1StateIfLi2EEvPT_S1_PfS2_ffffffiffbi:
        /* <DEDUP_REMOVED lines=28> */
.L_x_1664:
[----:B------:R-:W-:Y:S05]  /*01c0*/  @P1 EXIT ;  /* 0x000000000000194d */ /* 0x000fea0003800000 */
[----:B------:R-:W0:Y:S01]  /*01d0*/  S2R R33, SR_TID.X ;  /* 0x0000000000217919 */ /* 0x000e220000002100 */
[----:B------:R-:W1:Y:S01]  /*01e0*/  S2UR UR5, SR_CgaCtaId ;  /* 0x00000000000579c3 */ /* 0x000e620000008800 */
[----:B------:R-:W-:Y:S01]  /*01f0*/  UMOV UR4, 0x400 ;  /* 0x0000040000047882 */ /* 0x000fe20000000000 */
[----:B------:R-:W2:Y:S01]  /*0200*/  LDCU UR19, c[0x0][0x3a8] ;  /* 0x00007500ff1377ac */ /* 0x000ea20008000800 */
[----:B------:R-:W3:Y:S01]  /*0210*/  S2R R31, SR_LANEID ;  /* 0x00000000001f7919 */ /* 0x000ee20000000000 */
[----:B------:R-:W4:Y:S04]  /*0220*/  LDCU UR20, c[0x0][0x3b0] ;  /* 0x00007600ff1477ac */ /* 0x000f280008000800 */
[----:B------:R-:W5:Y:S01]  /*0230*/  LDC R24, c[0x0][0x3a8] ;  /* 0x0000ea00ff187b82 */ /* 0x000f620000000800 */
[----:B------:R-:W0:Y:S01]  /*0240*/  LDCU UR18, c[0x0][0x3bc] ;  /* 0x00007780ff1277ac */ /* 0x000e220008000800 */
[----:B------:R-:W0:Y:S06]  /*0250*/  LDCU UR16, c[0x0][0x3c0] ;  /* 0x00007800ff1077ac */ /* 0x000e2c0008000800 */
[----:B------:R-:W2:Y:S01]  /*0260*/  LDC R29, c[0x0][0x370] ;  /* 0x0000dc00ff1d7b82 */ /* 0x000ea20000000800 */
[----:B------:R-:W2:Y:S01]  /*0270*/  LDCU UR7, c[0x0][0x3b4] ;  /* 0x00007680ff0777ac */ /* 0x000ea20008000800 */
[----:B------:R-:W2:Y:S06]  /*0280*/  LDCU.U8 UR17, c[0x0][0x3c4] ;  /* 0x00007880ff1177ac */ /* 0x000eac0008000000 */
[----:B------:R-:W2:Y:S01]  /*0290*/  LDC R28, c[0x0][0x3c8] ;  /* 0x0000f200ff1c7b82 */ /* 0x000ea20000000800 */
[----:B-1----:R-:W-:Y:S01]  /*02a0*/  ULEA UR4, UR5, UR4, 0x18 ;  /* 0x0000000405047291 */ /* 0x002fe2000f8ec0ff */
[----:B------:R-:W1:Y:S01]  /*02b0*/  LDCU.64 UR10, c[0x0][0x380] ;  /* 0x00007000ff0a77ac */ /* 0x000e620008000a00 */
[C---:B0-----:R-:W-:Y:S01]  /*02c0*/  SHF.L.U32 R26, R33.reuse, 0x2, RZ ;  /* 0x00000002211a7819 */ /* 0x041fe200000006ff */
[----:B-----5:R-:W-:Y:S01]  /*02d0*/  FADD.FTZ R24, -R24, 1 ;  /* 0x3f80000018187421 */ /* 0x020fe20000010100 */
[----:B------:R-:W-:Y:S01]  /*02e0*/  LOP3.LUT R0, R33, 0x3e0, RZ, 0xc0, !PT ;  /* 0x000003e021007812 */ /* 0x000fe200078ec0ff */
[----:B------:R-:W0:Y:S01]  /*02f0*/  LDCU.64 UR12, c[0x0][0x390] ;  /* 0x00007200ff0c77ac */ /* 0x000e220008000a00 */
[----:B------:R-:W-:-:S03]  /*0300*/  LOP3.LUT R26, R26, 0xf80, RZ, 0xc0, !PT ;  /* 0x00000f801a1a7812 */ /* 0x000fc600078ec0ff */
[----:B---3--:R-:W-:Y:S01]  /*0310*/  IMAD.IADD R0, R0, 0x1, R31 ;  /* 0x0000000100007824 */ /* 0x008fe200078e021f */
[----:B------:R-:W-:Y:S01]  /*0320*/  LOP3.LUT R27, R26, 0x1f, R33, 0xf8, !PT ;  /* 0x0000001f1a1b7812 */ /* 0x000fe200078ef821 */
[----:B------:R-:W3:Y:S03]  /*0330*/  LDCU.64 UR14, c[0x0][0x388] ;  /* 0x00007100ff0e77ac */ /* 0x000ee60008000a00 */
[----:B------:R-:W-:Y:S02]  /*0340*/  LEA R22, R0, UR4, 0x4 ;  /* 0x0000000400167c11 */ /* 0x000fe4000f8e20ff */
[C---:B------:R-:W-:Y:S02]  /*0350*/  LOP3.LUT R25, R27.reuse, 0x20, RZ, 0xfc, !PT ;  /* 0x000000201b197812 */ /* 0x040fe400078efcff */
[C---:B------:R-:W-:Y:S02]  /*0360*/  LOP3.LUT R23, R27.reuse, 0x40, RZ, 0xfc, !PT ;  /* 0x000000401b177812 */ /* 0x040fe400078efcff */
[----:B-12-4-:R-:W-:-:S07]  /*0370*/  LOP3.LUT R21, R27, 0x60, RZ, 0xfc, !PT ;  /* 0x000000601b157812 */ /* 0x016fce00078efcff */
.L_x_1675:
[----:B------:R-:W-:Y:S01]  /*0380*/  BAR.SYNC.DEFER_BLOCKING 0x0 ;  /* 0x0000000000007b1d */ /* 0x000fe20000010000 */
[----:B------:R-:W-:Y:S02]  /*0390*/  IADD3 R3, PT, PT, -R32, RZ, RZ ;  /* 0x000000ff20037210 */ /* 0x000fe40007ffe1ff */
[----:B------:R-:W-:Y:S02]  /*03a0*/  IADD3 R9, P0, PT, R27, R32, RZ ;  /* 0x000000201b097210 */ /* 0x000fe40007f1e0ff */
        /* <DEDUP_REMOVED lines=11> */
[----:B------:R-:W4:Y:S04]  /*0460*/  @!P1 LDG.E R35, desc[UR8][R18.64+0x80] ;  /* 0x0000800812239981 */ /* 0x000f28000c1e1900 */
[----:B------:R-:W5:Y:S04]  /*0470*/  @!P2 LDG.E R36, desc[UR8][R18.64+0x100] ;  /* 0x000100081224a981 */ /* 0x000f68000c1e1900 */
[----:B------:R-:W3:Y:S01]  /*0480*/  @!P3 LDG.E R37, desc[UR8][R18.64+0x180] ;  /* 0x000180081225b981 */ /* 0x000ee2000c1e1900 */
[----:B------:R-:W-:Y:S01]  /*0490*/  IMAD.IADD R3, R26, 0x1, R31 ;  /* 0x000000011a037824 */ /* 0x000fe200078e021f */
[----:B01----:R-:W-:-:S04]  /*04a0*/  IADD3 R16, P4, PT, R11, UR12, RZ ;  /* 0x0000000c0b107c10 */ /* 0x003fc8000ff9e0ff */
[----:B------:R-:W-:Y:S02]  /*04b0*/  LEA R3, R3, UR4, 0x2 ;  /* 0x0000000403037c11 */ /* 0x000fe4000f8e10ff */
[----:B------:R-:W-:-:S03]  /*04c0*/  IADD3.X R17, PT, PT, R9, UR13, RZ, P4, !PT ;  /* 0x0000000d09117c10 */ /* 0x000fc6000a7fe4ff */
[----:B--2---:R0:W-:Y:S04]  /*04d0*/  STS [R3], R34 ;  /* 0x0000002203007388 */ /* 0x0041e80000000800 */
[----:B----4-:R0:W-:Y:S04]  /*04e0*/  STS [R3+0x80], R35 ;  /* 0x0000802303007388 */ /* 0x0101e80000000800 */
[----:B-----5:R0:W-:Y:S04]  /*04f0*/  STS [R3+0x100], R36 ;  /* 0x0001002403007388 */ /* 0x0201e80000000800 */
[----:B---3--:R0:W-:Y:S01]  /*0500*/  STS [R3+0x180], R37 ;  /* 0x0001802503007388 */ /* 0x0081e20000000800 */
        /* <DEDUP_REMOVED lines=20> */
[----:B------:R-:W-:-:S02]  /*0650*/  FSETP.LT.FTZ.AND P1, PT, RZ, UR7, PT ;  /* 0x00000007ff007c0b */ /* 0x000fc4000bf31000 */
[----:B------:R-:W-:-:S04]  /*0660*/  LEA R32, R29, R32, 0xc ;  /* 0x000000201d207211 */ /* 0x000fc800078e60ff */
        /* <DEDUP_REMOVED lines=17> */
.L_x_1665:
[----:B0-----:R-:W-:Y:S01]  /*0780*/  FMUL.FTZ R34, R4, UR16 ;  /* 0x0000001004227c20 */ /* 0x001fe20008410000 */
[----:B------:R-:W-:Y:S01]  /*0790*/  FMUL.FTZ R35, R5, UR16 ;  /* 0x0000001005237c20 */ /* 0x000fe20008410000 */
[----:B------:R-:W-:Y:S01]  /*07a0*/  FMUL.FTZ R36, R6, UR16 ;  /* 0x0000001006247c20 */ /* 0x000fe20008410000 */
[----:B------:R-:W-:-:S07]  /*07b0*/  FMUL.FTZ R37, R7, UR16 ;  /* 0x0000001007257c20 */ /* 0x000fce0008410000 */
.L_x_1666:
[----:B------:R-:W-:Y:S01]  /*07c0*/  UPRMT UR4, UR17, 0x8880, URZ ;  /* 0x0000888011047896 */ /* 0x000fe200080000ff */
[----:B------:R-:W-:Y:S01]  /*07d0*/  FSETP.NEU.FTZ.AND P5, PT, R34, RZ, PT ;  /* 0x000000ff2200720b */ /* 0x000fe20003fbd000 */
[----:B------:R-:W-:Y:S01]  /*07e0*/  BSSY.RECONVERGENT B0, `(.L_x_1667) ;  /* 0x0000014000007945 */ /* 0x000fe20003800200 */
[----:B------:R-:W-:Y:S02]  /*07f0*/  FSETP.NEU.FTZ.AND P1, PT, R35, RZ, PT ;  /* 0x000000ff2300720b */ /* 0x000fe40003f3d000 */
[----:B------:R-:W-:Y:S02]  /*0800*/  FSETP.NEU.FTZ.AND P2, PT, R36, RZ, PT ;  /* 0x000000ff2400720b */ /* 0x000fe40003f5d000 */
[----:B------:R-:W-:Y:S02]  /*0810*/  ISETP.NE.AND P6, PT, RZ, UR4, PT ;  /* 0x00000004ff007c0c */ /* 0x000fe4000bfc5270 */
[----:B------:R-:W-:Y:S02]  /*0820*/  P2R R4, PR, RZ, 0x2 ;  /* 0x00000002ff047803 */ /* 0x000fe40000000000 */
[----:B------:R-:W-:-:S02]  /*0830*/  P2R R2, PR, RZ, 0x4 ;  /* 0x00000004ff027803 */ /* 0x000fc40000000000 */
[----:B------:R-:W-:Y:S02]  /*0840*/  FSETP.NEU.FTZ.AND P1, PT, R37, RZ, PT ;  /* 0x000000ff2500720b */ /* 0x000fe40003f3d000 */
[----:B------:R-:W-:Y:S02]  /*0850*/  ISETP.NE.AND P2, PT, RZ, UR4, PT ;  /* 0x00000004ff007c0c */ /* 0x000fe4000bf45270 */
[----:B------:R-:W-:Y:S02]  /*0860*/  ISETP.NE.AND P3, PT, RZ, UR4, PT ;  /* 0x00000004ff007c0c */ /* 0x000fe4000bf65270 */
[----:B------:R-:W-:Y:S01]  /*0870*/  ISETP.NE.AND P4, PT, RZ, UR4, PT ;  /* 0x00000004ff007c0c */ /* 0x000fe2000bf85270 */
[----:B------:R-:W-:-:S12]  /*0880*/  @!P5 BRA P6, `(.L_x_1668) ;  /* 0x000000000024d947 */ /* 0x000fd80003000000 */
[----:B------:R-:W-:-:S04]  /*0890*/  FMUL.FTZ R5, R24, R34 ;  /* 0x0000002218057220 */ /* 0x000fc80000410000 */
[----:B------:R-:W-:-:S04]  /*08a0*/  FMUL.FTZ R5, R34, R5 ;  /* 0x0000000522057220 */ /* 0x000fc80000410000 */
[----:B------:R-:W-:-:S04]  /*08b0*/  FFMA.FTZ R8, R8, UR19, R5 ;  /* 0x0000001308087c23 */ /* 0x000fc80008010005 */
[----:B------:R-:W0:Y:S02]  /*08c0*/  MUFU.SQRT R0, R8 ;  /* 0x0000000800007308 */ /* 0x000e240000002000 */
[----:B0-----:R-:W-:-:S06]  /*08d0*/  FADD.FTZ R0, R0, UR20 ;  /* 0x0000001400007e21 */ /* 0x001fcc0008010000 */
[----:B------:R-:W0:Y:S02]  /*08e0*/  MUFU.RCP R5, R0 ;  /* 0x0000000000057308 */ /* 0x000e240000001000 */
[----:B0-----:R-:W-:-:S04]  /*08f0*/  FMUL.FTZ R5, R34, R5 ;  /* 0x0000000522057220 */ /* 0x001fc80000410000 */
[----:B------:R-:W-:-:S04]  /*0900*/  FMUL.FTZ R5, R5, UR18 ;  /* 0x0000001205057c20 */ /* 0x000fc80008410000 */
[----:B--2---:R-:W-:-:S07]  /*0910*/  FFMA.FTZ R12, R5, -R30, R12 ;  /* 0x8000001e050c7223 */ /* 0x004fce000001000c */
.L_x_1668:
[----:B------:R-:W-:Y:S05]  /*0920*/  BSYNC.RECONVERGENT B0 ;  /* 0x0000000000007941 */ /* 0x000fea0003800200 */
.L_x_1667:
[----:B------:R-:W-:Y:S01]  /*0930*/  ISETP.NE.AND P5, PT, R4, RZ, PT ;  /* 0x000000ff0400720c */ /* 0x000fe20003fa5270 */
[----:B------:R-:W-:-:S12]  /*0940*/  BSSY.RECONVERGENT B0, `(.L_x_1669) ;  /* 0x000000b000007945 */ /* 0x000fd80003800200 */
[----:B------:R-:W-:Y:S05]  /*0950*/  @!P5 BRA P2, `(.L_x_1670) ;  /* 0x000000000024d947 */ /* 0x000fea0001000000 */
        /* <DEDUP_REMOVED lines=9> */
.L_x_1670:
[----:B------:R-:W-:Y:S05]  /*09f0*/  BSYNC.RECONVERGENT B0 ;  /* 0x0000000000007941 */ /* 0x000fea0003800200 */
.L_x_1669:
        /* <DEDUP_REMOVED lines=12> */
.L_x_1672:
[----:B------:R-:W-:Y:S05]  /*0ac0*/  BSYNC.RECONVERGENT B0 ;  /* 0x0000000000007941 */ /* 0x000fea0003800200 */
.L_x_1671:
[----:B------:R-:W-:Y:S04]  /*0ad0*/  BSSY.RECONVERGENT B0, `(.L_x_1673) ;  /* 0x000000b000007945 */ /* 0x000fe80003800200 */
        /* <DEDUP_REMOVED lines=10> */
.L_x_1674:
[----:B------:R-:W-:Y:S05]  /*0b80*/  BSYNC.RECONVERGENT B0 ;  /* 0x0000000000007941 */ /* 0x000fea0003800200 */
.L_x_1673:
        /* <DEDUP_REMOVED lines=42> */
.L_x_1676:
        /* <DEDUP_REMOVED lines=13> */
.L_x_2065:


//--------------------- .text._Z21kOptimizer32bit1StateI6__halfLi2EEvPT_S2_PfS3_ffffffiffbi --------------------------
	.section	.text._Z21kOptimizer32bit1StateI6__halfLi2EEvPT_S2_PfS3_ffffffiffbi,"ax",@progbits
	.align	128
        .global         _Z21kOptimizer32bit1StateI6__halfLi2EEvPT_S2_PfS3_ffffffiffbi
        .type           _Z21kOptimizer32bit1StateI6__halfLi2EEvPT_S2_PfS3_ffffffiffbi,@function
        .size           _Z21kOptimizer32bit1StateI6__halfLi2EEvPT_S2_PfS3_ffffffiffbi,(.L_x_2066 - _Z21kOptimizer32bit1StateI6__halfLi2EEvPT_S2_PfS3_ffffffiffbi)
        .other          _Z21kOptimizer32bit1StateI6__halfLi2EEvPT_S2_PfS3_ffffffiffbi,@"STO_CUDA_ENTRY STV_DEFAULT"
_Z21kOptimizer32bit1StateI6__halfLi2EEvPT_S2_PfS3_ffffffiffbi:
.text._Z21kOptimizer32bit1StateI6__halfLi2EEvPT_S2_PfS3_ffffffiffbi:
        /* <DEDUP_REMOVED lines=28> */
.L_x_1677:
        /* <DEDUP_REMOVED lines=15> */
[----:B0-----:R-:W-:-:S02]  /*02b0*/  SHF.L.U32 R18, R25, 0x2, RZ ;  /* 0x0000000219127819 */ /* 0x001fc400000006ff */
[----:B------:R-:W-:Y:S01]  /*02c0*/  LOP3.LUT R14, R25, 0x3e0, RZ, 0xc0, !PT ;  /* 0x000003e0190e7812 */ /* 0x000fe200078ec0ff */
[----:B------:R-:W0:Y:S01]  /*02d0*/  LDCU.64 UR14, c[0x0][0x388] ;  /* 0x00007100ff0e77ac */ /* 0x000e220008000a00 */
[----:B------:R-:W-:-:S03]  /*02e0*/  LOP3.LUT R18, R18, 0xf80, RZ, 0xc0, !PT ;  /* 0x00000f8012127812 */ /* 0x000fc600078ec0ff */
[----:B---3--:R-:W-:Y:S01]  /*02f0*/  IMAD.IADD R14, R14, 0x1, R23 ;  /* 0x000000010e0e7824 */ /* 0x008fe200078e0217 */
[----:B------:R-:W-:-:S04]  /*0300*/  LOP3.LUT R21, R18, 0x1f, R25, 0xf8, !PT ;  /* 0x0000001f12157812 */ /* 0x000fc800078ef819 */
[C---:B------:R-:W-:Y:S02]  /*0310*/  LOP3.LUT R19, R21.reuse, 0x20, RZ, 0xfc, !PT ;  /* 0x0000002015137812 */ /* 0x040fe400078efcff */
[C---:B------:R-:W-:Y:S02]  /*0320*/  LOP3.LUT R17, R21.reuse, 0x40, RZ, 0xfc, !PT ;  /* 0x0000004015117812 */ /* 0x040fe400078efcff */
[----:B--2-4-:R-:W-:-:S07]  /*0330*/  LOP3.LUT R15, R21, 0x60, RZ, 0xfc, !PT ;  /* 0x00000060150f7812 */ /* 0x014fce00078efcff */
.L_x_1688:
[----:B------:R-:W-:Y:S01]  /*0340*/  BAR.SYNC.DEFER_BLOCKING 0x0 ;  /* 0x0000000000007b1d */ /* 0x000fe20000010000 */
[----:B--2---:R-:W-:Y:S02]  /*0350*/  IADD3 R3, PT, PT, -R26, RZ, RZ ;  /* 0x000000ff1a037210 */ /* 0x004fe40007ffe1ff */
        /* <DEDUP_REMOVED lines=9> */
[----:B-1----:R-:W-:-:S04]  /*03f0*/  IADD3 R4, P4, PT, R8, UR10, RZ ;  /* 0x0000000a08047c10 */ /* 0x002fc8000ff9e0ff */
        /* <DEDUP_REMOVED lines=24> */
[----:B------:R-:W-:Y:S01]  /*0580*/  LEA R28, R7, R30, 0x1 ;  /* 0x0000001e071c7211 */ /* 0x000fe200078e08ff */
[----:B------:R-:W-:Y:S01]  /*0590*/  IMAD R27, R14, 0x8, R29 ;  /* 0x000000080e1b7824 */ /* 0x000fe200078e021d */
[----:B0-----:R-:W-:-:S04]  /*05a0*/  IADD3 R8, P4, PT, R8, UR14, RZ ;  /* 0x0000000e08087c10 */ /* 0x001fc8000ff9e0ff */
        /* <DEDUP_REMOVED lines=55> */
.L_x_1678:
        /* <DEDUP_REMOVED lines=13> */
.L_x_1679:
        /* <DEDUP_REMOVED lines=18> */
[----:B------:R-:W-:-:S03]  /*0b10*/  HADD2.F32 R36, -RZ, R36.H0_H0 ;  /* 0x20000024ff247230 */ /* 0x000fc60000004100 */
        /* <DEDUP_REMOVED lines=8> */
[----:B------:R-:W-:-:S07]  /*0ba0*/  F2FP.F16.F32.PACK_AB R36, RZ, R36 ;  /* 0x00000024ff24723e */ /* 0x000fce00000000ff */
.L_x_1681:
[----:B------:R-:W-:Y:S05]  /*0bb0*/  BSYNC.RECONVERGENT B0 ;  /* 0x0000000000007941 */ /* 0x000fea0003800200 */
.L_x_1680:
[----:B------:R-:W-:Y:S01]  /*0bc0*/  ISETP.NE.AND P5, PT, R40, RZ, PT ;  /* 0x000000ff2800720c */ /* 0x000fe20003fa5270 */
[----:B------:R-:W-:-:S12]  /*0bd0*/  BSSY.RECONVERGENT B0, `(.L_x_1682) ;  /* 0x000000d000007945 */ /* 0x000fd80003800200 */
[----:B------:R-:W-:Y:S05]  /*0be0*/  @!P5 BRA P2, `(.L_x_1683) ;  /* 0x00000000002cd947 */ /* 0x000fea0001000000 */
        /* <DEDUP_REMOVED lines=11> */
.L_x_1683:
[----:B------:R-:W-:Y:S05]  /*0ca0*/  BSYNC.RECONVERGENT B0 ;  /* 0x0000000000007941 */ /* 0x000fea0003800200 */
.L_x_1682:
        /* <DEDUP_REMOVED lines=14> */
.L_x_1685:
[----:B------:R-:W-:Y:S05]  /*0d90*/  BSYNC.RECONVERGENT B0 ;  /* 0x0000000000007941 */ /* 0x000fea0003800200 */
.L_x_1684:
[----:B------:R-:W-:Y:S04]  /*0da0*/  BSSY.RECONVERGENT B0, `(.L_x_1686) ;  /* 0x000000d000007945 */ /* 0x000fe80003800200 */
        /* <DEDUP_REMOVED lines=12> */
.L_x_1687:
[----:B------:R-:W-:Y:S05]  /*0e70*/  BSYNC.RECONVERGENT B0 ;  /* 0x0000000000007941 */ /* 0x000fea0003800200 */
.L_x_1686:
        /* <DEDUP_REMOVED lines=41> */
.L_x_1689:
        /* <DEDUP_REMOVED lines=15> */
.L_x_2066:


//--------------------- .text._Z21kOptimizer32bit1StateI13__nv_bfloat16Li1EEvPT_S2_PfS3_ffffffiffbi --------------------------
	.section	.text._Z21kOptimizer32bit1StateI13__nv_bfloat16Li1EEvPT_S2_PfS3_ffffffiffbi,"ax",@progbits
	.align	128
        .global         _Z21kOptimizer32bit1StateI13__nv_bfloat16Li1EEvPT_S2_PfS3_ffffffiffbi
        .type           _Z21kOptimizer32bit1StateI13__nv_bfloat16Li1EEvPT_S2_PfS3_ffffffiffbi,@function
        .size           _Z21kOptimizer32bit1StateI13__nv_bfloat16Li1EEvPT_S2_PfS3_ffffffiffbi,(.L_x_2067 - _Z21kOptimizer32bit1StateI13__nv_bfloat16Li1EEvPT_S2_PfS3_ffffffiffbi)
        .other          _Z21kOptimizer32bit1StateI13__nv_bfloat16Li1EEvPT_S2_PfS3_ffffffiffbi,@"STO_CUDA_ENTRY STV_DEFAULT"
_Z21kOptimizer32bit1StateI13__nv_bfloat16Li1EEvPT_S2_PfS3_ffffffiffbi:
.text._Z21kOptimizer32bit1StateI13__nv_bfloat16Li1EEvPT_S2_PfS3_ffffffiffbi:
        /* <DEDUP_REMOVED lines=28> */
.L_x_1690:
[----:B------:R-:W-:Y:S05]  /*01c0*/  @P1 EXIT ;  /* 0x000000000000194d */ /* 0x000fea0003800000 */
[----:B------:R-:W0:Y:S01]  /*01d0*/  S2R R25, SR_TID.X ;  /* 0x0000000000197919 */ /* 0x000e220000002100 */
[----:B------:R-:W1:Y:S01]  /*01e0*/  LDC R20, c[0x0][0x370] ;  /* 0x0000dc00ff147b82 */ /* 0x000e620000000800 */
[----:B------:R-:W2:Y:S01]  /*01f0*/  LDCU UR18, c[0x0][0x3bc] ;  /* 0x00007780ff1277ac */ /* 0x000ea20008000800 */
[----:B------:R-:W3:Y:S01]  /*0200*/  S2R R23, SR_LANEID ;  /* 0x0000000000177919 */ /* 0x000ee20000000000 */
[----:B------:R-:W4:Y:S05]  /*0210*/  LDCU UR16, c[0x0][0x3c0] ;  /* 0x00007800ff1077ac */ /* 0x000f2a0008000800 */
[----:B------:R-:W1:Y:S01]  /*0220*/  LDC R32, c[0x0][0x3b8] ;  /* 0x0000ee00ff207b82 */ /* 0x000e620000000800 */
[----:B------:R-:W0:Y:S01]  /*0230*/  LDCU UR7, c[0x0][0x3b4] ;  /* 0x00007680ff0777ac */ /* 0x000e220008000800 */
[----:B------:R-:W0:Y:S06]  /*0240*/  LDCU.U8 UR17, c[0x0][0x3c4] ;  /* 0x00007880ff1177ac */ /* 0x000e2c0008000000 */
[----:B------:R-:W1:Y:S01]  /*0250*/  LDC R18, c[0x0][0x3c8] ;  /* 0x0000f200ff127b82 */ /* 0x000e620000000800 */
[----:B------:R-:W1:Y:S01]  /*0260*/  LDCU.64 UR10, c[0x0][0x380] ;  /* 0x00007000ff0a77ac */ /* 0x000e620008000a00 */
        /* <DEDUP_REMOVED lines=9> */
[----:B--2-4-:R-:W-:-:S07]  /*0300*/  LOP3.LUT R15, R21, 0x60, RZ, 0xfc, !PT ;  /* 0x00000060150f7812 */ /* 0x014fce00078efcff */
.L_x_1701:
[----:B------:R-:W-:Y:S01]  /*0310*/  BAR.SYNC.DEFER_BLOCKING 0x0 ;  /* 0x0000000000007b1d */ /* 0x000fe20000010000 */
[----:B0-----:R-:W-:Y:S01]  /*0320*/  IMAD.MOV R3, RZ, RZ, -R24 ;  /* 0x000000ffff037224 */ /* 0x001fe200078e0a18 */
        /* <DEDUP_REMOVED lines=96> */
.L_x_1691:
        /* <DEDUP_REMOVED lines=14> */
.L_x_1692:
        /* <DEDUP_REMOVED lines=9> */
[----:B------:R-:W-:Y:S01]  /*0aa0*/  ISETP.NE.AND P1, PT, R32, 0x1, PT ;  /* 0x000000012000780c */ /* 0x000fe20003f25270 */
[----:B------:R-:W-:-:S12]  /*0ab0*/  IMAD.U32 R30, R30, 0x10000, RZ ;  /* 0x000100001e1e7824 */ /* 0x000fd800078e00ff */
[----:B------:R-:W0:Y:S01]  /*0ac0*/  @P1 LDC R36, c[0x0][0x3a8] ;  /* 0x0000ea00ff241b82 */ /* 0x000e220000000800 */
[----:B------:R-:W-:-:S04]  /*0ad0*/  @!P1 IMAD.MOV.U32 R4, RZ, RZ, R41 ;  /* 0x000000ffff049224 */ /* 0x000fc800078e0029 */
[----:B0-----:R-:W-:-:S04]  /*0ae0*/  @P1 FFMA.FTZ R4, R4, R36, R41 ;  /* 0x0000002404041223 */ /* 0x001fc80000010029 */
[----:B------:R-:W-:-:S04]  /*0af0*/  FMUL.FTZ R41, R4, -UR18 ;  /* 0x8000001204297c20 */ /* 0x000fc80008410000 */
[----:B------:R-:W-:-:S05]  /*0b00*/  FFMA.FTZ R41, R41, R22, R30 ;  /* 0x0000001629297223 */ /* 0x000fca000001001e */
[----:B------:R-:W-:-:S04]  /*0b10*/  F2FP.BF16.F32.PACK_AB R41, RZ, R41 ;  /* 0x00000029ff29723e */ /* 0x000fc800000010ff */
[----:B------:R-:W-:-:S07]  /*0b20*/  PRMT R30, R41, 0x7610, R30 ;  /* 0x00007610291e7816 */ /* 0x000fce000000001e */
.L_x_1694:
[----:B------:R-:W-:Y:S05]  /*0b30*/  BSYNC.RECONVERGENT B0 ;  /* 0x0000000000007941 */ /* 0x000fea0003800200 */
.L_x_1693:
        /* <DEDUP_REMOVED lines=8> */
[----:B------:R-:W-:-:S13]  /*0bc0*/  ISETP.NE.AND P5, PT, R32, 0x1, PT ;  /* 0x000000012000780c */ /* 0x000fda0003fa5270 */
[----:B------:R-:W0:Y:S02]  /*0bd0*/  @P5 LDC R36, c[0x0][0x3a8] ;  /* 0x0000ea00ff245b82 */ /* 0x000e240000000800 */
[--C-:B0-----:R-:W-:Y:S01]  /*0be0*/  @P5 FFMA.FTZ R5, R5, R36, R34.reuse ;  /* 0x0000002405055223 */ /* 0x101fe20000010022 */
[----:B------:R-:W-:Y:S02]  /*0bf0*/  @!P5 IMAD.MOV.U32 R5, RZ, RZ, R34 ;  /* 0x000000ffff05d224 */ /* 0x000fe400078e0022 */
[----:B------:R-:W-:Y:S02]  /*0c00*/  IMAD.U32 R34, R39, 0x10000, RZ ;  /* 0x0001000027227824 */ /* 0x000fe400078e00ff */
[----:B------:R-:W-:-:S04]  /*0c10*/  FMUL.FTZ R39, R5, -UR18 ;  /* 0x8000001205277c20 */ /* 0x000fc80008410000 */
[----:B------:R-:W-:-:S05]  /*0c20*/  FFMA.FTZ R39, R39, R22, R34 ;  /* 0x0000001627277223 */ /* 0x000fca0000010022 */
[----:B------:R-:W-:-:S07]  /*0c30*/  F2FP.BF16.F32.PACK_AB R39, RZ, R39 ;  /* 0x00000027ff27723e */ /* 0x000fce00000010ff */
.L_x_1696:
[----:B------:R-:W-:Y:S05]  /*0c40*/  BSYNC.RECONVERGENT B0 ;  /* 0x0000000000007941 */ /* 0x000fea0003800200 */
.L_x_1695:
[----:B------:R-:W-:Y:S04]  /*0c50*/  BSSY.RECONVERGENT B0, `(.L_x_1697) ;  /* 0x000000b000007945 */ /* 0x000fe80003800200 */
[----:B------:R-:W-:Y:S05]  /*0c60*/  @!P4 BRA P3, `(.L_x_1698) ;  /* 0x000000000024c947 */ /* 0x000fea0001800000 */
[----:B------:R-:W-:Y:S01]  /*0c70*/  ISETP.NE.AND P3, PT, R32, 0x1, PT ;  /* 0x000000012000780c */ /* 0x000fe20003f65270 */
[----:B------:R-:W-:-:S12]  /*0c80*/  IMAD.U32 R12, R12, 0x10000, RZ ;  /* 0x000100000c0c7824 */ /* 0x000fd800078e00ff */
[----:B------:R-:W0:Y:S02]  /*0c90*/  @P3 LDC R34, c[0x0][0x3a8] ;  /* 0x0000ea00ff223b82 */ /* 0x000e240000000800 */
[--C-:B0-----:R-:W-:Y:S01]  /*0ca0*/  @P3 FFMA.FTZ R6, R6, R34, R11.reuse ;  /* 0x0000002206063223 */ /* 0x101fe2000001000b */
[----:B------:R-:W-:-:S04]  /*0cb0*/  @!P3 IMAD.MOV.U32 R6, RZ, RZ, R11 ;  /* 0x000000ffff06b224 */ /* 0x000fc800078e000b */
[----:B------:R-:W-:-:S04]  /*0cc0*/  FMUL.FTZ R11, R6, -UR18 ;  /* 0x80000012060b7c20 */ /* 0x000fc80008410000 */
[----:B------:R-:W-:-:S05]  /*0cd0*/  FFMA.FTZ R11, R11, R22, R12 ;  /* 0x000000160b0b7223 */ /* 0x000fca000001000c */
[----:B------:R-:W-:-:S04]  /*0ce0*/  F2FP.BF16.F32.PACK_AB R11, RZ, R11 ;  /* 0x0000000bff0b723e */ /* 0x000fc800000010ff */
[----:B------:R-:W-:-:S07]  /*0cf0*/  PRMT R12, R11, 0x7610, R12 ;  /* 0x000076100b0c7816 */ /* 0x000fce000000000c */
.L_x_1698:
[----:B------:R-:W-:Y:S05]  /*0d00*/  BSYNC.RECONVERGENT B0 ;  /* 0x0000000000007941 */ /* 0x000fea0003800200 */
.L_x_1697:
[----:B------:R-:W-:Y:S04]  /*0d10*/  BSSY.RECONVERGENT B0, `(.L_x_1699) ;  /* 0x000000b000007945 */ /* 0x000fe80003800200 */
[----:B------:R-:W-:Y:S05]  /*0d20*/  @!P1 BRA P2, `(.L_x_1700) ;  /* 0x0000000000249947 */ /* 0x000fea0001000000 */
[----:B------:R-:W-:-:S13]  /*0d30*/  ISETP.NE.AND P1, PT, R32, 0x1, PT ;  /* 0x000000012000780c */ /* 0x000fda0003f25270 */
[----:B------:R-:W0:Y:S02]  /*0d40*/  @P1 LDC R11, c[0x0][0x3a8] ;  /* 0x0000ea00ff0b1b82 */ /* 0x000e240000000800 */
[--C-:B0-----:R-:W-:Y:S01]  /*0d50*/  @P1 FFMA.FTZ R7, R7, R11, R10.reuse ;  /* 0x0000000b07071223 */ /* 0x101fe2000001000a */
[----:B------:R-:W-:Y:S02]  /*0d60*/  @!P1 IMAD.MOV.U32 R7, RZ, RZ, R10 ;  /* 0x000000ffff079224 */ /* 0x000fe400078e000a */
[----:B------:R-:W-:Y:S02]  /*0d70*/  IMAD.U32 R10, R37, 0x10000, RZ ;  /* 0x00010000250a7824 */ /* 0x000fe400078e00ff */
[----:B------:R-:W-:-:S04]  /*0d80*/  FMUL.FTZ R11, R7, -UR18 ;  /* 0x80000012070b7c20 */ /* 0x000fc80008410000 */
[----:B------:R-:W-:-:S05]  /*0d90*/  FFMA.FTZ R11, R11, R22, R10 ;  /* 0x000000160b0b7223 */ /* 0x000fca000001000a */
[----:B------:R-:W-:-:S04]  /*0da0*/  F2FP.BF16.F32.PACK_AB R11, RZ, R11 ;  /* 0x0000000bff0b723e */ /* 0x000fc800000010ff */
[----:B------:R-:W-:-:S07]  /*0db0*/  PRMT R37, R11, 0x7610, R37 ;  /* 0x000076100b257816 */ /* 0x000fce0000000025 */
.L_x_1700:
[----:B------:R-:W-:Y:S05]  /*0dc0*/  BSYNC.RECONVERGENT B0 ;  /* 0x0000000000007941 */ /* 0x000fea0003800200 */
.L_x_1699:
        /* <DEDUP_REMOVED lines=41> */
.L_x_1702:
        /* <DEDUP_REMOVED lines=10> */
.L_x_2067:


//--------------------- .text._Z21kOptimizer32bit1StateIfLi1EEvPT_S1_PfS2_ffffffiffbi --------------------------
	.section	.text._Z21kOptimizer32bit1StateIfLi1EEvPT_S1_PfS2_ffffffiffbi,"ax",@progbits
	.align	128
        .global         _Z21kOptimizer32bit1StateIfLi1EEvPT_S1_PfS2_ffffffiffbi
        .type           _Z21kOptimizer32bit1StateIfLi1EEvPT_S1_PfS2_ffffffiffbi,@function
        .size           _Z21kOptimizer32bit1StateIfLi1EEvPT_S1_PfS2_ffffffiffbi,(.L_x_2068 - _Z21kOptimizer32bit1StateIfLi1EEvPT_S1_PfS2_ffffffiffbi)
        .other          _Z21kOptimizer32bit1StateIfLi1EEvPT_S1_PfS2_ffffffiffbi,@"STO_CUDA_ENTRY STV_DEFAULT"
_Z21kOptimizer32bit1StateIfLi1EEvPT_S1_PfS2_ffffffiffbi:
.text._Z21kOptimizer32bit1StateIfLi1EEvPT_S1_PfS2_ffffffiffbi:
        /* <DEDUP_REMOVED lines=28> */
.L_x_1703:
[----:B------:R-:W-:Y:S05]  /*01c0*/  @P1 EXIT ;  /* 0x000000000000194d */ /* 0x000fea0003800000 */
[----:B------:R-:W0:Y:S01]  /*01d0*/  S2R R29, SR_TID.X ;  /* 0x00000000001d7919 */ /* 0x000e220000002100 */
[----:B------:R-:W1:Y:S01]  /*01e0*/  S2UR UR5, SR_CgaCtaId ;  /* 0x00000000000579c3 */ /* 0x000e620000008800 */
[----:B------:R-:W-:Y:S01]  /*01f0*/  UMOV UR4, 0x400 ;  /* 0x0000040000047882 */ /* 0x000fe20000000000 */
[----:B------:R-:W2:Y:S01]  /*0200*/  LDCU UR16, c[0x0][0x3c0] ;  /* 0x00007800ff1077ac */ /* 0x000ea20008000800 */
[----:B------:R-:W3:Y:S01]  /*0210*/  S2R R27, SR_LANEID ;  /* 0x00000000001b7919 */ /* 0x000ee20000000000 */
[----:B------:R-:W4:Y:S04]  /*0220*/  LDCU UR7, c[0x0][0x3b4] ;  /* 0x00007680ff0777ac */ /* 0x000f280008000800 */
[----:B------:R-:W2:Y:S01]  /*0230*/  LDC R24, c[0x0][0x370] ;  /* 0x0000dc00ff187b82 */ /* 0x000ea20000000800 */
[----:B------:R-:W0:Y:S01]  /*0240*/  LDCU.U8 UR17, c[0x0][0x3c4] ;  /* 0x00007880ff1177ac */ /* 0x000e220008000000 */
[----:B------:R-:W0:Y:S06]  /*0250*/  LDCU.64 UR10, c[0x0][0x380] ;  /* 0x00007000ff0a77ac */ /* 0x000e2c0008000a00 */
[----:B------:R-:W2:Y:S01]  /*0260*/  LDC R22, c[0x0][0x3c8] ;  /* 0x0000f200ff167b82 */ /* 0x000ea20000000800 */
[----:B------:R-:W2:Y:S01]  /*0270*/  LDCU.64 UR12, c[0x0][0x390] ;  /* 0x00007200ff0c77ac */ /* 0x000ea20008000a00 */
[----:B------:R-:W2:Y:S01]  /*0280*/  LDCU.64 UR14, c[0x0][0x388] ;  /* 0x00007100ff0e77ac */ /* 0x000ea20008000a00 */
[----:B-1----:R-:W-:Y:S01]  /*0290*/  ULEA UR4, UR5, UR4, 0x18 ;  /* 0x0000000405047291 */ /* 0x002fe2000f8ec0ff */
        /* <DEDUP_REMOVED lines=8> */
[----:B----4-:R-:W-:-:S07]  /*0320*/  LOP3.LUT R19, R25, 0x60, RZ, 0xfc, !PT ;  /* 0x0000006019137812 */ /* 0x010fce00078efcff */
.L_x_1706:
[----:B------:R-:W-:Y:S01]  /*0330*/  BAR.SYNC.DEFER_BLOCKING 0x0 ;  /* 0x0000000000007b1d */ /* 0x000fe20000010000 */
[----:B------:R-:W-:Y:S01]  /*0340*/  IMAD.MOV R5, RZ, RZ, -R28 ;  /* 0x000000ffff057224 */ /* 0x000fe200078e0a1c */
[----:B------:R-:W-:-:S04]  /*0350*/  IADD3 R2, P0, PT, R25, R28, RZ ;  /* 0x0000001c19027210 */ /* 0x000fc80007f1e0ff */
[----:B--2---:R-:W-:Y:S01]  /*0360*/  VIADDMNMX.U32 R0, R5, R22, 0x1000, PT ;  /* 0x0000100005007446 */ /* 0x004fe20003800016 */
        /* <DEDUP_REMOVED lines=14> */
[----:B0-----:R-:W-:-:S04]  /*0450*/  IADD3 R16, P4, PT, R9, UR12, RZ ;  /* 0x0000000c09107c10 */ /* 0x001fc8000ff9e0ff */
        /* <DEDUP_REMOVED lines=45> */
.L_x_1704:
[----:B0-----:R-:W-:Y:S01]  /*0730*/  FMUL.FTZ R35, R4, UR16 ;  /* 0x0000001004237c20 */ /* 0x001fe20008410000 */
[----:B------:R-:W-:Y:S01]  /*0740*/  FMUL.FTZ R36, R5, UR16 ;  /* 0x0000001005247c20 */ /* 0x000fe20008410000 */
[----:B------:R-:W-:Y:S01]  /*0750*/  FMUL.FTZ R37, R6, UR16 ;  /* 0x0000001006257c20 */ /* 0x000fe20008410000 */
[----:B------:R-:W-:-:S07]  /*0760*/  FMUL.FTZ R38, R7, UR16 ;  /* 0x0000001007267c20 */ /* 0x000fce0008410000 */
.L_x_1705:
[----:B------:R-:W-:Y:S01]  /*0770*/  UPRMT UR4, UR17, 0x8880, URZ ;  /* 0x0000888011047896 */ /* 0x000fe200080000ff */
[----:B------:R-:W-:Y:S01]  /*0780*/  BAR.SYNC.DEFER_BLOCKING 0x0 ;  /* 0x0000000000007b1d */ /* 0x000fe20000010000 */
[----:B------:R-:W-:Y:S02]  /*0790*/  FSETP.NEU.FTZ.AND P0, PT, R35, RZ, PT ;  /* 0x000000ff2300720b */ /* 0x000fe40003f1d000 */
[----:B------:R-:W-:Y:S02]  /*07a0*/  FSETP.NEU.FTZ.AND P1, PT, R36, RZ, PT ;  /* 0x000000ff2400720b */ /* 0x000fe40003f3d000 */
[----:B------:R-:W-:-:S03]  /*07b0*/  ISETP.NE.AND P0, PT, RZ, UR4, !P0 ;  /* 0x00000004ff007c0c */ /* 0x000fc6000c705270 */
[----:B------:R-:W0:Y:S01]  /*07c0*/  S2UR UR5, SR_CgaCtaId ;  /* 0x00000000000579c3 */ /* 0x000e220000008800 */
[----:B------:R-:W-:Y:S02]  /*07d0*/  ISETP.NE.AND P1, PT, RZ, UR4, !P1 ;  /* 0x00000004ff007c0c */ /* 0x000fe4000cf25270 */
[----:B------:R-:W-:Y:S02]  /*07e0*/  FSETP.NEU.FTZ.AND P2, PT, R37, RZ, PT ;  /* 0x000000ff2500720b */ /* 0x000fe40003f5d000 */
[----:B------:R-:W-:Y:S02]  /*07f0*/  FSETP.NEU.FTZ.AND P3, PT, R38, RZ, PT ;  /* 0x000000ff2600720b */ /* 0x000fe40003f7d000 */
[----:B------:R-:W-:Y:S02]  /*0800*/  ISETP.NE.AND P2, PT, RZ, UR4, !P2 ;  /* 0x00000004ff007c0c */ /* 0x000fe4000d745270 */
[----:B------:R-:W-:Y:S01]  /*0810*/  ISETP.NE.AND P3, PT, RZ, UR4, !P3 ;  /* 0x00000004ff007c0c */ /* 0x000fe2000df65270 */
[----:B------:R-:W-:Y:S01]  /*0820*/  UMOV UR4, 0x400 ;  /* 0x0000040000047882 */ /* 0x000fe20000000000 */
[----:B------:R-:W1:Y:S08]  /*0830*/  @!P0 LDC.64 R4, c[0x0][0x3b8] ;  /* 0x0000ee00ff048b82 */ /* 0x000e700000000a00 */
[----:B------:R-:W3:Y:S01]  /*0840*/  @!P0 LDC R39, c[0x0][0x3a8] ;  /* 0x0000ea00ff278b82 */ /* 0x000ee20000000800 */
[----:B0-----:R-:W-:-:S07]  /*0850*/  ULEA UR4, UR5, UR4, 0x18 ;  /* 0x0000000405047291 */ /* 0x001fce000f8ec0ff */
[----:B------:R-:W0:Y:S08]  /*0860*/  @!P1 LDC R40, c[0x0][0x3a8] ;  /* 0x0000ea00ff289b82 */ /* 0x000e300000000800 */
[----:B------:R-:W4:Y:S01]  /*0870*/  @!P1 LDC.64 R6, c[0x0][0x3b8] ;  /* 0x0000ee00ff069b82 */ /* 0x000f220000000a00 */
[----:B-1----:R-:W-:-:S07]  /*0880*/  @!P0 ISETP.NE.AND P6, PT, R4, 0x1, PT ;  /* 0x000000010400880c */ /* 0x002fce0003fc5270 */
[----:B------:R-:W1:Y:S01]  /*0890*/  @!P2 LDC R41, c[0x0][0x3a8] ;  /* 0x0000ea00ff29ab82 */ /* 0x000e620000000800 */
[----:B---3--:R-:W-:-:S05]  /*08a0*/  @!P0 FFMA.FTZ R4, R8, R39, R35 ;  /* 0x0000002708048223 */ /* 0x008fca0000010023 */
[----:B------:R-:W-:Y:S02]  /*08b0*/  @!P0 FSEL R8, R35, R4, !P6 ;  /* 0x0000000423088208 */ /* 0x000fe40007000000 */
[----:B------:R-:W3:Y:S01]  /*08c0*/  @!P3 LDC R42, c[0x0][0x3a8] ;  /* 0x0000ea00ff2abb82 */ /* 0x000ee20000000800 */
[----:B0-----:R-:W-:Y:S02]  /*08d0*/  @!P1 FFMA.FTZ R39, R9, R40, R36 ;  /* 0x0000002809279223 */ /* 0x001fe40000010024 */
[----:B------:R-:W-:-:S04]  /*08e0*/  @!P0 FMUL.FTZ R5, R8, -R5 ;  /* 0x8000000508058220 */ /* 0x000fc80000410000 */
[----:B--2---:R-:W-:Y:S01]  /*08f0*/  @!P0 FFMA.FTZ R12, R5, R26, R12 ;  /* 0x0000001a050c8223 */ /* 0x004fe2000001000c */
[----:B------:R-:W0:Y:S01]  /*0900*/  @!P2 LDC.64 R30, c[0x0][0x3b8] ;  /* 0x0000ee00ff1eab82 */ /* 0x000e220000000a00 */
[----:B----4-:R-:W-:Y:S02]  /*0910*/  @!P1 ISETP.NE.AND P5, PT, R6, 0x1, PT ;  /* 0x000000010600980c */ /* 0x010fe40003fa5270 */
[----:B------:R-:W-:Y:S02]  /*0920*/  ISETP.NE.AND P0, PT, R29, RZ, PT ;  /* 0x000000ff1d00720c */ /* 0x000fe40003f05270 */
[----:B------:R-:W-:-:S03]  /*0930*/  @!P1 FSEL R9, R36, R39, !P5 ;  /* 0x0000002724099208 */ /* 0x000fc60006800000 */
[----:B------:R-:W2:Y:S01]  /*0940*/  @!P3 LDC.64 R32, c[0x0][0x3b8] ;  /* 0x0000ee00ff20bb82 */ /* 0x000ea20000000a00 */
[----:B-1----:R-:W-:Y:S01]  /*0950*/  @!P2 FFMA.FTZ R4, R10, R41, R37 ;  /* 0x000000290a04a223 */ /* 0x002fe20000010025 */
[----:B---3--:R-:W-:Y:S01]  /*0960*/  @!P3 FFMA.FTZ R39, R11, R42, R38 ;  /* 0x0000002a0b27b223 */ /* 0x008fe20000010026 */
[----:B0-----:R-:W-:-:S04]  /*0970*/  @!P2 ISETP.NE.AND P6, PT, R30, 0x1, PT ;  /* 0x000000011e00a80c */ /* 0x001fc80003fc5270 */
[----:B------:R-:W-:Y:S01]  /*0980*/  @!P2 FSEL R10, R37, R4, !P6 ;  /* 0x00000004250aa208 */ /* 0x000fe20007000000 */
[----:B------:R-:W-:Y:S01]  /*0990*/  @!P1 FMUL.FTZ R4, R9, -R7 ;  /* 0x8000000709049220 */ /* 0x000fe20000410000 */
[----:B--2---:R-:W-:-:S03]  /*09a0*/  @!P3 ISETP.NE.AND P5, PT, R32, 0x1, PT ;  /* 0x000000012000b80c */ /* 0x004fc60003fa5270 */
[----:B------:R-:W-:Y:S01]  /*09b0*/  @!P2 FMUL.FTZ R31, R10, -R31 ;  /* 0x8000001f0a1fa220 */ /* 0x000fe20000410000 */
[-C--:B------:R-:W-:Y:S01]  /*09c0*/  @!P1 FFMA.FTZ R13, R4, R26.reuse, R13 ;  /* 0x0000001a040d9223 */ /* 0x080fe2000001000d */
[----:B------:R-:W-:Y:S02]  /*09d0*/  @!P3 FSEL R11, R38, R39, !P5 ;  /* 0x00000027260bb208 */ /* 0x000fe40006800000 */
[----:B------:R-:W-:-:S03]  /*09e0*/  @!P2 FFMA.FTZ R14, R31, R26, R14 ;  /* 0x0000001a1f0ea223 */ /* 0x000fc6000001000e */
[----:B------:R-:W-:-:S04]  /*09f0*/  @!P3 FMUL.FTZ R6, R11, -R33 ;  /* 0x800000210b06b220 */ /* 0x000fc80000410000 */
[----:B------:R-:W-:-:S05]  /*0a00*/  @!P3 FFMA.FTZ R15, R6, R26, R15 ;  /* 0x0000001a060fb223 */ /* 0x000fca000001000f */
        /* <DEDUP_REMOVED lines=37> */
.L_x_1707:
        /* <DEDUP_REMOVED lines=10> */
.L_x_2068:


//--------------------- .text._Z21kOptimizer32bit1StateI6__halfLi1EEvPT_S2_PfS3_ffffffiffbi --------------------------
	.section	.text._Z21kOptimizer32bit1StateI6__halfLi1EEvPT_S2_PfS3_ffffffiffbi,"ax",@progbits
	.align	128
        .global         _Z21kOptimizer32bit1StateI6__halfLi1EEvPT_S2_PfS3_ffffffiffbi
        .type           _Z21kOptimizer32bit1StateI6__halfLi1EEvPT_S2_PfS3_ffffffiffbi,@function
        .size           _Z21kOptimizer32bit1StateI6__halfLi1EEvPT_S2_PfS3_ffffffiffbi,(.L_x_2069 - _Z21kOptimizer32bit1StateI6__halfLi1EEvPT_S2_PfS3_ffffffiffbi)
        .other          _Z21kOptimizer32bit1StateI6__halfLi1EEvPT_S2_PfS3_ffffffiffbi,@"STO_CUDA_ENTRY STV_DEFAULT"
_Z21kOptimizer32bit1StateI6__halfLi1EEvPT_S2_PfS3_ffffffiffbi:
.text._Z21kOptimizer32bit1StateI6__halfLi1EEvPT_S2_PfS3_ffffffiffbi:
        /* <DEDUP_REMOVED lines=28> */
.L_x_1708:
        /* <DEDUP_REMOVED lines=21> */
.L_x_1719:
        /* <DEDUP_REMOVED lines=82> */
[----:B------:R-:W-:-:S04]  /*0830*/  FMUL.FTZ R31, R31, UR16 ;  /* 0x000000101f1f7c20 */ /* 0x000fc80008410000 */
[----:B------:R-:W-:-:S05]  /*0840*/  HADD2.F32 R18, -RZ, R33.H1_H1 ;  /* 0x30000021ff127230 */ /* 0x000fca0000004100 */
[----:B------:R-:W-:Y:S01]  /*0850*/  FFMA.FTZ R32, R19, UR7, R18 ;  /* 0x0000000713207c23 */ /* 0x000fe20008010012 */
[----:B------:R-:W-:-:S04]  /*0860*/  HADD2.F32 R19, -RZ, R23.H0_H0 ;  /* 0x20000017ff137230 */ /* 0x000fc80000004100 */
[----:B------:R-:W-:-:S05]  /*0870*/  F2FP.F16.F32.PACK_AB R32, R31, R32 ;  /* 0x000000201f20723e */ /* 0x000fca00000000ff */
[----:B------:R-:W-:-:S05]  /*0880*/  HADD2.F32 R18, -RZ, R32.H1_H1 ;  /* 0x30000020ff127230 */ /* 0x000fca0000004100 */
[----:B------:R-:W-:-:S05]  /*0890*/  FFMA.FTZ R18, R19, UR7, R18 ;  /* 0x0000000713127c23 */ /* 0x000fca0008010012 */
[----:B------:R-:W-:-:S04]  /*08a0*/  F2FP.F16.F32.PACK_AB R18, RZ, R18 ;  /* 0x00000012ff12723e */ /* 0x000fc800000000ff */
[----:B------:R-:W-:Y:S01]  /*08b0*/  PRMT R31, R18, 0x7610, R31 ;  /* 0x00007610121f7816 */ /* 0x000fe2000000001f */
[----:B------:R-:W-:Y:S06]  /*08c0*/  BRA `(.L_x_1710) ;  /* 0x0000000000347947 */ /* 0x000fec0003800000 */
.L_x_1709:
        /* <DEDUP_REMOVED lines=13> */
.L_x_1710:
        /* <DEDUP_REMOVED lines=9> */
[----:B------:R-:W-:Y:S01]  /*0a30*/  ISETP.NE.AND P1, PT, R13, 0x1, PT ;  /* 0x000000010d00780c */ /* 0x000fe20003f25270 */
[----:B------:R-:W-:-:S12]  /*0a40*/  HADD2.F32 R29, -RZ, R29.H0_H0 ;  /* 0x2000001dff1d7230 */ /* 0x000fd80000004100 */
[----:B------:R-:W0:Y:S01]  /*0a50*/  @P1 LDC R37, c[0x0][0x3a8] ;  /* 0x0000ea00ff251b82 */ /* 0x000e220000000800 */
[----:B------:R-:W-:-:S04]  /*0a60*/  @!P1 IMAD.MOV.U32 R8, RZ, RZ, R18 ;  /* 0x000000ffff089224 */ /* 0x000fc800078e0012 */
[----:B0-----:R-:W-:-:S04]  /*0a70*/  @P1 FFMA.FTZ R8, R8, R37, R18 ;  /* 0x0000002508081223 */ /* 0x001fc80000010012 */
[----:B------:R-:W-:-:S04]  /*0a80*/  FMUL.FTZ R18, R8, -UR18 ;  /* 0x8000001208127c20 */ /* 0x000fc80008410000 */
[----:B------:R-:W-:-:S05]  /*0a90*/  FFMA.FTZ R29, R18, R17, R29 ;  /* 0x00000011121d7223 */ /* 0x000fca000001001d */
[----:B------:R-:W-:-:S07]  /*0aa0*/  F2FP.F16.F32.PACK_AB R29, RZ, R29 ;  /* 0x0000001dff1d723e */ /* 0x000fce00000000ff */
.L_x_1712:
[----:B------:R-:W-:Y:S05]  /*0ab0*/  BSYNC.RECONVERGENT B0 ;  /* 0x0000000000007941 */ /* 0x000fea0003800200 */
.L_x_1711:
        /* <DEDUP_REMOVED lines=12> */
[----:B------:R-:W-:Y:S02]  /*0b80*/  HADD2.F32 R19, -RZ, R30.H0_H0 ;  /* 0x2000001eff137230 */ /* 0x000fe40000004100 */
[----:B------:R-:W-:-:S04]  /*0b90*/  FMUL.FTZ R18, R9, -UR18 ;  /* 0x8000001209127c20 */ /* 0x000fc80008410000 */
[----:B------:R-:W-:-:S05]  /*0ba0*/  FFMA.FTZ R30, R18, R17, R19 ;  /* 0x00000011121e7223 */ /* 0x000fca0000010013 */
[----:B------:R-:W-:-:S07]  /*0bb0*/  F2FP.F16.F32.PACK_AB R30, RZ, R30 ;  /* 0x0000001eff1e723e */ /* 0x000fce00000000ff */
.L_x_1714:
[----:B------:R-:W-:Y:S05]  /*0bc0*/  BSYNC.RECONVERGENT B0 ;  /* 0x0000000000007941 */ /* 0x000fea0003800200 */
.L_x_1713:
[----:B------:R-:W-:Y:S04]  /*0bd0*/  BSSY.RECONVERGENT B0, `(.L_x_1715) ;  /* 0x000000a000007945 */ /* 0x000fe80003800200 */
[----:B------:R-:W-:Y:S05]  /*0be0*/  @!P4 BRA P3, `(.L_x_1716) ;  /* 0x000000000020c947 */ /* 0x000fea0001800000 */
[----:B------:R-:W-:Y:S01]  /*0bf0*/  ISETP.NE.AND P3, PT, R13, 0x1, PT ;  /* 0x000000010d00780c */ /* 0x000fe20003f65270 */
[----:B------:R-:W-:-:S12]  /*0c00*/  HADD2.F32 R19, -RZ, R22.H0_H0 ;  /* 0x20000016ff137230 */ /* 0x000fd80000004100 */
[----:B------:R-:W0:Y:S02]  /*0c10*/  @P3 LDC R18, c[0x0][0x3a8] ;  /* 0x0000ea00ff123b82 */ /* 0x000e240000000800 */
[--C-:B0-----:R-:W-:Y:S01]  /*0c20*/  @P3 FFMA.FTZ R10, R10, R18, R35.reuse ;  /* 0x000000120a0a3223 */ /* 0x101fe20000010023 */
[----:B------:R-:W-:-:S04]  /*0c30*/  @!P3 IMAD.MOV.U32 R10, RZ, RZ, R35 ;  /* 0x000000ffff0ab224 */ /* 0x000fc800078e0023 */
[----:B------:R-:W-:-:S04]  /*0c40*/  FMUL.FTZ R18, R10, -UR18 ;  /* 0x800000120a127c20 */ /* 0x000fc80008410000 */
[----:B------:R-:W-:-:S05]  /*0c50*/  FFMA.FTZ R22, R18, R17, R19 ;  /* 0x0000001112167223 */ /* 0x000fca0000010013 */
[----:B------:R-:W-:-:S07]  /*0c60*/  F2FP.F16.F32.PACK_AB R22, RZ, R22 ;  /* 0x00000016ff16723e */ /* 0x000fce00000000ff */
.L_x_1716:
[----:B------:R-:W-:Y:S05]  /*0c70*/  BSYNC.RECONVERGENT B0 ;  /* 0x0000000000007941 */ /* 0x000fea0003800200 */
.L_x_1715:
        /* <DEDUP_REMOVED lines=10> */
.L_x_1718:
[----:B------:R-:W-:Y:S05]  /*0d20*/  BSYNC.RECONVERGENT B0 ;  /* 0x0000000000007941 */ /* 0x000fea0003800200 */
.L_x_1717:
        /* <DEDUP_REMOVED lines=41> */
.L_x_1720:
        /* <DEDUP_REMOVED lines=12> */
.L_x_2069:


//--------------------- .text._Z33kPreconditionOptimizer32bit1StateI13__nv_bfloat16Li4ELi4096ELi8EEvPT_S2_PfS3_ffffiffi --------------------------
	.section	.text._Z33kPreconditionOptimizer32bit1StateI13__nv_bfloat16Li4ELi4096ELi8EEvPT_S2_PfS3_ffffiffi,"ax",@progbits
	.align	128
        .global         _Z33kPreconditionOptimizer32bit1StateI13__nv_bfloat16Li4ELi4096ELi8EEvPT_S2_PfS3_ffffiffi
        .type           _Z33kPreconditionOptimizer32bit1StateI13__nv_bfloat16Li4ELi4096ELi8EEvPT_S2_PfS3_ffffiffi,@function
        .size           _Z33kPreconditionOptimizer32bit1StateI13__nv_bfloat16Li4ELi4096ELi8EEvPT_S2_PfS3_ffffiffi,(.L_x_2070 - _Z33kPreconditionOptimizer32bit1StateI13__nv_bfloat16Li4ELi4096ELi8EEvPT_S2_PfS3_ffffiffi)
        .other          _Z33kPreconditionOptimizer32bit1StateI13__nv_bfloat16Li4ELi4096ELi8EEvPT_S2_PfS3_ffffiffi,@"STO_CUDA_ENTRY STV_DEFAULT"
_Z33kPreconditionOptimizer32bit1StateI13__nv_bfloat16Li4ELi4096ELi8EEvPT_S2_PfS3_ffffiffi:
.text._Z33kPreconditionOptimizer32bit1StateI13__nv_bfloat16Li4ELi4096ELi8EEvPT_S2_PfS3_ffffiffi:
        /* <DEDUP_REMOVED lines=14> */
[----:B------:R-:W0:Y:S01]  /*00e0*/  S2R R0, SR_TID.X ;  /* 0x0000000000007919 */ /* 0x000e220000002100 */
[----:B------:R-:W1:Y:S01]  /*00f0*/  S2UR UR5, SR_CgaCtaId ;  /* 0x00000000000579c3 */ /* 0x000e620000008800 */
[----:B------:R-:W-:Y:S01]  /*0100*/  UMOV UR4, 0x400 ;  /* 0x0000040000047882 */ /* 0x000fe20000000000 */
[----:B------:R-:W2:Y:S01]  /*0110*/  LDCU.64 UR8, c[0x0][0x358] ;  /* 0x00006b00ff0877ac */ /* 0x000ea20008000a00 */
[----:B------:R-:W3:Y:S05]  /*0120*/  LDCU UR15, c[0x0][0x3bc] ;  /* 0x00007780ff0f77ac */ /* 0x000eea0008000800 */
[----:B------:R-:W4:Y:S01]  /*0130*/  LDC R2, c[0x0][0x370] ;  /* 0x0000dc00ff027b82 */ /* 0x000f220000000800 */
[----:B------:R-:W0:Y:S01]  /*0140*/  LDCU UR7, c[0x0][0x3b8] ;  /* 0x00007700ff0777ac */ /* 0x000e220008000800 */
[----:B------:R-:W0:Y:S01]  /*0150*/  LDCU UR14, c[0x0][0x3a8] ;  /* 0x00007500ff0e77ac */ /* 0x000e220008000800 */
[----:B------:R-:W0:Y:S01]  /*0160*/  LDCU.64 UR10, c[0x0][0x380] ;  /* 0x00007000ff0a77ac */ /* 0x000e220008000a00 */
[----:B------:R-:W0:Y:S01]  /*0170*/  LDCU.64 UR12, c[0x0][0x390] ;  /* 0x00007200ff0c77ac */ /* 0x000e220008000a00 */
[----:B-1----:R-:W-:Y:S01]  /*0180*/  ULEA UR4, UR5, UR4, 0x18 ;  /* 0x0000000405047291 */ /* 0x002fe2000f8ec0ff */
[----:B0-----:R-:W-:Y:S01]  /*0190*/  IMAD.SHL.U32 R3, R0, 0x8, RZ ;  /* 0x0000000800037824 */ /* 0x001fe200078e00ff */
[----:B------:R-:W-:-:S02]  /*01a0*/  SHF.R.U32.HI R4, RZ, 0x3, R0 ;  /* 0x00000003ff047819 */ /* 0x000fc40000011600 */
[----:B------:R-:W-:Y:S02]  /*01b0*/  LOP3.LUT R20, R0, 0x3e0, RZ, 0xc0, !PT ;  /* 0x000003e000147812 */ /* 0x000fe400078ec0ff */
[----:B------:R-:W-:Y:S02]  /*01c0*/  LOP3.LUT R3, R3, 0x1f00, RZ, 0xc0, !PT ;  /* 0x00001f0003037812 */ /* 0x000fe400078ec0ff */
[----:B------:R-:W-:Y:S01]  /*01d0*/  LOP3.LUT R4, R4, 0x7c, RZ, 0xc0, !PT ;  /* 0x0000007c04047812 */ /* 0x000fe200078ec0ff */
[----:B------:R-:W-:Y:S01]  /*01e0*/  VIADD R23, R20, 0x20 ;  /* 0x0000002014177836 */ /* 0x000fe20000000000 */
[----:B------:R-:W-:Y:S02]  /*01f0*/  MOV R21, UR4 ;  /* 0x0000000400157c02 */ /* 0x000fe40008000f00 */
[----:B------:R-:W-:Y:S02]  /*0200*/  LOP3.LUT R22, R3, 0x1f, R0, 0xf8, !PT ;  /* 0x0000001f03167812 */ /* 0x000fe400078ef800 */
[----:B------:R-:W-:-:S02]  /*0210*/  LOP3.LUT R24, RZ, R20, RZ, 0x33, !PT ;  /* 0x00000014ff187212 */ /* 0x000fc400078e33ff */
[----:B------:R-:W-:Y:S02]  /*0220*/  IADD3 R25, PT, PT, R4, R21, RZ ;  /* 0x0000001504197210 */ /* 0x000fe40007ffe0ff */
[C---:B------:R-:W-:Y:S02]  /*0230*/  LOP3.LUT R26, R22.reuse, 0x20, RZ, 0xfc, !PT ;  /* 0x00000020161a7812 */ /* 0x040fe400078efcff */
[C---:B------:R-:W-:Y:S02]  /*0240*/  LOP3.LUT R27, R22.reuse, 0x40, RZ, 0xfc, !PT ;  /* 0x00000040161b7812 */ /* 0x040fe400078efcff */
[C---:B------:R-:W-:Y:S02]  /*0250*/  LOP3.LUT R28, R22.reuse, 0x60, RZ, 0xfc, !PT ;  /* 0x00000060161c7812 */ /* 0x040fe400078efcff */
[C---:B------:R-:W-:Y:S02]  /*0260*/  LOP3.LUT R29, R22.reuse, 0x80, RZ, 0xfc, !PT ;  /* 0x00000080161d7812 */ /* 0x040fe400078efcff */
[----:B------:R-:W-:-:S02]  /*0270*/  LOP3.LUT R30, R22, 0xa0, RZ, 0xfc, !PT ;  /* 0x000000a0161e7812 */ /* 0x000fc400078efcff */
[C---:B------:R-:W-:Y:S02]  /*0280*/  LOP3.LUT R31, R22.reuse, 0xc0, RZ, 0xfc, !PT ;  /* 0x000000c0161f7812 */ /* 0x040fe400078efcff */
[----:B--234-:R-:W-:-:S07]  /*0290*/  LOP3.LUT R32, R22, 0xe0, RZ, 0xfc, !PT ;  /* 0x000000e016207812 */ /* 0x01cfce00078efcff */
.L_x_1726:
[----:B------:R-:W-:Y:S01]  /*02a0*/  BAR.SYNC.DEFER_BLOCKING 0x0 ;  /* 0x0000000000007b1d */ /* 0x000fe20000010000 */
[----:B------:R-:W-:Y:S02]  /*02b0*/  IADD3 R45, PT, PT, -R33, UR15, RZ ;  /* 0x0000000f212d7c10 */ /* 0x000fe4000fffe1ff */
[C---:B--2---:R-:W-:Y:S02]  /*02c0*/  IADD3 R5, P0, PT, R22.reuse, R33, RZ ;  /* 0x0000002116057210 */ /* 0x044fe40007f1e0ff */
[----:B------:R-:W-:Y:S02]  /*02d0*/  VIMNMX.U32 R7, PT, PT, R45, 0x1000, PT ;  /* 0x000010002d077848 */ /* 0x000fe40003fe0000 */
[C---:B------:R-:W-:Y:S01]  /*02e0*/  LEA R4, P1, R5.reuse, UR12, 0x2 ;  /* 0x0000000c05047c11 */ /* 0x040fe2000f8210ff */
[----:B------:R-:W-:Y:S01]  /*02f0*/  IMAD.X R6, RZ, RZ, RZ, P0 ;  /* 0x000000ffff067224 */ /* 0x000fe200000e06ff */
[----:B------:R-:W-:Y:S02]  /*0300*/  ISETP.GE.U32.AND P6, PT, R22, R7, PT ;  /* 0x000000071600720c */ /* 0x000fe40003fc6070 */
[----:B------:R-:W-:-:S02]  /*0310*/  LEA R8, P0, R5, UR10, 0x1 ;  /* 0x0000000a05087c11 */ /* 0x000fc4000f8008ff */
[----:B------:R-:W-:Y:S02]  /*0320*/  PRMT R38, RZ, 0x7610, R38 ;  /* 0x00007610ff267816 */ /* 0x000fe40000000026 */
[C-C-:B------:R-:W-:Y:S02]  /*0330*/  LEA.HI.X R9, R5.reuse, UR11, R6.reuse, 0x1, P0 ;  /* 0x0000000b05097c11 */ /* 0x140fe400080f0c06 */
[----:B------:R-:W-:Y:S02]  /*0340*/  LEA.HI.X R5, R5, UR13, R6, 0x2, P1 ;  /* 0x0000000d05057c11 */ /* 0x000fe400088f1406 */
[-C--:B------:R-:W-:Y:S02]  /*0350*/  ISETP.GE.U32.AND P0, PT, R26, R7.reuse, PT ;  /* 0x000000071a00720c */ /* 0x080fe40003f06070 */
[-C--:B------:R-:W-:Y:S02]  /*0360*/  ISETP.GE.U32.AND P1, PT, R27, R7.reuse, PT ;  /* 0x000000071b00720c */ /* 0x080fe40003f26070 */
[-C--:B------:R-:W-:Y:S01]  /*0370*/  ISETP.GE.U32.AND P2, PT, R28, R7.reuse, PT ;  /* 0x000000071c00720c */ /* 0x080fe20003f46070 */
[----:B------:R-:W2:Y:S01]  /*0380*/  @!P6 LDG.E.U16 R38, desc[UR8][R8.64] ;  /* 0x000000080826e981 */ /* 0x000ea2000c1e1500 */
[----:B------:R-:W-:-:S02]  /*0390*/  ISETP.GE.U32.AND P3, PT, R29, R7, PT ;  /* 0x000000071d00720c */ /* 0x000fc40003f66070 */
[-C--:B------:R-:W-:Y:S02]  /*03a0*/  ISETP.GE.U32.AND P4, PT, R30, R7.reuse, PT ;  /* 0x000000071e00720c */ /* 0x080fe40003f86070 */
[-C--:B------:R-:W-:Y:S02]  /*03b0*/  ISETP.GE.U32.AND P5, PT, R31, R7.reuse, PT ;  /* 0x000000071f00720c */ /* 0x080fe40003fa6070 */
[----:B------:R-:W-:Y:S02]  /*03c0*/  ISETP.GE.U32.AND P6, PT, R32, R7, PT ;  /* 0x000000072000720c */ /* 0x000fe40003fc6070 */
[----:B------:R-:W-:Y:S02]  /*03d0*/  PRMT R40, RZ, 0x7610, R40 ;  /* 0x00007610ff287816 */ /* 0x000fe40000000028 */
[----:B------:R-:W-:Y:S02]  /*03e0*/  PRMT R42, RZ, 0x7610, R42 ;  /* 0x00007610ff2a7816 */ /* 0x000fe4000000002a */
[----:B------:R-:W-:-:S02]  /*03f0*/  PRMT R44, RZ, 0x7610, R44 ;  /* 0x00007610ff2c7816 */ /* 0x000fc4000000002c */
[----:B------:R-:W-:Y:S01]  /*0400*/  PRMT R52, RZ, 0x7610, R52 ;  /* 0x00007610ff347816 */ /* 0x000fe20000000034 */
[----:B------:R-:W3:Y:S01]  /*0410*/  @!P0 LDG.E.U16 R40, desc[UR8][R8.64+0x40] ;  /* 0x0000400808288981 */ /* 0x000ee2000c1e1500 */
[----:B------:R-:W-:Y:S02]  /*0420*/  PRMT R54, RZ, 0x7610, R54 ;  /* 0x00007610ff367816 */ /* 0x000fe40000000036 */
[----:B------:R-:W-:Y:S01]  /*0430*/  PRMT R56, RZ, 0x7610, R56 ;  /* 0x00007610ff387816 */ /* 0x000fe20000000038 */
[----:B------:R-:W4:Y:S01]  /*0440*/  @!P1 LDG.E.U16 R42, desc[UR8][R8.64+0x80] ;  /* 0x00008008082a9981 */ /* 0x000f22000c1e1500 */
[----:B------:R-:W-:-:S03]  /*0450*/  PRMT R50, RZ, 0x7610, R50 ;  /* 0x00007610ff327816 */ /* 0x000fc60000000032 */
[----:B------:R-:W5:Y:S04]  /*0460*/  @!P2 LDG.E.U16 R44, desc[UR8][R8.64+0xc0] ;  /* 0x0000c008082ca981 */ /* 0x000f68000c1e1500 */
[----:B------:R-:W5:Y:S04]  /*0470*/  @!P3 LDG.E.U16 R52, desc[UR8][R8.64+0x100] ;  /* 0x000100080834b981 */ /* 0x000f68000c1e1500 */
[----:B------:R-:W5:Y:S04]  /*0480*/  @!P4 LDG.E.U16 R54, desc[UR8][R8.64+0x140] ;  /* 0x000140080836c981 */ /* 0x000f68000c1e1500 */
[----:B------:R-:W5:Y:S04]  /*0490*/  @!P5 LDG.E.U16 R56, desc[UR8][R8.64+0x180] ;  /* 0x000180080838d981 */ /* 0x000f68000c1e1500 */
[----:B0-----:R0:W5:Y:S01]  /*04a0*/  @!P6 LDG.E.U16 R50, desc[UR8][R8.64+0x1c0] ;  /* 0x0001c0080832e981 */ /* 0x001162000c1e1500 */
[----:B-1----:R-:W1:Y:S02]  /*04b0*/  S2R R6, SR_LANEID ;  /* 0x0000000000067919 */ /* 0x002e640000000000 */
[----:B-1----:R-:W-:-:S04]  /*04c0*/  IADD3 R34, PT, PT, R3, R6, RZ ;  /* 0x0000000603227210 */ /* 0x002fc80007ffe0ff */
[C---:B------:R-:W-:Y:S01]  /*04d0*/  IADD3 R13, PT, PT, R34.reuse, 0x40, RZ ;  /* 0x00000040220d7810 */ /* 0x040fe20007ffe0ff */
[C---:B------:R-:W-:Y:S01]  /*04e0*/  VIADD R11, R34.reuse, 0x20 ;  /* 0x00000020220b7836 */ /* 0x040fe20000000000 */
[C---:B------:R-:W-:Y:S01]  /*04f0*/  IADD3 R17, PT, PT, R34.reuse, 0x80, RZ ;  /* 0x0000008022117810 */ /* 0x040fe20007ffe0ff */
[C---:B------:R-:W-:Y:S01]  /*0500*/  VIADD R15, R34.reuse, 0x60 ;  /* 0x00000060220f7836 */ /* 0x040fe20000000000 */
[C---:B------:R-:W-:Y:S01]  /*0510*/  IADD3 R35, PT, PT, R34.reuse, 0xc0, RZ ;  /* 0x000000c022237810 */ /* 0x040fe20007ffe0ff */
[C---:B------:R-:W-:Y:S02]  /*0520*/  VIADD R19, R34.reuse, 0xa0 ;  /* 0x000000a022137836 */ /* 0x040fe40000000000 */
[C---:B------:R-:W-:Y:S01]  /*0530*/  VIADD R37, R34.reuse, 0xe0 ;  /* 0x000000e022257836 */ /* 0x040fe20000000000 */
[-C--:B------:R-:W-:Y:S02]  /*0540*/  LEA.HI.SX32 R36, R34, R34.reuse, 0x1b ;  /* 0x0000002222247211 */ /* 0x080fe400078fdaff */
[----:B0-----:R-:W-:-:S02]  /*0550*/  LEA.HI.SX32 R8, R11, R34, 0x1b ;  /* 0x000000220b087211 */ /* 0x001fc400078fdaff */
[-C--:B------:R-:W-:Y:S02]  /*0560*/  LEA.HI.SX32 R10, R13, R34.reuse, 0x1b ;  /* 0x000000220d0a7211 */ /* 0x080fe400078fdaff */
[-C--:B------:R-:W-:Y:S02]  /*0570*/  LEA.HI.SX32 R12, R15, R34.reuse, 0x1b ;  /* 0x000000220f0c7211 */ /* 0x080fe400078fdaff */
[-C--:B------:R-:W-:Y:S02]  /*0580*/  LEA.HI.SX32 R14, R17, R34.reuse, 0x1b ;  /* 0x00000022110e7211 */ /* 0x080fe400078fdaff */
[-C--:B------:R-:W-:Y:S02]  /*0590*/  LEA.HI.SX32 R16, R19, R34.reuse, 0x1b ;  /* 0x0000002213107211 */ /* 0x080fe400078fdaff */
[-C--:B------:R-:W-:Y:S02]  /*05a0*/  LEA.HI.SX32 R18, R35, R34.reuse, 0x1b ;  /* 0x0000002223127211 */ /* 0x080fe400078fdaff */
[----:B------:R-:W-:-:S02]  /*05b0*/  LEA.HI.SX32 R34, R37, R34, 0x1b ;  /* 0x0000002225227211 */ /* 0x000fc400078fdaff */
[----:B------:R-:W-:Y:S01]  /*05c0*/  IADD3 R37, PT, PT, R20, R6, RZ ;  /* 0x0000000614257210 */ /* 0x000fe20007ffe0ff */
[--C-:B------:R-:W-:Y:S01]  /*05d0*/  IMAD R9, R8, 0x2, R21.reuse ;  /* 0x0000000208097824 */ /* 0x100fe200078e0215 */
[-C--:B------:R-:W-:Y:S02]  /*05e0*/  LEA R15, R36, R21.reuse, 0x1 ;  /* 0x00000015240f7211 */ /* 0x080fe400078e08ff */
[----:B------:R-:W-:Y:S01]  /*05f0*/  SHF.L.U32 R48, R37, 0x3, RZ ;  /* 0x0000000325307819 */ /* 0x000fe200000006ff */
[--C-:B------:R-:W-:Y:S01]  /*0600*/  IMAD R13, R12, 0x2, R21.reuse ;  /* 0x000000020c0d7824 */ /* 0x100fe200078e0215 */
[-C--:B------:R-:W-:Y:S01]  /*0610*/  LEA R11, R10, R21.reuse, 0x1 ;  /* 0x000000150a0b7211 */ /* 0x080fe200078e08ff */
[--C-:B------:R-:W-:Y:S01]  /*0620*/  IMAD R17, R14, 0x2, R21.reuse ;  /* 0x000000020e117824 */ /* 0x100fe200078e0215 */
[----:B------:R-:W-:Y:S01]  /*0630*/  LEA.HI.SX32 R48, R48, R48, 0x1b ;  /* 0x0000003030307211 */ /* 0x000fe200078fdaff */
[--C-:B------:R-:W-:Y:S01]  /*0640*/  IMAD R35, R18, 0x2, R21.reuse ;  /* 0x0000000212237824 */ /* 0x100fe200078e0215 */
[----:B------:R-:W-:Y:S01]  /*0650*/  LEA R19, R16, R21, 0x1 ;  /* 0x0000001510137211 */ /* 0x000fe200078e08ff */
[----:B------:R-:W-:-:S02]  /*0660*/  IMAD R37, R34, 0x2, R21 ;  /* 0x0000000222257824 */ /* 0x000fc400078e0215 */
[----:B------:R-:W-:Y:S01]  /*0670*/  IMAD R55, R48, 0x2, R21 ;  /* 0x0000000230377824 */ /* 0x000fe200078e0215 */
[----:B------:R-:W-:Y:S02]  /*0680*/  P2R R49, PR, RZ, 0x1 ;  /* 0x00000001ff317803 */ /* 0x000fe40000000000 */
[----:B------:R-:W-:Y:S01]  /*0690*/  ISETP.GE.U32.AND P0, PT, R22, R7, PT ;  /* 0x000000071600720c */ /* 0x000fe20003f06070 */
[----:B------:R-:W-:Y:S01]  /*06a0*/  HFMA2 R46, -RZ, RZ, 0, 0 ;  /* 0x00000000ff2e7431 */ /* 0x000fe200000001ff */
[----:B--2---:R-:W-:Y:S04]  /*06b0*/  STS.U16 [R15], R38 ;  /* 0x000000260f007388 */ /* 0x004fe80000000400 */
[----:B---3--:R-:W-:Y:S04]  /*06c0*/  STS.U16 [R9+0x40], R40 ;  /* 0x0000402809007388 */ /* 0x008fe80000000400 */
[----:B----4-:R-:W-:Y:S04]  /*06d0*/  STS.U16 [R11+0x80], R42 ;  /* 0x0000802a0b007388 */ /* 0x010fe80000000400 */
[----:B-----5:R-:W-:Y:S04]  /*06e0*/  STS.U16 [R13+0xc0], R44 ;  /* 0x0000c02c0d007388 */ /* 0x020fe80000000400 */
[----:B------:R-:W-:Y:S04]  /*06f0*/  STS.U16 [R17+0x100], R52 ;  /* 0x0001003411007388 */ /* 0x000fe80000000400 */
[----:B------:R-:W-:Y:S04]  /*0700*/  STS.U16 [R19+0x140], R54 ;  /* 0x0001403613007388 */ /* 0x000fe80000000400 */
[----:B------:R0:W-:Y:S04]  /*0710*/  STS.U16 [R35+0x180], R56 ;  /* 0x0001803823007388 */ /* 0x0001e80000000400 */
[----:B------:R1:W-:Y:S01]  /*0720*/  STS.U16 [R37+0x1c0], R50 ;  /* 0x0001c03225007388 */ /* 0x0003e20000000400 */
[----:B------:R-:W-:-:S03]  /*0730*/  NOP ;  /* 0x0000000000007918 */ /* 0x000fc60000000000 */
[----:B------:R-:W2:Y:S04]  /*0740*/  LDS.U16 R47, [R55] ;  /* 0x00000000372f7984 */ /* 0x000ea80000000400 */
[----:B------:R-:W3:Y:S04]  /*0750*/  LDS.U16 R44, [R55+0x2] ;  /* 0x00000200372c7984 */ /* 0x000ee80000000400 */
[----:B------:R-:W4:Y:S04]  /*0760*/  LDS.U16 R43, [R55+0x4] ;  /* 0x00000400372b7984 */ /* 0x000f280000000400 */
[----:B------:R-:W5:Y:S04]  /*0770*/  LDS.U16 R42, [R55+0x6] ;  /* 0x00000600372a7984 */ /* 0x000f680000000400 */
[----:B------:R-:W5:Y:S04]  /*0780*/  LDS.U16 R41, [R55+0x8] ;  /* 0x0000080037297984 */ /* 0x000f680000000400 */
[----:B------:R-:W5:Y:S04]  /*0790*/  LDS.U16 R38, [R55+0xa] ;  /* 0x00000a0037267984 */ /* 0x000f680000000400 */
[----:B------:R-:W5:Y:S04]  /*07a0*/  LDS.U16 R40, [R55+0xc] ;  /* 0x00000c0037287984 */ /* 0x000f680000000400 */
[----:B------:R-:W5:Y:S01]  /*07b0*/  LDS.U16 R39, [R55+0xe] ;  /* 0x00000e0037277984 */ /* 0x000f620000000400 */
[----:B------:R-:W-:Y:S01]  /*07c0*/  BAR.SYNC.DEFER_BLOCKING 0x0 ;  /* 0x0000000000007b1d */ /* 0x000fe20000010000 */
[----:B0-----:R-:W-:Y:S01]  /*07d0*/  MOV R56, RZ ;  /* 0x000000ff00387202 */ /* 0x001fe20000000f00 */
[----:B------:R-:W-:Y:S01]  /*07e0*/  IMAD.MOV.U32 R54, RZ, RZ, RZ ;  /* 0x000000ffff367224 */ /* 0x000fe200078e00ff */
[----:B------:R-:W-:-:S02]  /*07f0*/  CS2R R52, SRZ ;  /* 0x0000000000347805 */ /* 0x000fc4000001ff00 */
[----:B-1----:R-:W-:Y:S01]  /*0800*/  CS2R R50, SRZ ;  /* 0x0000000000327805 */ /* 0x002fe2000001ff00 */
[----:B------:R-:W5:Y:S01]  /*0810*/  @!P0 LDG.E R46, desc[UR8][R4.64] ;  /* 0x00000008042e8981 */ /* 0x000f62000c1e1900 */
[----:B------:R-:W-:Y:S01]  /*0820*/  ISETP.NE.AND P0, PT, R49, RZ, PT ;  /* 0x000000ff3100720c */ /* 0x000fe20003f05270 */
[----:B------:R-:W-:Y:S02]  /*0830*/  HFMA2 R49, -RZ, RZ, 0, 0 ;  /* 0x00000000ff317431 */ /* 0x000fe400000001ff */
[----:B------:R-:W5:Y:S04]  /*0840*/  @!P1 LDG.E R54, desc[UR8][R4.64+0x100] ;  /* 0x0001000804369981 */ /* 0x000f68000c1e1900 */
[----:B------:R-:W5:Y:S04]  /*0850*/  @!P2 LDG.E R53, desc[UR8][R4.64+0x180] ;  /* 0x000180080435a981 */ /* 0x000f68000c1e1900 */
[----:B------:R-:W5:Y:S04]  /*0860*/  @!P3 LDG.E R52, desc[UR8][R4.64+0x200] ;  /* 0x000200080434b981 */ /* 0x000f68000c1e1900 */
[----:B------:R-:W5:Y:S04]  /*0870*/  @!P0 LDG.E R56, desc[UR8][R4.64+0x80] ;  /* 0x0000800804388981 */ /* 0x000f68000c1e1900 */
[----:B------:R-:W5:Y:S04]  /*0880*/  @!P4 LDG.E R51, desc[UR8][R4.64+0x280] ;  /* 0x000280080433c981 */ /* 0x000f68000c1e1900 */
[----:B------:R-:W5:Y:S04]  /*0890*/  @!P5 LDG.E R50, desc[UR8][R4.64+0x300] ;  /* 0x000300080432d981 */ /* 0x000f68000c1e1900 */
[----:B------:R0:W5:Y:S01]  /*08a0*/  @!P6 LDG.E R49, desc[UR8][R4.64+0x380] ;  /* 0x000380080431e981 */ /* 0x000162000c1e1900 */
[----:B------:R-:W-:Y:S01]  /*08b0*/  IMAD R15, R36, 0x2, R15 ;  /* 0x00000002240f7824 */ /* 0x000fe200078e020f */
[----:B------:R-:W-:Y:S01]  /*08c0*/  LEA R9, R8, R9, 0x1 ;  /* 0x0000000908097211 */ /* 0x000fe200078e08ff */
[----:B------:R-:W-:Y:S01]  /*08d0*/  IMAD R11, R10, 0x2, R11 ;  /* 0x000000020a0b7824 */ /* 0x000fe200078e020b */
[----:B------:R-:W-:Y:S01]  /*08e0*/  LEA R12, R12, R13, 0x1 ;  /* 0x0000000d0c0c7211 */ /* 0x000fe200078e08ff */
[----:B------:R-:W-:Y:S01]  /*08f0*/  IMAD R17, R14, 0x2, R17 ;  /* 0x000000020e117824 */ /* 0x000fe200078e0211 */
[----:B------:R-:W-:Y:S01]  /*0900*/  LEA R16, R16, R19, 0x1 ;  /* 0x0000001310107211 */ /* 0x000fe200078e08ff */
[----:B------:R-:W-:Y:S01]  /*0910*/  IMAD R35, R18, 0x2, R35 ;  /* 0x0000000212237824 */ /* 0x000fe200078e0223 */
[----:B------:R-:W-:-:S02]  /*0920*/  LEA R34, R34, R37, 0x1 ;  /* 0x0000002522227211 */ /* 0x000fc400078e08ff */
[----:B------:R-:W-:Y:S01]  /*0930*/  LEA R48, R48, R55, 0x1 ;  /* 0x0000003730307211 */ /* 0x000fe200078e08ff */
[----:B--2---:R-:W-:Y:S01]  /*0940*/  IMAD.U32 R47, R47, 0x10000, RZ ;  /* 0x000100002f2f7824 */ /* 0x004fe200078e00ff */
[----:B---3--:R-:W-:Y:S01]  /*0950*/  SHF.L.U32 R44, R44, 0x10, RZ ;  /* 0x000000102c2c7819 */ /* 0x008fe200000006ff */
[----:B----4-:R-:W-:Y:S02]  /*0960*/  IMAD.U32 R43, R43, 0x10000, RZ ;  /* 0x000100002b2b7824 */ /* 0x010fe400078e00ff */
[----:B------:R-:W-:Y:S02]  /*0970*/  FMUL.FTZ R47, R47, UR7 ;  /* 0x000000072f2f7c20 */ /* 0x000fe40008410000 */
[----:B------:R-:W-:Y:S01]  /*0980*/  FMUL.FTZ R44, R44, UR7 ;  /* 0x000000072c2c7c20 */ /* 0x000fe20008410000 */
[----:B-----5:R-:W-:Y:S01]  /*0990*/  SHF.L.U32 R42, R42, 0x10, RZ ;  /* 0x000000102a2a7819 */ /* 0x020fe200000006ff */
[----:B0-----:R-:W0:Y:S01]  /*09a0*/  F2F.BF16.F32 R4, R47 ;  /* 0x0000002f00047304 */ /* 0x001e220000202000 */
[----:B------:R-:W-:Y:S01]  /*09b0*/  FMUL.FTZ R43, R43, UR7 ;  /* 0x000000072b2b7c20 */ /* 0x000fe20008410000 */
[----:B------:R-:W-:-:S02]  /*09c0*/  SHF.L.U32 R41, R41, 0x10, RZ ;  /* 0x0000001029297819 */ /* 0x000fc400000006ff */
[----:B------:R-:W-:-:S04]  /*09d0*/  FMUL.FTZ R42, R42, UR7 ;  /* 0x000000072a2a7c20 */ /* 0x000fc80008410000 */
[----:B------:R-:W1:Y:S01]  /*09e0*/  F2F.BF16.F32 R5, R44 ;  /* 0x0000002c00057304 */ /* 0x000e620000202000 */
[----:B------:R-:W-:Y:S02]  /*09f0*/  IMAD.U32 R38, R38, 0x10000, RZ ;  /* 0x0001000026267824 */ /* 0x000fe400078e00ff */
[----:B------:R-:W-:Y:S01]  /*0a00*/  FMUL.FTZ R41, R41, UR7 ;  /* 0x0000000729297c20 */ /* 0x000fe20008410000 */
[----:B------:R-:W-:Y:S01]  /*0a10*/  SHF.L.U32 R40, R40, 0x10, RZ ;  /* 0x0000001028287819 */ /* 0x000fe200000006ff */
[----:B------:R-:W-:-:S03]  /*0a20*/  FMUL.FTZ R38, R38, UR7 ;  /* 0x0000000726267c20 */ /* 0x000fc60008410000 */
[----:B------:R-:W2:Y:S01]  /*0a30*/  F2F.BF16.F32 R43, R43 ;  /* 0x0000002b002b7304 */ /* 0x000ea20000202000 */
[----:B------:R-:W-:Y:S01]  /*0a40*/  SHF.L.U32 R39, R39, 0x10, RZ ;  /* 0x0000001027277819 */ /* 0x000fe200000006ff */
[----:B0-----:R-:W-:-:S06]  /*0a50*/  IMAD.U32 R4, R4, 0x10000, RZ ;  /* 0x0001000004047824 */ /* 0x001fcc00078e00ff */
[----:B------:R-:W0:Y:S01]  /*0a60*/  F2F.BF16.F32 R42, R42 ;  /* 0x0000002a002a7304 */ /* 0x000e220000202000 */
[----:B------:R-:W-:Y:S01]  /*0a70*/  FMUL.FTZ R40, R40, UR7 ;  /* 0x0000000728287c20 */ /* 0x000fe20008410000 */
[----:B-1----:R-:W-:Y:S01]  /*0a80*/  SHF.L.U32 R5, R5, 0x10, RZ ;  /* 0x0000001005057819 */ /* 0x002fe200000006ff */
[----:B------:R-:W-:-:S05]  /*0a90*/  FMUL.FTZ R39, R39, UR7 ;  /* 0x0000000727277c20 */ /* 0x000fca0008410000 */
[----:B------:R-:W1:Y:S08]  /*0aa0*/  F2F.BF16.F32 R41, R41 ;  /* 0x0000002900297304 */ /* 0x000e700000202000 */
[----:B------:R-:W3:Y:S08]  /*0ab0*/  F2F.BF16.F32 R38, R38 ;  /* 0x0000002600267304 */ /* 0x000ef00000202000 */
[----:B------:R-:W4:Y:S08]  /*0ac0*/  F2F.BF16.F32 R40, R40 ;  /* 0x0000002800287304 */ /* 0x000f300000202000 */
[----:B------:R-:W5:Y:S01]  /*0ad0*/  F2F.BF16.F32 R39, R39 ;  /* 0x0000002700277304 */ /* 0x000f620000202000 */
[----:B------:R-:W-:Y:S01]  /*0ae0*/  ISETP.GE.U32.AND P1, PT, R45, 0x200, PT ;  /* 0x000002002d00780c */ /* 0x000fe20003f26070 */
[----:B------:R-:W-:Y:S01]  /*0af0*/  BSSY.RECONVERGENT B0, `(.L_x_1721) ;  /* 0x00000ab000007945 */ /* 0x000fe20003800200 */
[----:B------:R-:W-:-:S04]  /*0b00*/  LEA R33, R2, R33, 0xc ;  /* 0x0000002102217211 */ /* 0x000fc800078e60ff */
[----:B------:R-:W-:Y:S01]  /*0b10*/  ISETP.GE.U32.AND P0, PT, R33, UR6, PT ;  /* 0x0000000621007c0c */ /* 0x000fe2000bf06070 */
[----:B------:R-:W-:Y:S04]  /*0b20*/  STS [R15], R46 ;  /* 0x0000002e0f007388 */ /* 0x000fe80000000800 */
[----:B------:R-:W-:Y:S04]  /*0b30*/  STS [R9+0x80], R56 ;  /* 0x0000803809007388 */ /* 0x000fe80000000800 */
[----:B------:R-:W-:Y:S04]  /*0b40*/  STS [R11+0x100], R54 ;  /* 0x000100360b007388 */ /* 0x000fe80000000800 */
[----:B------:R-:W-:Y:S04]  /*0b50*/  STS [R12+0x180], R53 ;  /* 0x000180350c007388 */ /* 0x000fe80000000800 */
[----:B------:R-:W-:Y:S04]  /*0b60*/  STS [R17+0x200], R52 ;  /* 0x0002003411007388 */ /* 0x000fe80000000800 */
[----:B------:R-:W-:Y:S04]  /*0b70*/  STS [R16+0x280], R51 ;  /* 0x0002803310007388 */ /* 0x000fe80000000800 */
[----:B------:R-:W-:Y:S04]  /*0b80*/  STS [R35+0x300], R50 ;  /* 0x0003003223007388 */ /* 0x000fe80000000800 */
[----:B------:R-:W-:Y:S01]  /*0b90*/  STS [R34+0x380], R49 ;  /* 0x0003803122007388 */ /* 0x000fe20000000800 */
[----:B------:R-:W-:-:S03]  /*0ba0*/  NOP ;  /* 0x0000000000007918 */ /* 0x000fc60000000000 */
[----:B------:R-:W2:Y:S04]  /*0bb0*/  LDS R9, [R48] ;  /* 0x0000000030097984 */ /* 0x000ea80000000800 */
[----:B------:R-:W0:Y:S04]  /*0bc0*/  LDS R8, [R48+0x4] ;  /* 0x0000040030087984 */ /* 0x000e280000000800 */
[----:B------:R-:W1:Y:S04]  /*0bd0*/  LDS R11, [R48+0x8] ;  /* 0x00000800300b7984 */ /* 0x000e680000000800 */
[----:B------:R-:W3:Y:S04]  /*0be0*/  LDS R10, [R48+0xc] ;  /* 0x00000c00300a7984 */ /* 0x000ee80000000800 */
[----:B------:R-:W4:Y:S04]  /*0bf0*/  LDS R13, [R48+0x10] ;  /* 0x00001000300d7984 */ /* 0x000f280000000800 */
[----:B------:R-:W5:Y:S04]  /*0c00*/  LDS R12, [R48+0x14] ;  /* 0x00001400300c7984 */ /* 0x000f680000000800 */
[----:B------:R-:W5:Y:S04]  /*0c10*/  LDS R15, [R48+0x18] ;  /* 0x00001800300f7984 */ /* 0x000f680000000800 */
[----:B------:R-:W5:Y:S01]  /*0c20*/  LDS R14, [R48+0x1c] ;  /* 0x00001c00300e7984 */ /* 0x000f620000000800 */
[----:B--2---:R-:W-:Y:S01]  /*0c30*/  FFMA.FTZ R16, R4, R4, R9 ;  /* 0x0000000404107223 */ /* 0x004fe20000010009 */
[----:B0-----:R-:W-:Y:S01]  /*0c40*/  FFMA.FTZ R17, R5, R5, R8 ;  /* 0x0000000505117223 */ /* 0x001fe20000010008 */
[----:B------:R-:W-:-:S04]  /*0c50*/  SHF.L.U32 R8, R43, 0x10, RZ ;  /* 0x000000102b087819 */ /* 0x000fc800000006ff */
[----:B------:R-:W0:Y:S01]  /*0c60*/  MUFU.SQRT R16, R16 ;  /* 0x0000001000107308 */ /* 0x000e220000002000 */
[----:B------:R-:W-:Y:S02]  /*0c70*/  IMAD.U32 R9, R42, 0x10000, RZ ;  /* 0x000100002a097824 */ /* 0x000fe400078e00ff */
[----:B-1----:R-:W-:Y:S02]  /*0c80*/  FFMA.FTZ R18, R8, R8, R11 ;  /* 0x0000000808127223 */ /* 0x002fe4000001000b */
[----:B---3--:R-:W-:Y:S01]  /*0c90*/  FFMA.FTZ R19, R9, R9, R10 ;  /* 0x0000000909137223 */ /* 0x008fe2000001000a */
[----:B------:R-:W-:Y:S02]  /*0ca0*/  SHF.L.U32 R10, R41, 0x10, RZ ;  /* 0x00000010290a7819 */ /* 0x000fe400000006ff */
[----:B------:R-:W1:Y:S01]  /*0cb0*/  MUFU.SQRT R17, R17 ;  /* 0x0000001100117308 */ /* 0x000e620000002000 */
[----:B------:R-:W-:Y:S02]  /*0cc0*/  SHF.L.U32 R11, R38, 0x10, RZ ;  /* 0x00000010260b7819 */ /* 0x000fe400000006ff */
[----:B----4-:R-:W-:-:S05]  /*0cd0*/  FFMA.FTZ R34, R10, R10, R13 ;  /* 0x0000000a0a227223 */ /* 0x010fca000001000d */
[----:B------:R-:W2:Y:S01]  /*0ce0*/  MUFU.SQRT R18, R18 ;  /* 0x0000001200127308 */ /* 0x000ea20000002000 */
[----:B-----5:R-:W-:Y:S01]  /*0cf0*/  FFMA.FTZ R35, R11, R11, R12 ;  /* 0x0000000b0b237223 */ /* 0x020fe2000001000c */
[----:B------:R-:W-:Y:S01]  /*0d00*/  IMAD.U32 R12, R40, 0x10000, RZ ;  /* 0x00010000280c7824 */ /* 0x000fe200078e00ff */
[----:B------:R-:W-:-:S05]  /*0d10*/  SHF.L.U32 R13, R39, 0x10, RZ ;  /* 0x00000010270d7819 */ /* 0x000fca00000006ff */
[----:B------:R-:W3:Y:S01]  /*0d20*/  MUFU.SQRT R19, R19 ;  /* 0x0000001300137308 */ /* 0x000ee20000002000 */
[----:B------:R-:W-:Y:S01]  /*0d30*/  FFMA.FTZ R15, R12, R12, R15 ;  /* 0x0000000c0c0f7223 */ /* 0x000fe2000001000f */
[----:B0-----:R-:W-:Y:S01]  /*0d40*/  FADD.FTZ R16, R16, UR14 ;  /* 0x0000000e10107e21 */ /* 0x001fe20008010000 */
[----:B------:R-:W-:-:S05]  /*0d50*/  FFMA.FTZ R14, R13, R13, R14 ;  /* 0x0000000d0d0e7223 */ /* 0x000fca000001000e */
[----:B------:R-:W0:Y:S01]  /*0d60*/  MUFU.SQRT R34, R34 ;  /* 0x0000002200227308 */ /* 0x000e220000002000 */
[----:B-1----:R-:W-:Y:S01]  /*0d70*/  FADD.FTZ R17, R17, UR14 ;  /* 0x0000000e11117e21 */ /* 0x002fe20008010000 */
[----:B--2---:R-:W-:-:S06]  /*0d80*/  FADD.FTZ R18, R18, UR14 ;  /* 0x0000000e12127e21 */ /* 0x004fcc0008010000 */
[----:B------:R-:W1:Y:S08]  /*0d90*/  MUFU.SQRT R35, R35 ;  /* 0x0000002300237308 */ /* 0x000e700000002000 */
[----:B------:R-:W2:Y:S01]  /*0da0*/  MUFU.RCP R37, R16 ;  /* 0x0000001000257308 */ /* 0x000ea20000001000 */
[----:B---3--:R-:W-:-:S07]  /*0db0*/  FADD.FTZ R19, R19, UR14 ;  /* 0x0000000e13137e21 */ /* 0x008fce0008010000 */
[----:B------:R-:W3:Y:S08]  /*0dc0*/  MUFU.SQRT R15, R15 ;  /* 0x0000000f000f7308 */ /* 0x000ef00000002000 */
[----:B------:R-:W4:Y:S01]  /*0dd0*/  MUFU.RCP R36, R17 ;  /* 0x0000001100247308 */ /* 0x000f220000001000 */
[----:B0-----:R-:W-:-:S07]  /*0de0*/  FADD.FTZ R34, R34, UR14 ;  /* 0x0000000e22227e21 */ /* 0x001fce0008010000 */
[----:B------:R-:W0:Y:S08]  /*0df0*/  MUFU.SQRT R14, R14 ;  /* 0x0000000e000e7308 */ /* 0x000e300000002000 */
[----:B------:R-:W5:Y:S01]  /*0e00*/  MUFU.RCP R39, R18 ;  /* 0x0000001200277308 */ /* 0x000f620000001000 */
[----:B-1----:R-:W-:Y:S01]  /*0e10*/  FADD.FTZ R35, R35, UR14 ;  /* 0x0000000e23237e21 */ /* 0x002fe20008010000 */
[----:B--2---:R-:W-:-:S06]  /*0e20*/  FMUL.FTZ R4, R4, R37 ;  /* 0x0000002504047220 */ /* 0x004fcc0000410000 */
[----:B------:R-:W1:Y:S01]  /*0e30*/  MUFU.RCP R38, R19 ;  /* 0x0000001300267308 */ /* 0x000e620000001000 */
[----:B---3--:R-:W-:Y:S01]  /*0e40*/  FADD.FTZ R15, R15, UR14 ;  /* 0x0000000e0f0f7e21 */ /* 0x008fe20008010000 */
[----:B----4-:R-:W-:Y:S01]  /*0e50*/  FMUL.FTZ R5, R5, R36 ;  /* 0x0000002405057220 */ /* 0x010fe20000410000 */
[----:B------:R-:W-:-:S05]  /*0e60*/  FMUL.FTZ R4, R4, R4 ;  /* 0x0000000404047220 */ /* 0x000fca0000410000 */
[----:B------:R-:W2:Y:S01]  /*0e70*/  MUFU.RCP R41, R34 ;  /* 0x0000002200297308 */ /* 0x000ea20000001000 */
[----:B0-----:R-:W-:Y:S01]  /*0e80*/  FADD.FTZ R14, R14, UR14 ;  /* 0x0000000e0e0e7e21 */ /* 0x001fe20008010000 */
[----:B------:R-:W-:Y:S01]  /*0e90*/  FFMA.FTZ R5, R5, R5, R4 ;  /* 0x0000000505057223 */ /* 0x000fe20000010004 */
[----:B-----5:R-:W-:-:S05]  /*0ea0*/  FMUL.FTZ R8, R8, R39 ;  /* 0x0000002708087220 */ /* 0x020fca0000410000 */
[----:B------:R-:W0:Y:S01]  /*0eb0*/  MUFU.RCP R16, R35 ;  /* 0x0000002300107308 */ /* 0x000e220000001000 */
[----:B------:R-:W-:Y:S01]  /*0ec0*/  FFMA.FTZ R8, R8, R8, R5 ;  /* 0x0000000808087223 */ /* 0x000fe20000010005 */
[----:B-1----:R-:W-:-:S06]  /*0ed0*/  FMUL.FTZ R9, R9, R38 ;  /* 0x0000002609097220 */ /* 0x002fcc0000410000 */
[----:B------:R-:W1:Y:S01]  /*0ee0*/  MUFU.RCP R15, R15 ;  /* 0x0000000f000f7308 */ /* 0x000e620000001000 */
[----:B------:R-:W-:Y:S01]  /*0ef0*/  FFMA.FTZ R9, R9, R9, R8 ;  /* 0x0000000909097223 */ /* 0x000fe20000010008 */
[----:B--2---:R-:W-:-:S06]  /*0f00*/  FMUL.FTZ R10, R10, R41 ;  /* 0x000000290a0a7220 */ /* 0x004fcc0000410000 */
[----:B------:R-:W2:Y:S01]  /*0f10*/  MUFU.RCP R14, R14 ;  /* 0x0000000e000e7308 */ /* 0x000ea20000001000 */
[----:B------:R-:W-:Y:S01]  /*0f20*/  FFMA.FTZ R10, R10, R10, R9 ;  /* 0x0000000a0a0a7223 */ /* 0x000fe20000010009 */
[----:B0-----:R-:W-:-:S04]  /*0f30*/  FMUL.FTZ R11, R11, R16 ;  /* 0x000000100b0b7220 */ /* 0x001fc80000410000 */
[----:B------:R-:W-:Y:S01]  /*0f40*/  FFMA.FTZ R11, R11, R11, R10 ;  /* 0x0000000b0b0b7223 */ /* 0x000fe2000001000a */
[----:B-1----:R-:W-:-:S04]  /*0f50*/  FMUL.FTZ R12, R12, R15 ;  /* 0x0000000f0c0c7220 */ /* 0x002fc80000410000 */
[----:B------:R-:W-:Y:S01]  /*0f60*/  FFMA.FTZ R12, R12, R12, R11 ;  /* 0x0000000c0c0c7223 */ /* 0x000fe2000001000b */
[----:B--2---:R-:W-:-:S04]  /*0f70*/  FMUL.FTZ R13, R13, R14 ;  /* 0x0000000e0d0d7220 */ /* 0x004fc80000410000 */
[----:B------:R-:W-:Y:S01]  /*0f80*/  FFMA.FTZ R12, R13, R13, R12 ;  /* 0x0000000d0d0c7223 */ /* 0x000fe2000001000c */
[----:B------:R-:W-:Y:S06]  /*0f90*/  BAR.SYNC.DEFER_BLOCKING 0x0 ;  /* 0x0000000000007b1d */ /* 0x000fec0000010000 */
[----:B------:R-:W-:Y:S05]  /*0fa0*/  @!P1 BRA `(.L_x_1722) ;  /* 0x00000000009c9947 */ /* 0x000fea0003800000 */
[----:B------:R-:W0:Y:S01]  /*0fb0*/  SHFL.DOWN P1, R5, R12, 0x1, 0x1f ;  /* 0x08201f000c057f89 */ /* 0x000e220000020000 */
[----:B------:R-:W-:Y:S01]  /*0fc0*/  ISETP.NE.AND P2, PT, R6, RZ, PT ;  /* 0x000000ff0600720c */ /* 0x000fe20003f45270 */
[----:B0-----:R-:W-:-:S05]  /*0fd0*/  @P1 FADD R5, R12, R5 ;  /* 0x000000050c051221 */ /* 0x001fca0000000000 */
[----:B------:R-:W0:Y:S02]  /*0fe0*/  SHFL.DOWN P1, R4, R5, 0x2, 0x1f ;  /* 0x08401f0005047f89 */ /* 0x000e240000020000 */
[----:B0-----:R-:W-:-:S05]  /*0ff0*/  @P1 FADD R4, R5, R4 ;  /* 0x0000000405041221 */ /* 0x001fca0000000000 */
[----:B------:R-:W0:Y:S02]  /*1000*/  SHFL.DOWN P1, R7, R4, 0x4, 0x1f ;  /* 0x08801f0004077f89 */ /* 0x000e240000020000 */
[----:B0-----:R-:W-:-:S05]  /*1010*/  @P1 FADD R7, R4, R7 ;  /* 0x0000000704071221 */ /* 0x001fca0000000000 */
[----:B------:R-:W0:Y:S02]  /*1020*/  SHFL.DOWN P1, R8, R7, 0x8, 0x1f ;  /* 0x09001f0007087f89 */ /* 0x000e240000020000 */
[----:B0-----:R-:W-:-:S05]  /*1030*/  @P1 FADD R8, R7, R8 ;  /* 0x0000000807081221 */ /* 0x001fca0000000000 */
[----:B------:R-:W0:Y:S02]  /*1040*/  SHFL.DOWN P1, R34, R8, 0x10, 0x1f ;  /* 0x0a001f0008227f89 */ /* 0x000e240000020000 */
[----:B0-----:R-:W-:Y:S01]  /*1050*/  @P1 FADD R34, R8, R34 ;  /* 0x0000002208221221 */ /* 0x001fe20000000000 */
[----:B------:R-:W-:-:S04]  /*1060*/  ISETP.NE.AND P1, PT, R0, RZ, PT ;  /* 0x000000ff0000720c */ /* 0x000fc80003f25270 */
[----:B------:R0:W-:Y:S01]  /*1070*/  @!P2 STS [R25+0x10], R34 ;  /* 0x000010221900a388 */ /* 0x0001e20000000800 */
[----:B------:R-:W-:Y:S08]  /*1080*/  BAR.SYNC.DEFER_BLOCKING 0x0 ;  /* 0x0000000000007b1d */ /* 0x000ff00000010000 */
[----:B------:R-:W-:Y:S05]  /*1090*/  @P1 BRA `(.L_x_1723) ;  /* 0x0000000400401947 */ /* 0x000fea0003800000 */
[----:B------:R-:W1:Y:S01]  /*10a0*/  S2UR UR5, SR_CgaCtaId ;  /* 0x00000000000579c3 */ /* 0x000e620000008800 */
[----:B------:R-:W-:Y:S02]  /*10b0*/  UMOV UR4, 0x400 ;  /* 0x0000040000047882 */ /* 0x000fe40000000000 */
[----:B-1----:R-:W-:-:S06]  /*10c0*/  ULEA UR4, UR5, UR4, 0x18 ;  /* 0x0000000405047291 */ /* 0x002fcc000f8ec0ff */
[----:B------:R-:W-:-:S05]  /*10d0*/  IMAD.U32 R21, RZ, RZ, UR4 ;  /* 0x00000004ff157e24 */ /* 0x000fca000f8e00ff */
[----:B------:R-:W1:Y:S04]  /*10e0*/  LDS.128 R4, [R21+0x10] ;  /* 0x0000100015047984 */ /* 0x000e680000000c00 */
[----:B------:R-:W2:Y:S04]  /*10f0*/  LDS.128 R8, [R21+0x20] ;  /* 0x0000200015087984 */ /* 0x000ea80000000c00 */
[----:B------:R-:W3:Y:S04]  /*1100*/  LDS.128 R12, [R21+0x30] ;  /* 0x00003000150c7984 */ /* 0x000ee80000000c00 */
[----:B------:R-:W4:Y:S01]  /*1110*/  LDS.128 R16, [R21+0x40] ;  /* 0x0000400015107984 */ /* 0x000f220000000c00 */
[----:B-1----:R-:W-:-:S04]  /*1120*/  FADD.FTZ R5, R34, R5 ;  /* 0x0000000522057221 */ /* 0x002fc80000010000 */
        /* <DEDUP_REMOVED lines=13> */
[----:B0-----:R-:W-:Y:S01]  /*1200*/  FADD.FTZ R34, R19, R18 ;  /* 0x0000001213227221 */ /* 0x001fe20000010000 */
[----:B------:R-:W-:Y:S06]  /*1210*/  BRA `(.L_x_1723) ;  /* 0x0000000000e07947 */ /* 0x000fec0003800000 */
.L_x_1722:
[-C--:B------:R-:W-:Y:S02]  /*1220*/  ISETP.GT.U32.AND P1, PT, R23, R7.reuse, PT ;  /* 0x000000071700720c */ /* 0x080fe40003f24070 */
[----:B------:R-:W-:Y:S02]  /*1230*/  IADD3 R7, PT, PT, R24, R7, RZ ;  /* 0x0000000718077210 */ /* 0x000fe40007ffe0ff */
[----:B------:R-:W-:Y:S02]  /*1240*/  ISETP.NE.AND P2, PT, R6, RZ, PT ;  /* 0x000000ff0600720c */ /* 0x000fe40003f45270 */
[----:B------:R-:W-:-:S06]  /*1250*/  SEL R7, R7, 0x1f, P1 ;  /* 0x0000001f07077807 */ /* 0x000fcc0000800000 */
[----:B------:R-:W0:Y:S02]  /*1260*/  SHFL.DOWN P1, R4, R12, 0x1, R7 ;  /* 0x082000000c047989 */ /* 0x000e240000020007 */
[----:B0-----:R-:W-:-:S05]  /*1270*/  @P1 FADD R4, R12, R4 ;  /* 0x000000040c041221 */ /* 0x001fca0000000000 */
[----:B------:R-:W0:Y:S02]  /*1280*/  SHFL.DOWN P1, R5, R4, 0x2, R7 ;  /* 0x0840000004057989 */ /* 0x000e240000020007 */
[----:B0-----:R-:W-:-:S05]  /*1290*/  @P1 FADD R5, R4, R5 ;  /* 0x0000000504051221 */ /* 0x001fca0000000000 */
[----:B------:R-:W0:Y:S02]  /*12a0*/  SHFL.DOWN P1, R8, R5, 0x4, R7 ;  /* 0x0880000005087989 */ /* 0x000e240000020007 */
[----:B0-----:R-:W-:-:S05]  /*12b0*/  @P1 FADD R8, R5, R8 ;  /* 0x0000000805081221 */ /* 0x001fca0000000000 */
[----:B------:R-:W0:Y:S02]  /*12c0*/  SHFL.DOWN P1, R9, R8, 0x8, R7 ;  /* 0x0900000008097989 */ /* 0x000e240000020007 */
[----:B0-----:R-:W-:-:S05]  /*12d0*/  @P1 FADD R9, R8, R9 ;  /* 0x0000000908091221 */ /* 0x001fca0000000000 */
[----:B------:R-:W0:Y:S02]  /*12e0*/  SHFL.DOWN P1, R34, R9, 0x10, R7 ;  /* 0x0a00000009227989 */ /* 0x000e240000020007 */
[----:B0-----:R-:W-:Y:S01]  /*12f0*/  @P1 FADD R34, R9, R34 ;  /* 0x0000002209221221 */ /* 0x001fe20000000000 */
[----:B------:R-:W-:-:S04]  /*1300*/  ISETP.NE.AND P1, PT, R0, RZ, PT ;  /* 0x000000ff0000720c */ /* 0x000fc80003f25270 */
[----:B------:R1:W-:Y:S01]  /*1310*/  @!P2 STS [R25+0x10], R34 ;  /* 0x000010221900a388 */ /* 0x0003e20000000800 */
[----:B------:R-:W-:Y:S08]  /*1320*/  BAR.SYNC.DEFER_BLOCKING 0x0 ;  /* 0x0000000000007b1d */ /* 0x000ff00000010000 */
[----:B------:R-:W-:Y:S05]  /*1330*/  @P1 BRA `(.L_x_1723) ;  /* 0x0000000000981947 */ /* 0x000fea0003800000 */
[----:B------:R-:W0:Y:S01]  /*1340*/  S2UR UR5, SR_CgaCtaId ;  /* 0x00000000000579c3 */ /* 0x000e220000008800 */
[----:B------:R-:W-:Y:S01]  /*1350*/  UMOV UR4, 0x400 ;  /* 0x0000040000047882 */ /* 0x000fe20000000000 */
[C---:B------:R-:W-:Y:S02]  /*1360*/  ISETP.GT.U32.AND P3, PT, R45.reuse, 0x20, PT ;  /* 0x000000202d00780c */ /* 0x040fe40003f64070 */
[C---:B------:R-:W-:Y:S02]  /*1370*/  ISETP.GT.U32.AND P4, PT, R45.reuse, 0x40, PT ;  /* 0x000000402d00780c */ /* 0x040fe40003f84070 */
[C---:B------:R-:W-:Y:S02]  /*1380*/  ISETP.GT.U32.AND P2, PT, R45.reuse, 0x60, PT ;  /* 0x000000602d00780c */ /* 0x040fe40003f44070 */
[C---:B------:R-:W-:Y:S02]  /*1390*/  ISETP.GT.U32.AND P6, PT, R45.reuse, 0x80, PT ;  /* 0x000000802d00780c */ /* 0x040fe40003fc4070 */
[----:B------:R-:W-:Y:S01]  /*13a0*/  ISETP.GT.U32.AND P5, PT, R45, 0xc0, PT ;  /* 0x000000c02d00780c */ /* 0x000fe20003fa4070 */
[----:B0-----:R-:W-:-:S06]  /*13b0*/  ULEA UR4, UR5, UR4, 0x18 ;  /* 0x0000000405047291 */ /* 0x001fcc000f8ec0ff */
[----:B------:R-:W-:-:S05]  /*13c0*/  MOV R21, UR4 ;  /* 0x0000000400157c02 */ /* 0x000fca0008000f00 */
[----:B------:R-:W1:Y:S04]  /*13d0*/  LDS.128 R4, [R21+0x10] ;  /* 0x0000100015047984 */ /* 0x000e680000000c00 */
[----:B------:R-:W0:Y:S04]  /*13e0*/  LDS.128 R8, [R21+0x20] ;  /* 0x0000200015087984 */ /* 0x000e280000000c00 */
[----:B------:R-:W2:Y:S04]  /*13f0*/  LDS.128 R12, [R21+0x30] ;  /* 0x00003000150c7984 */ /* 0x000ea80000000c00 */
[----:B------:R-:W3:Y:S01]  /*1400*/  LDS.128 R16, [R21+0x40] ;  /* 0x0000400015107984 */ /* 0x000ee20000000c00 */
[----:B-1----:R-:W-:Y:S01]  /*1410*/  @P3 FADD.FTZ R34, R34, R5 ;  /* 0x0000000522223221 */ /* 0x002fe20000010000 */
[----:B------:R-:W-:-:S03]  /*1420*/  ISETP.GT.U32.AND P3, PT, R45, 0xe0, PT ;  /* 0x000000e02d00780c */ /* 0x000fc60003f64070 */
[----:B------:R-:W-:Y:S01]  /*1430*/  @P4 FADD.FTZ R34, R34, R6 ;  /* 0x0000000622224221 */ /* 0x000fe20000010000 */
[----:B------:R-:W-:-:S03]  /*1440*/  ISETP.GT.U32.AND P4, PT, R45, 0xa0, PT ;  /* 0x000000a02d00780c */ /* 0x000fc60003f84070 */
[----:B------:R-:W-:Y:S01]  /*1450*/  @P2 FADD.FTZ R34, R34, R7 ;  /* 0x0000000722222221 */ /* 0x000fe20000010000 */
[----:B------:R-:W-:-:S03]  /*1460*/  ISETP.GT.U32.AND P2, PT, R45, 0x100, PT ;  /* 0x000001002d00780c */ /* 0x000fc60003f44070 */
[----:B0-----:R-:W-:-:S06]  /*1470*/  @P6 FADD.FTZ R34, R34, R8 ;  /* 0x0000000822226221 */ /* 0x001fcc0000010000 */
[----:B------:R-:W-:Y:S01]  /*1480*/  @P4 FADD.FTZ R34, R9, R34 ;  /* 0x0000002209224221 */ /* 0x000fe20000010000 */
[----:B------:R-:W-:-:S03]  /*1490*/  ISETP.GT.U32.AND P4, PT, R45, 0x120, PT ;  /* 0x000001202d00780c */ /* 0x000fc60003f84070 */
[----:B------:R-:W-:Y:S01]  /*14a0*/  @P5 FADD.FTZ R34, R10, R34 ;  /* 0x000000220a225221 */ /* 0x000fe20000010000 */
[----:B------:R-:W-:-:S03]  /*14b0*/  ISETP.GT.U32.AND P5, PT, R45, 0x140, PT ;  /* 0x000001402d00780c */ /* 0x000fc60003fa4070 */
[----:B------:R-:W-:Y:S01]  /*14c0*/  @P3 FADD.FTZ R34, R11, R34 ;  /* 0x000000220b223221 */ /* 0x000fe20000010000 */
[----:B------:R-:W-:-:S03]  /*14d0*/  ISETP.GT.U32.AND P3, PT, R45, 0x160, PT ;  /* 0x000001602d00780c */ /* 0x000fc60003f64070 */
[----:B--2---:R-:W-:Y:S01]  /*14e0*/  @P2 FADD.FTZ R34, R34, R12 ;  /* 0x0000000c22222221 */ /* 0x004fe20000010000 */
[----:B------:R-:W-:-:S03]  /*14f0*/  ISETP.GT.U32.AND P2, PT, R45, 0x180, PT ;  /* 0x000001802d00780c */ /* 0x000fc60003f44070 */
[----:B------:R-:W-:Y:S01]  /*1500*/  @P4 FADD.FTZ R34, R13, R34 ;  /* 0x000000220d224221 */ /* 0x000fe20000010000 */
[----:B------:R-:W-:-:S03]  /*1510*/  ISETP.GT.U32.AND P4, PT, R45, 0x1a0, PT ;  /* 0x000001a02d00780c */ /* 0x000fc60003f84070 */
[----:B------:R-:W-:Y:S01]  /*1520*/  @P5 FADD.FTZ R34, R14, R34 ;  /* 0x000000220e225221 */ /* 0x000fe20000010000 */
[----:B------:R-:W-:-:S03]  /*1530*/  ISETP.GT.U32.AND P5, PT, R45, 0x1c0, PT ;  /* 0x000001c02d00780c */ /* 0x000fc60003fa4070 */
[----:B------:R-:W-:Y:S01]  /*1540*/  @P3 FADD.FTZ R34, R15, R34 ;  /* 0x000000220f223221 */ /* 0x000fe20000010000 */
[----:B------:R-:W-:-:S03]  /*1550*/  ISETP.GT.U32.AND P3, PT, R45, 0x1e0, PT ;  /* 0x000001e02d00780c */ /* 0x000fc60003f64070 */
[----:B---3--:R-:W-:-:S04]  /*1560*/  @P2 FADD.FTZ R34, R34, R16 ;  /* 0x0000001022222221 */ /* 0x008fc80000010000 */
[----:B------:R-:W-:-:S04]  /*1570*/  @P4 FADD.FTZ R34, R17, R34 ;  /* 0x0000002211224221 */ /* 0x000fc80000010000 */
[----:B------:R-:W-:-:S04]  /*1580*/  @P5 FADD.FTZ R34, R18, R34 ;  /* 0x0000002212225221 */ /* 0x000fc80000010000 */
[----:B------:R-:W-:-:S07]  /*1590*/  @P3 FADD.FTZ R34, R19, R34 ;  /* 0x0000002213223221 */ /* 0x000fce0000010000 */
.L_x_1723:
[----:B------:R-:W-:Y:S05]  /*15a0*/  BSYNC.RECONVERGENT B0 ;  /* 0x0000000000007941 */ /* 0x000fea0003800200 */
.L_x_1721:
[----:B------:R-:W-:Y:S04]  /*15b0*/  BSSY.RECONVERGENT B0, `(.L_x_1724) ;  /* 0x0000004000007945 */ /* 0x000fe80003800200 */
[----:B------:R-:W-:Y:S05]  /*15c0*/  @P1 BRA `(.L_x_1725) ;  /* 0x0000000000081947 */ /* 0x000fea0003800000 */
[----:B------:R-:W2:Y:S02]  /*15d0*/  LDC.64 R4, c[0x0][0x398] ;  /* 0x0000e600ff047b82 */ /* 0x000ea40000000a00 */
[----:B--2---:R2:W-:Y:S02]  /*15e0*/  REDG.E.ADD.F32.FTZ.RN.STRONG.GPU desc[UR8][R4.64], R34 ;  /* 0x00000022040079a6 */ /* 0x0045e4000c12f308 */
.L_x_1725:
[----:B------:R-:W-:Y:S05]  /*15f0*/  BSYNC.RECONVERGENT B0 ;  /* 0x0000000000007941 */ /* 0x000fea0003800200 */
.L_x_1724:
[----:B------:R-:W-:Y:S01]  /*1600*/  NOP ;  /* 0x0000000000007918 */ /* 0x000fe20000000000 */
[----:B------:R-:W-:Y:S05]  /*1610*/  @!P0 BRA `(.L_x_1726) ;  /* 0xffffffec00208947 */ /* 0x000fea000383ffff */
[----:B------:R-:W-:Y:S05]  /*1620*/  EXIT ;  /* 0x000000000000794d */ /* 0x000fea0003800000 */
.L_x_1727:
        /* <DEDUP_REMOVED lines=13> */
.L_x_2070:


//--------------------- .text._Z33kPreconditionOptimizer32bit1StateIfLi4ELi4096ELi8EEvPT_S1_PfS2_ffffiffi --------------------------
	.section	.text._Z33kPreconditionOptimizer32bit1StateIfLi4ELi4096ELi8EEvPT_S1_PfS2_ffffiffi,"ax",@progbits
	.align	128
        .global         _Z33kPreconditionOptimizer32bit1StateIfLi4ELi4096ELi8EEvPT_S1_PfS2_ffffiffi
        .type           _Z33kPreconditionOptimizer32bit1StateIfLi4ELi4096ELi8EEvPT_S1_PfS2_ffffiffi,@function
        .size           _Z33kPreconditionOptimizer32bit1StateIfLi4ELi4096ELi8EEvPT_S1_PfS2_ffffiffi,(.L_x_2071 - _Z33kPreconditionOptimizer32bit1StateIfLi4ELi4096ELi8EEvPT_S1_PfS2_ffffiffi)
        .other          _Z33kPreconditionOptimizer32bit1StateIfLi4ELi4096ELi8EEvPT_S1_PfS2_ffffiffi,@"STO_CUDA_ENTRY STV_DEFAULT"
_Z33kPreconditionOptimizer32bit1StateIfLi4ELi4096ELi8EEvPT_S1_PfS2_ffffiffi:
.text._Z33kPreconditionOptimizer32bit1StateIfLi4ELi4096ELi8EEvPT_S1_PfS2_ffffiffi:
        /* <DEDUP_REMOVED lines=42> */
.L_x_1733:
[----:B------:R-:W-:Y:S01]  /*02a0*/  BAR.SYNC.DEFER_BLOCKING 0x0 ;  /* 0x0000000000007b1d */ /* 0x000fe20000010000 */
[----:B--2---:R-:W-:Y:S01]  /*02b0*/  IADD3 R4, P0, PT, R22, R33, RZ ;  /* 0x0000002116047210 */ /* 0x004fe20007f1e0ff */
[----:B------:R-:W-:Y:S01]  /*02c0*/  IMAD.MOV.U32 R19, RZ, RZ, RZ ;  /* 0x000000ffff137224 */ /* 0x000fe200078e00ff */
[----:B------:R-:W-:Y:S02]  /*02d0*/  IADD3 R34, PT, PT, -R33, UR15, RZ ;  /* 0x0000000f21227c10 */ /* 0x000fe4000fffe1ff */
[----:B01----:R-:W-:Y:S02]  /*02e0*/  CS2R R36, SRZ ;  /* 0x0000000000247805 */ /* 0x003fe4000001ff00 */
[----:B------:R-:W-:Y:S01]  /*02f0*/  IADD3.X R5, PT, PT, RZ, RZ, RZ, P0, !PT ;  /* 0x000000ffff057210 */ /* 0x000fe200007fe4ff */
[----:B------:R-:W-:Y:S01]  /*0300*/  HFMA2 R38, -RZ, RZ, 0, 0 ;  /* 0x00000000ff267431 */ /* 0x000fe200000001ff */
[----:B------:R-:W-:Y:S02]  /*0310*/  VIMNMX.U32 R7, PT, PT, R34, 0x1000, PT ;  /* 0x0000100022077848 */ /* 0x000fe40003fe0000 */
[----:B------:R-:W-:-:S02]  /*0320*/  CS2R R10, SRZ ;  /* 0x00000000000a7805 */ /* 0x000fc4000001ff00 */
[C---:B------:R-:W-:Y:S01]  /*0330*/  SHF.L.U64.HI R5, R4.reuse, 0x2, R5 ;  /* 0x0000000204057819 */ /* 0x040fe20000010205 */
[----:B------:R-:W-:Y:S01]  /*0340*/  IMAD.SHL.U32 R4, R4, 0x4, RZ ;  /* 0x0000000404047824 */ /* 0x000fe200078e00ff */
[-C--:B------:R-:W-:Y:S02]  /*0350*/  ISETP.GE.U32.AND P6, PT, R22, R7.reuse, PT ;  /* 0x000000071600720c */ /* 0x080fe40003fc6070 */
[----:B------:R-:W-:Y:S02]  /*0360*/  CS2R R12, SRZ ;  /* 0x00000000000c7805 */ /* 0x000fe4000001ff00 */
[----:B------:R-:W-:Y:S02]  /*0370*/  ISETP.GE.U32.AND P0, PT, R26, R7, PT ;  /* 0x000000071a00720c */ /* 0x000fe40003f06070 */
[C---:B------:R-:W-:Y:S02]  /*0380*/  IADD3 R8, P4, PT, R4.reuse, UR10, RZ ;  /* 0x0000000a04087c10 */ /* 0x040fe4000ff9e0ff */
[----:B------:R-:W-:-:S02]  /*0390*/  IADD3 R4, P5, PT, R4, UR12, RZ ;  /* 0x0000000c04047c10 */ /* 0x000fc4000ffbe0ff */
[----:B------:R-:W-:Y:S02]  /*03a0*/  IADD3.X R9, PT, PT, R5, UR11, RZ, P4, !PT ;  /* 0x0000000b05097c10 */ /* 0x000fe4000a7fe4ff */
[-C--:B------:R-:W-:Y:S02]  /*03b0*/  ISETP.GE.U32.AND P1, PT, R27, R7.reuse, PT ;  /* 0x000000071b00720c */ /* 0x080fe40003f26070 */
[-C--:B------:R-:W-:Y:S01]  /*03c0*/  ISETP.GE.U32.AND P2, PT, R28, R7.reuse, PT ;  /* 0x000000071c00720c */ /* 0x080fe20003f46070 */
[----:B------:R-:W2:Y:S01]  /*03d0*/  @!P6 LDG.E R19, desc[UR8][R8.64] ;  /* 0x000000080813e981 */ /* 0x000ea2000c1e1900 */
[-C--:B------:R-:W-:Y:S02]  /*03e0*/  ISETP.GE.U32.AND P3, PT, R29, R7.reuse, PT ;  /* 0x000000071d00720c */ /* 0x080fe40003f66070 */
[----:B------:R-:W-:Y:S01]  /*03f0*/  ISETP.GE.U32.AND P4, PT, R30, R7, PT ;  /* 0x000000071e00720c */ /* 0x000fe20003f86070 */
[----:B------:R-:W3:Y:S01]  /*0400*/  @!P0 LDG.E R36, desc[UR8][R8.64+0x80] ;  /* 0x0000800808248981 */ /* 0x000ee2000c1e1900 */
[----:B------:R-:W-:-:S02]  /*0410*/  IADD3.X R5, PT, PT, R5, UR13, RZ, P5, !PT ;  /* 0x0000000d05057c10 */ /* 0x000fc4000affe4ff */
[-C--:B------:R-:W-:Y:S02]  /*0420*/  ISETP.GE.U32.AND P5, PT, R31, R7.reuse, PT ;  /* 0x000000071f00720c */ /* 0x080fe40003fa6070 */
[----:B------:R-:W-:Y:S01]  /*0430*/  ISETP.GE.U32.AND P6, PT, R32, R7, PT ;  /* 0x000000072000720c */ /* 0x000fe20003fc6070 */
[----:B------:R-:W4:Y:S04]  /*0440*/  @!P1 LDG.E R37, desc[UR8][R8.64+0x100] ;  /* 0x0001000808259981 */ /* 0x000f28000c1e1900 */
[----:B------:R-:W5:Y:S04]  /*0450*/  @!P2 LDG.E R38, desc[UR8][R8.64+0x180] ;  /* 0x000180080826a981 */ /* 0x000f68000c1e1900 */
[----:B------:R-:W5:Y:S04]  /*0460*/  @!P3 LDG.E R11, desc[UR8][R8.64+0x200] ;  /* 0x00020008080bb981 */ /* 0x000f68000c1e1900 */
[----:B------:R-:W5:Y:S04]  /*0470*/  @!P4 LDG.E R13, desc[UR8][R8.64+0x280] ;  /* 0x00028008080dc981 */ /* 0x000f68000c1e1900 */
[----:B------:R-:W5:Y:S04]  /*0480*/  @!P5 LDG.E R12, desc[UR8][R8.64+0x300] ;  /* 0x00030008080cd981 */ /* 0x000f68000c1e1900 */
[----:B------:R0:W5:Y:S01]  /*0490*/  @!P6 LDG.E R10, desc[UR8][R8.64+0x380] ;  /* 0x00038008080ae981 */ /* 0x000162000c1e1900 */
[----:B------:R-:W1:Y:S02]  /*04a0*/  S2R R6, SR_LANEID ;  /* 0x0000000000067919 */ /* 0x000e640000000000 */
[----:B-1----:R-:W-:-:S04]  /*04b0*/  IADD3 R16, PT, PT, R3, R6, RZ ;  /* 0x0000000603107210 */ /* 0x002fc80007ffe0ff */
[CC--:B------:R-:W-:Y:S01]  /*04c0*/  LEA.HI.SX32 R14, R16.reuse, R16.reuse, 0x1b ;  /* 0x00000010100e7211 */ /* 0x0c0fe200078fdaff */
[C---:B------:R-:W-:Y:S01]  /*04d0*/  VIADD R15, R16.reuse, 0x20 ;  /* 0x00000020100f7836 */ /* 0x040fe20000000000 */
[C---:B------:R-:W-:Y:S01]  /*04e0*/  IADD3 R35, PT, PT, R16.reuse, 0x60, RZ ;  /* 0x0000006010237810 */ /* 0x040fe20007ffe0ff */
[C---:B------:R-:W-:Y:S01]  /*04f0*/  VIADD R39, R16.reuse, 0x80 ;  /* 0x0000008010277836 */ /* 0x040fe20000000000 */
[----:B------:R-:W-:Y:S02]  /*0500*/  IADD3 R17, PT, PT, R16, 0x40, RZ ;  /* 0x0000004010117810 */ /* 0x000fe40007ffe0ff */
[----:B0-----:R-:W-:Y:S02]  /*0510*/  LEA R8, R14, R21, 0x2 ;  /* 0x000000150e087211 */ /* 0x001fe400078e10ff */
[-C--:B------:R-:W-:Y:S02]  /*0520*/  LEA.HI.SX32 R42, R35, R16.reuse, 0x1b ;  /* 0x00000010232a7211 */ /* 0x080fe400078fdaff */
[----:B------:R-:W-:-:S02]  /*0530*/  LEA.HI.SX32 R14, R15, R16, 0x1b ;  /* 0x000000100f0e7211 */ /* 0x000fc400078fdaff */
[----:B------:R-:W-:Y:S01]  /*0540*/  IADD3 R35, PT, PT, R20, R6, RZ ;  /* 0x0000000614237210 */ /* 0x000fe20007ffe0ff */
[C---:B------:R-:W-:Y:S01]  /*0550*/  VIADD R45, R16.reuse, 0xe0 ;  /* 0x000000e0102d7836 */ /* 0x040fe20000000000 */
[C---:B------:R-:W-:Y:S02]  /*0560*/  IADD3 R41, PT, PT, R16.reuse, 0xa0, RZ ;  /* 0x000000a010297810 */ /* 0x040fe40007ffe0ff */
[-C--:B------:R-:W-:Y:S02]  /*0570*/  LEA.HI.SX32 R18, R17, R16.reuse, 0x1b ;  /* 0x0000001011127211 */ /* 0x080fe400078fdaff */
[----:B------:R-:W-:Y:S02]  /*0580*/  IADD3 R43, PT, PT, R16, 0xc0, RZ ;  /* 0x000000c0102b7810 */ /* 0x000fe40007ffe0ff */
[-C--:B------:R-:W-:Y:S01]  /*0590*/  LEA.HI.SX32 R44, R39, R16.reuse, 0x1b ;  /* 0x00000010272c7211 */ /* 0x080fe200078fdaff */
[----:B------:R-:W-:Y:S01]  /*05a0*/  IMAD.SHL.U32 R39, R35, 0x8, RZ ;  /* 0x0000000823277824 */ /* 0x000fe200078e00ff */
[----:B------:R-:W-:Y:S01]  /*05b0*/  LEA R9, R14, R21, 0x2 ;  /* 0x000000150e097211 */ /* 0x000fe200078e10ff */
[----:B------:R-:W-:Y:S01]  /*05c0*/  IMAD R14, R18, 0x4, R21 ;  /* 0x00000004120e7824 */ /* 0x000fe200078e0215 */
[----:B------:R-:W-:-:S02]  /*05d0*/  LEA.HI.SX32 R46, R41, R16, 0x1b ;  /* 0x00000010292e7211 */ /* 0x000fc400078fdaff */
[-C--:B------:R-:W-:Y:S02]  /*05e0*/  LEA.HI.SX32 R48, R43, R16.reuse, 0x1b ;  /* 0x000000102b307211 */ /* 0x080fe400078fdaff */
[-C--:B------:R-:W-:Y:S02]  /*05f0*/  LEA R15, R42, R21.reuse, 0x2 ;  /* 0x000000152a0f7211 */ /* 0x080fe400078e10ff */
[----:B------:R-:W-:Y:S01]  /*0600*/  LEA.HI.SX32 R42, R45, R16, 0x1b ;  /* 0x000000102d2a7211 */ /* 0x000fe200078fdaff */
[----:B------:R-:W-:Y:S01]  /*0610*/  IMAD R16, R44, 0x4, R21 ;  /* 0x000000042c107824 */ /* 0x000fe200078e0215 */
[-C--:B------:R-:W-:Y:S02]  /*0620*/  LEA R18, R46, R21.reuse, 0x2 ;  /* 0x000000152e127211 */ /* 0x080fe400078e10ff */
[-C--:B------:R-:W-:Y:S02]  /*0630*/  LEA R17, R48, R21.reuse, 0x2 ;  /* 0x0000001530117211 */ /* 0x080fe400078e10ff */
[----:B------:R-:W-:-:S02]  /*0640*/  LEA R35, R42, R21, 0x2 ;  /* 0x000000152a237211 */ /* 0x000fc400078e10ff */
[----:B------:R-:W-:Y:S02]  /*0650*/  P2R R40, PR, RZ, 0x1 ;  /* 0x00000001ff287803 */ /* 0x000fe40000000000 */
[----:B------:R-:W-:Y:S02]  /*0660*/  ISETP.GE.U32.AND P0, PT, R22, R7, PT ;  /* 0x000000071600720c */ /* 0x000fe40003f06070 */
[----:B------:R-:W-:Y:S02]  /*0670*/  MOV R41, RZ ;  /* 0x000000ff00297202 */ /* 0x000fe40000000f00 */
[----:B------:R-:W-:Y:S02]  /*0680*/  CS2R R42, SRZ ;  /* 0x00000000002a7805 */ /* 0x000fe4000001ff00 */
[----:B------:R-:W-:Y:S02]  /*0690*/  CS2R R44, SRZ ;  /* 0x00000000002c7805 */ /* 0x000fe4000001ff00 */
[----:B------:R-:W-:Y:S01]  /*06a0*/  CS2R R46, SRZ ;  /* 0x00000000002e7805 */ /* 0x000fe2000001ff00 */
[----:B--2---:R-:W-:Y:S04]  /*06b0*/  STS [R8], R19 ;  /* 0x0000001308007388 */ /* 0x004fe80000000800 */
[----:B---3--:R0:W-:Y:S04]  /*06c0*/  STS [R9+0x80], R36 ;  /* 0x0000802409007388 */ /* 0x0081e80000000800 */
[----:B----4-:R-:W-:Y:S01]  /*06d0*/  STS [R14+0x100], R37 ;  /* 0x000100250e007388 */ /* 0x010fe20000000800 */
[----:B0-----:R-:W-:-:S03]  /*06e0*/  LEA.HI.SX32 R36, R39, R39, 0x1b ;  /* 0x0000002727247211 */ /* 0x001fc600078fdaff */
[----:B-----5:R-:W-:Y:S04]  /*06f0*/  STS [R15+0x180], R38 ;  /* 0x000180260f007388 */ /* 0x020fe80000000800 */
[----:B------:R-:W-:Y:S01]  /*0700*/  STS [R16+0x200], R11 ;  /* 0x0002000b10007388 */ /* 0x000fe20000000800 */
[----:B------:R-:W-:-:S03]  /*0710*/  IMAD R39, R36, 0x4, R21 ;  /* 0x0000000424277824 */ /* 0x000fc600078e0215 */
[----:B------:R-:W-:Y:S04]  /*0720*/  STS [R18+0x280], R13 ;  /* 0x0002800d12007388 */ /* 0x000fe80000000800 */
[----:B------:R-:W-:Y:S04]  /*0730*/  STS [R17+0x300], R12 ;  /* 0x0003000c11007388 */ /* 0x000fe80000000800 */
[----:B------:R-:W-:Y:S01]  /*0740*/  STS [R35+0x380], R10 ;  /* 0x0003800a23007388 */ /* 0x000fe20000000800 */
[----:B------:R-:W-:-:S03]  /*0750*/  NOP ;  /* 0x0000000000007918 */ /* 0x000fc60000000000 */
[----:B------:R-:W0:Y:S04]  /*0760*/  LDS R38, [R39] ;  /* 0x0000000027267984 */ /* 0x000e280000000800 */
[----:B------:R-:W1:Y:S04]  /*0770*/  LDS R37, [R39+0x4] ;  /* 0x0000040027257984 */ /* 0x000e680000000800 */
[----:B------:R-:W2:Y:S04]  /*0780*/  LDS R36, [R39+0x8] ;  /* 0x0000080027247984 */ /* 0x000ea80000000800 */
[----:B------:R-:W3:Y:S04]  /*0790*/  LDS R19, [R39+0xc] ;  /* 0x00000c0027137984 */ /* 0x000ee80000000800 */
[----:B------:R-:W4:Y:S04]  /*07a0*/  LDS R13, [R39+0x10] ;  /* 0x00001000270d7984 */ /* 0x000f280000000800 */
[----:B------:R-:W5:Y:S04]  /*07b0*/  LDS R12, [R39+0x14] ;  /* 0x00001400270c7984 */ /* 0x000f680000000800 */
[----:B------:R-:W-:Y:S04]  /*07c0*/  LDS R11, [R39+0x18] ;  /* 0x00001800270b7984 */ /* 0x000fe80000000800 */
[----:B------:R-:W-:Y:S01]  /*07d0*/  LDS R10, [R39+0x1c] ;  /* 0x00001c00270a7984 */ /* 0x000fe20000000800 */
[----:B------:R-:W-:Y:S06]  /*07e0*/  BAR.SYNC.DEFER_BLOCKING 0x0 ;  /* 0x0000000000007b1d */ /* 0x000fec0000010000 */
[----:B------:R-:W5:Y:S01]  /*07f0*/  @!P0 LDG.E R41, desc[UR8][R4.64] ;  /* 0x0000000804298981 */ /* 0x000f62000c1e1900 */
[----:B------:R-:W-:Y:S01]  /*0800*/  ISETP.NE.AND P0, PT, R40, RZ, PT ;  /* 0x000000ff2800720c */ /* 0x000fe20003f05270 */
[----:B------:R-:W-:-:S02]  /*0810*/  HFMA2 R40, -RZ, RZ, 0, 0 ;  /* 0x00000000ff287431 */ /* 0x000fc400000001ff */
[----:B------:R-:W5:Y:S04]  /*0820*/  @!P1 LDG.E R43, desc[UR8][R4.64+0x100] ;  /* 0x00010008042b9981 */ /* 0x000f68000c1e1900 */
[----:B------:R-:W5:Y:S04]  /*0830*/  @!P2 LDG.E R42, desc[UR8][R4.64+0x180] ;  /* 0x00018008042aa981 */ /* 0x000f68000c1e1900 */
[----:B------:R-:W5:Y:S04]  /*0840*/  @!P3 LDG.E R45, desc[UR8][R4.64+0x200] ;  /* 0x00020008042db981 */ /* 0x000f68000c1e1900 */
[----:B------:R-:W5:Y:S04]  /*0850*/  @!P0 LDG.E R40, desc[UR8][R4.64+0x80] ;  /* 0x0000800804288981 */ /* 0x000f68000c1e1900 */
[----:B------:R-:W5:Y:S04]  /*0860*/  @!P4 LDG.E R47, desc[UR8][R4.64+0x280] ;  /* 0x00028008042fc981 */ /* 0x000f68000c1e1900 */
[----:B------:R-:W5:Y:S04]  /*0870*/  @!P5 LDG.E R44, desc[UR8][R4.64+0x300] ;  /* 0x00030008042cd981 */ /* 0x000f68000c1e1900 */
[----:B------:R-:W5:Y:S01]  /*0880*/  @!P6 LDG.E R46, desc[UR8][R4.64+0x380] ;  /* 0x00038008042ee981 */ /* 0x000f62000c1e1900 */
[----:B0-----:R-:W-:Y:S01]  /*0890*/  FMUL.FTZ R38, R38, UR7 ;  /* 0x0000000726267c20 */ /* 0x001fe20008410000 */
[----:B-1----:R-:W-:Y:S01]  /*08a0*/  FMUL.FTZ R37, R37, UR7 ;  /* 0x0000000725257c20 */ /* 0x002fe20008410000 */
[----:B--2---:R-:W-:Y:S01]  /*08b0*/  FMUL.FTZ R36, R36, UR7 ;  /* 0x0000000724247c20 */ /* 0x004fe20008410000 */
[----:B---3--:R-:W-:Y:S01]  /*08c0*/  FMUL.FTZ R19, R19, UR7 ;  /* 0x0000000713137c20 */ /* 0x008fe20008410000 */
[----:B----4-:R-:W-:Y:S01]  /*08d0*/  FMUL.FTZ R13, R13, UR7 ;  /* 0x000000070d0d7c20 */ /* 0x010fe20008410000 */
[----:B-----5:R-:W-:Y:S01]  /*08e0*/  FMUL.FTZ R12, R12, UR7 ;  /* 0x000000070c0c7c20 */ /* 0x020fe20008410000 */
        /* <DEDUP_REMOVED lines=19> */
[----:B------:R-:W5:Y:S04]  /*0a20*/  LDS R5, [R39+0x18] ;  /* 0x0000180027057984 */ /* 0x000f680000000800 */
[----:B------:R-:W5:Y:S01]  /*0a30*/  LDS R4, [R39+0x1c] ;  /* 0x00001c0027047984 */ /* 0x000f620000000800 */
[----:B0-----:R-:W-:Y:S01]  /*0a40*/  FFMA.FTZ R8, R38, R38, R49 ;  /* 0x0000002626087223 */ /* 0x001fe20000010031 */
[----:B-1----:R-:W-:-:S05]  /*0a50*/  FFMA.FTZ R9, R37, R37, R48 ;  /* 0x0000002525097223 */ /* 0x002fca0000010030 */
[----:B------:R-:W0:Y:S01]  /*0a60*/  MUFU.SQRT R8, R8 ;  /* 0x0000000800087308 */ /* 0x000e220000002000 */
[----:B--2---:R-:W-:Y:S01]  /*0a70*/  FFMA.FTZ R15, R36, R36, R41 ;  /* 0x00000024240f7223 */ /* 0x004fe20000010029 */
[----:B---3--:R-:W-:-:S06]  /*0a80*/  FFMA.FTZ R40, R19, R19, R40 ;  /* 0x0000001313287223 */ /* 0x008fcc0000010028 */
[----:B------:R-:W1:Y:S01]  /*0a90*/  MUFU.SQRT R9, R9 ;  /* 0x0000000900097308 */ /* 0x000e620000002000 */
[----:B----4-:R-:W-:Y:S01]  /*0aa0*/  FFMA.FTZ R16, R13, R13, R14 ;  /* 0x0000000d0d107223 */ /* 0x010fe2000001000e */
[----:B------:R-:W-:-:S06]  /*0ab0*/  FMUL.FTZ R14, R11, UR7 ;  /* 0x000000070b0e7c20 */ /* 0x000fcc0008410000 */
[----:B------:R-:W2:Y:S01]  /*0ac0*/  MUFU.SQRT R15, R15 ;  /* 0x0000000f000f7308 */ /* 0x000ea20000002000 */
[----:B-----5:R-:W-:Y:S01]  /*0ad0*/  FFMA.FTZ R43, R12, R12, R43 ;  /* 0x0000000c0c2b7223 */ /* 0x020fe2000001002b */
[----:B------:R-:W-:-:S06]  /*0ae0*/  FFMA.FTZ R11, R14, R14, R5 ;  /* 0x0000000e0e0b7223 */ /* 0x000fcc0000010005 */
[----:B------:R-:W3:Y:S01]  /*0af0*/  MUFU.SQRT R40, R40 ;  /* 0x0000002800287308 */ /* 0x000ee20000002000 */
[----:B------:R-:W-:Y:S01]  /*0b00*/  FMUL.FTZ R5, R10, UR7 ;  /* 0x000000070a057c20 */ /* 0x000fe20008410000 */
[----:B0-----:R-:W-:-:S06]  /*0b10*/  FADD.FTZ R8, R8, UR14 ;  /* 0x0000000e08087e21 */ /* 0x001fcc0008010000 */
[----:B------:R-:W0:Y:S01]  /*0b20*/  MUFU.SQRT R16, R16 ;  /* 0x0000001000107308 */ /* 0x000e220000002000 */
[----:B------:R-:W-:Y:S01]  /*0b30*/  FFMA.FTZ R4, R5, R5, R4 ;  /* 0x0000000505047223 */ /* 0x000fe20000010004 */
[----:B-1----:R-:W-:Y:S01]  /*0b40*/  FADD.FTZ R9, R9, UR14 ;  /* 0x0000000e09097e21 */ /* 0x002fe20008010000 */
[----:B--2---:R-:W-:-:S05]  /*0b50*/  FADD.FTZ R15, R15, UR14 ;  /* 0x0000000e0f0f7e21 */ /* 0x004fca0008010000 */
[----:B------:R-:W1:Y:S01]  /*0b60*/  MUFU.SQRT R43, R43 ;  /* 0x0000002b002b7308 */ /* 0x000e620000002000 */
[----:B---3--:R-:W-:-:S07]  /*0b70*/  FADD.FTZ R40, R40, UR14 ;  /* 0x0000000e28287e21 */ /* 0x008fce0008010000 */
[----:B------:R-:W2:Y:S01]  /*0b80*/  MUFU.RCP R17, R8 ;  /* 0x0000000800117308 */ /* 0x000ea20000001000 */
[----:B0-----:R-:W-:-:S07]  /*0b90*/  FADD.FTZ R16, R16, UR14 ;  /* 0x0000000e10107e21 */ /* 0x001fce0008010000 */
[----:B------:R-:W0:Y:S08]  /*0ba0*/  MUFU.SQRT R10, R11 ;  /* 0x0000000b000a7308 */ /* 0x000e300000002000 */
[----:B------:R-:W3:Y:S08]  /*0bb0*/  MUFU.RCP R18, R9 ;  /* 0x0000000900127308 */ /* 0x000ef00000001000 */
[----:B------:R-:W4:Y:S01]  /*0bc0*/  MUFU.SQRT R4, R4 ;  /* 0x0000000400047308 */ /* 0x000f220000002000 */
[----:B-1----:R-:W-:-:S07]  /*0bd0*/  FADD.FTZ R43, R43, UR14 ;  /* 0x0000000e2b2b7e21 */ /* 0x002fce0008010000 */
[----:B------:R-:W1:Y:S01]  /*0be0*/  MUFU.RCP R15, R15 ;  /* 0x0000000f000f7308 */ /* 0x000e620000001000 */
[----:B--2---:R-:W-:-:S07]  /*0bf0*/  FMUL.FTZ R38, R38, R17 ;  /* 0x0000001126267220 */ /* 0x004fce0000410000 */
[----:B------:R-:W2:Y:S01]  /*0c00*/  MUFU.RCP R40, R40 ;  /* 0x0000002800287308 */ /* 0x000ea20000001000 */
[----:B0-----:R-:W-:Y:S01]  /*0c10*/  FADD.FTZ R10, R10, UR14 ;  /* 0x0000000e0a0a7e21 */ /* 0x001fe20008010000 */
[----:B---3--:R-:W-:Y:S01]  /*0c20*/  FMUL.FTZ R37, R37, R18 ;  /* 0x0000001225257220 */ /* 0x008fe20000410000 */
[----:B------:R-:W-:-:S05]  /*0c30*/  FMUL.FTZ R38, R38, R38 ;  /* 0x0000002626267220 */ /* 0x000fca0000410000 */
[----:B------:R-:W0:Y:S01]  /*0c40*/  MUFU.RCP R16, R16 ;  /* 0x0000001000107308 */ /* 0x000e220000001000 */
[----:B----4-:R-:W-:Y:S01]  /*0c50*/  FADD.FTZ R4, R4, UR14 ;  /* 0x0000000e04047e21 */ /* 0x010fe20008010000 */
[----:B------:R-:W-:Y:S01]  /*0c60*/  FFMA.FTZ R37, R37, R37, R38 ;  /* 0x0000002525257223 */ /* 0x000fe20000010026 */
[----:B-1----:R-:W-:-:S05]  /*0c70*/  FMUL.FTZ R36, R36, R15 ;  /* 0x0000000f24247220 */ /* 0x002fca0000410000 */
[----:B------:R-:W1:Y:S01]  /*0c80*/  MUFU.RCP R43, R43 ;  /* 0x0000002b002b7308 */ /* 0x000e620000001000 */
[----:B------:R-:W-:Y:S01]  /*0c90*/  FFMA.FTZ R36, R36, R36, R37 ;  /* 0x0000002424247223 */ /* 0x000fe20000010025 */
[----:B--2---:R-:W-:-:S06]  /*0ca0*/  FMUL.FTZ R19, R19, R40 ;  /* 0x0000002813137220 */ /* 0x004fcc0000410000 */
[----:B------:R-:W2:Y:S01]  /*0cb0*/  MUFU.RCP R9, R10 ;  /* 0x0000000a00097308 */ /* 0x000ea20000001000 */
[----:B------:R-:W-:Y:S01]  /*0cc0*/  FFMA.FTZ R36, R19, R19, R36 ;  /* 0x0000001313247223 */ /* 0x000fe20000010024 */
[----:B0-----:R-:W-:-:S06]  /*0cd0*/  FMUL.FTZ R13, R13, R16 ;  /* 0x000000100d0d7220 */ /* 0x001fcc0000410000 */
[----:B------:R-:W0:Y:S01]  /*0ce0*/  MUFU.RCP R4, R4 ;  /* 0x0000000400047308 */ /* 0x000e220000001000 */
[----:B------:R-:W-:Y:S01]  /*0cf0*/  FFMA.FTZ R13, R13, R13, R36 ;  /* 0x0000000d0d0d7223 */ /* 0x000fe20000010024 */
[----:B-1----:R-:W-:-:S04]  /*0d00*/  FMUL.FTZ R12, R12, R43 ;  /* 0x0000002b0c0c7220 */ /* 0x002fc80000410000 */
[----:B------:R-:W-:Y:S01]  /*0d10*/  FFMA.FTZ R13, R12, R12, R13 ;  /* 0x0000000c0c0d7223 */ /* 0x000fe2000001000d */
[----:B--2---:R-:W-:-:S04]  /*0d20*/  FMUL.FTZ R14, R14, R9 ;  /* 0x000000090e0e7220 */ /* 0x004fc80000410000 */
[----:B------:R-:W-:Y:S01]  /*0d30*/  FFMA.FTZ R14, R14, R14, R13 ;  /* 0x0000000e0e0e7223 */ /* 0x000fe2000001000d */
[----:B0-----:R-:W-:-:S04]  /*0d40*/  FMUL.FTZ R5, R5, R4 ;  /* 0x0000000405057220 */ /* 0x001fc80000410000 */
        /* <DEDUP_REMOVED lines=42> */
.L_x_1729:
        /* <DEDUP_REMOVED lines=56> */
.L_x_1730:
[----:B------:R-:W-:Y:S05]  /*1370*/  BSYNC.RECONVERGENT B0 ;  /* 0x0000000000007941 */ /* 0x000fea0003800200 */
.L_x_1728:
[----:B------:R-:W-:Y:S04]  /*1380*/  BSSY.RECONVERGENT B0, `(.L_x_1731) ;  /* 0x0000004000007945 */ /* 0x000fe80003800200 */
[----:B------:R-:W-:Y:S05]  /*1390*/  @P1 BRA `(.L_x_1732) ;  /* 0x0000000000081947 */ /* 0x000fea0003800000 */
[----:B------:R-:W2:Y:S02]  /*13a0*/  LDC.64 R4, c[0x0][0x398] ;  /* 0x0000e600ff047b82 */ /* 0x000ea40000000a00 */
[----:B--2---:R2:W-:Y:S02]  /*13b0*/  REDG.E.ADD.F32.FTZ.RN.STRONG.GPU desc[UR8][R4.64], R36 ;  /* 0x00000024040079a6 */ /* 0x0045e4000c12f308 */
.L_x_1732:
[----:B------:R-:W-:Y:S05]  /*13c0*/  BSYNC.RECONVERGENT B0 ;  /* 0x0000000000007941 */ /* 0x000fea0003800200 */
.L_x_1731:
[----:B------:R-:W-:Y:S01]  /*13d0*/  NOP ;  /* 0x0000000000007918 */ /* 0x000fe20000000000 */
[----:B------:R-:W-:Y:S05]  /*13e0*/  @!P0 BRA `(.L_x_1733) ;  /* 0xffffffec00ac8947 */ /* 0x000fea000383ffff */
[----:B------:R-:W-:Y:S05]  /*13f0*/  EXIT ;  /* 0x000000000000794d */ /* 0x000fea0003800000 */
.L_x_1734:
        /* <DEDUP_REMOVED lines=16> */
.L_x_2071:


//--------------------- .text._Z33kPreconditionOptimizer32bit1StateI6__halfLi4ELi4096ELi8EEvPT_S2_PfS3_ffffiffi --------------------------
	.section	.text._Z33kPreconditionOptimizer32bit1StateI6__halfLi4ELi4096ELi8EEvPT_S2_PfS3_ffffiffi,"ax",@progbits
	.align	128
        .global         _Z33kPreconditionOptimizer32bit1StateI6__halfLi4ELi4096ELi8EEvPT_S2_PfS3_ffffiffi
        .type           _Z33kPreconditionOptimizer32bit1StateI6__halfLi4ELi4096ELi8EEvPT_S2_PfS3_ffffiffi,@function
        .size           _Z33kPreconditionOptimizer32bit1StateI6__halfLi4ELi4096ELi8EEvPT_S2_PfS3_ffffiffi,(.L_x_2072 - _Z33kPreconditionOptimizer32bit1StateI6__halfLi4ELi4096ELi8EEvPT_S2_PfS3_ffffiffi)
        .other          _Z33kPreconditionOptimizer32bit1StateI6__halfLi4ELi4096ELi8EEvPT_S2_PfS3_ffffiffi,@"STO_CUDA_ENTRY STV_DEFAULT"
_Z33kPreconditionOptimizer32bit1StateI6__halfLi4ELi4096ELi8EEvPT_S2_PfS3_ffffiffi:
.text._Z33kPreconditionOptimizer32bit1StateI6__halfLi4ELi4096ELi8EEvPT_S2_PfS3_ffffiffi:
        /* <DEDUP_REMOVED lines=25> */
[----:B0-----:R-:W-:-:S02]  /*0190*/  SHF.L.U32 R3, R0, 0x3, RZ ;  /* 0x0000000300037819 */ /* 0x001fc400000006ff */
[--C-:B------:R-:W-:Y:S02]  /*01a0*/  SHF.R.U32.HI R5, RZ, 0x3, R0.reuse ;  /* 0x00000003ff057819 */ /* 0x100fe40000011600 */
[----:B------:R-:W-:Y:S02]  /*01b0*/  LOP3.LUT R3, R3, 0x1f00, RZ, 0xc0, !PT ;  /* 0x00001f0003037812 */ /* 0x000fe400078ec0ff */
[----:B------:R-:W-:Y:S01]  /*01c0*/  LOP3.LUT R10, R5, 0x7c, RZ, 0xc0, !PT ;  /* 0x0000007c050a7812 */ /* 0x000fe200078ec0ff */
[----:B------:R-:W-:Y:S01]  /*01d0*/  IMAD.U32 R5, RZ, RZ, UR4 ;  /* 0x00000004ff057e24 */ /* 0x000fe2000f8e00ff */
[----:B------:R-:W-:Y:S02]  /*01e0*/  LOP3.LUT R4, R0, 0x3e0, RZ, 0xc0, !PT ;  /* 0x000003e000047812 */ /* 0x000fe400078ec0ff */
[----:B------:R-:W-:Y:S02]  /*01f0*/  LOP3.LUT R6, R3, 0x1f, R0, 0xf8, !PT ;  /* 0x0000001f03067812 */ /* 0x000fe400078ef800 */
[----:B------:R-:W-:-:S02]  /*0200*/  IADD3 R9, PT, PT, R10, R5, RZ ;  /* 0x000000050a097210 */ /* 0x000fc40007ffe0ff */
[----:B------:R-:W-:Y:S02]  /*0210*/  IADD3 R7, PT, PT, R4, 0x20, RZ ;  /* 0x0000002004077810 */ /* 0x000fe40007ffe0ff */
[----:B------:R-:W-:Y:S02]  /*0220*/  LOP3.LUT R8, RZ, R4, RZ, 0x33, !PT ;  /* 0x00000004ff087212 */ /* 0x000fe400078e33ff */
[C---:B------:R-:W-:Y:S02]  /*0230*/  LOP3.LUT R10, R6.reuse, 0x20, RZ, 0xfc, !PT ;  /* 0x00000020060a7812 */ /* 0x040fe400078efcff */
[C---:B------:R-:W-:Y:S02]  /*0240*/  LOP3.LUT R11, R6.reuse, 0x40, RZ, 0xfc, !PT ;  /* 0x00000040060b7812 */ /* 0x040fe400078efcff */
[C---:B------:R-:W-:Y:S02]  /*0250*/  LOP3.LUT R28, R6.reuse, 0x60, RZ, 0xfc, !PT ;  /* 0x00000060061c7812 */ /* 0x040fe400078efcff */
[----:B------:R-:W-:-:S02]  /*0260*/  LOP3.LUT R29, R6, 0x80, RZ, 0xfc, !PT ;  /* 0x00000080061d7812 */ /* 0x000fc400078efcff */
[C---:B------:R-:W-:Y:S02]  /*0270*/  LOP3.LUT R30, R6.reuse, 0xa0, RZ, 0xfc, !PT ;  /* 0x000000a0061e7812 */ /* 0x040fe400078efcff */
[C---:B------:R-:W-:Y:S02]  /*0280*/  LOP3.LUT R31, R6.reuse, 0xc0, RZ, 0xfc, !PT ;  /* 0x000000c0061f7812 */ /* 0x040fe400078efcff */
[----:B--234-:R-:W-:-:S07]  /*0290*/  LOP3.LUT R32, R6, 0xe0, RZ, 0xfc, !PT ;  /* 0x000000e006207812 */ /* 0x01cfce00078efcff */
.L_x_1740:
[----:B--2---:R-:W-:Y:S01]  /*02a0*/  IADD3 R12, P0, PT, R6, R33, RZ ;  /* 0x00000021060c7210 */ /* 0x004fe20007f1e0ff */
[----:B------:R-:W-:Y:S01]  /*02b0*/  BAR.SYNC.DEFER_BLOCKING 0x0 ;  /* 0x0000000000007b1d */ /* 0x000fe20000010000 */
[----:B------:R-:W-:Y:S02]  /*02c0*/  IADD3 R34, PT, PT, -R33, UR15, RZ ;  /* 0x0000000f21227c10 */ /* 0x000fe4000fffe1ff */
[C---:B------:R-:W-:Y:S01]  /*02d0*/  LEA R56, P1, R12.reuse, UR12, 0x2 ;  /* 0x0000000c0c387c11 */ /* 0x040fe2000f8210ff */
[----:B------:R-:W-:Y:S01]  /*02e0*/  IMAD.X R13, RZ, RZ, RZ, P0 ;  /* 0x000000ffff0d7224 */ /* 0x000fe200000e06ff */
[C---:B------:R-:W-:Y:S02]  /*02f0*/  LEA R14, P0, R12.reuse, UR10, 0x1 ;  /* 0x0000000a0c0e7c11 */ /* 0x040fe4000f8008ff */
[----:B01----:R-:W-:Y:S02]  /*0300*/  PRMT R36, RZ, 0x7610, R36 ;  /* 0x00007610ff247816 */ /* 0x003fe40000000024 */
[----:B------:R-:W-:-:S02]  /*0310*/  LEA.HI.X R15, R12, UR11, R13, 0x1, P0 ;  /* 0x0000000b0c0f7c11 */ /* 0x000fc400080f0c0d */
[----:B------:R-:W-:Y:S02]  /*0320*/  LEA.HI.X R57, R12, UR13, R13, 0x2, P1 ;  /* 0x0000000d0c397c11 */ /* 0x000fe400088f140d */
[----:B------:R-:W-:Y:S02]  /*0330*/  VIMNMX.U32 R13, PT, PT, R34, 0x1000, PT ;  /* 0x00001000220d7848 */ /* 0x000fe40003fe0000 */
[----:B------:R-:W-:Y:S02]  /*0340*/  PRMT R38, RZ, 0x7610, R38 ;  /* 0x00007610ff267816 */ /* 0x000fe40000000026 */
[-C--:B------:R-:W-:Y:S02]  /*0350*/  ISETP.GE.U32.AND P6, PT, R6, R13.reuse, PT ;  /* 0x0000000d0600720c */ /* 0x080fe40003fc6070 */
[-C--:B------:R-:W-:Y:S02]  /*0360*/  ISETP.GE.U32.AND P0, PT, R10, R13.reuse, PT ;  /* 0x0000000d0a00720c */ /* 0x080fe40003f06070 */
[----:B------:R-:W-:-:S02]  /*0370*/  ISETP.GE.U32.AND P1, PT, R11, R13, PT ;  /* 0x0000000d0b00720c */ /* 0x000fc40003f26070 */
[-C--:B------:R-:W-:Y:S02]  /*0380*/  ISETP.GE.U32.AND P2, PT, R28, R13.reuse, PT ;  /* 0x0000000d1c00720c */ /* 0x080fe40003f46070 */
[-C--:B------:R-:W-:Y:S02]  /*0390*/  ISETP.GE.U32.AND P3, PT, R29, R13.reuse, PT ;  /* 0x0000000d1d00720c */ /* 0x080fe40003f66070 */
[-C--:B------:R-:W-:Y:S02]  /*03a0*/  ISETP.GE.U32.AND P4, PT, R30, R13.reuse, PT ;  /* 0x0000000d1e00720c */ /* 0x080fe40003f86070 */
[-C--:B------:R-:W-:Y:S01]  /*03b0*/  ISETP.GE.U32.AND P5, PT, R31, R13.reuse, PT ;  /* 0x0000000d1f00720c */ /* 0x080fe20003fa6070 */
[----:B------:R-:W2:Y:S01]  /*03c0*/  @!P6 LDG.E.U16 R36, desc[UR8][R14.64] ;  /* 0x000000080e24e981 */ /* 0x000ea2000c1e1500 */
[----:B------:R-:W-:Y:S02]  /*03d0*/  ISETP.GE.U32.AND P6, PT, R32, R13, PT ;  /* 0x0000000d2000720c */ /* 0x000fe40003fc6070 */
[----:B------:R-:W-:Y:S01]  /*03e0*/  PRMT R40, RZ, 0x7610, R40 ;  /* 0x00007610ff287816 */ /* 0x000fe20000000028 */
[----:B------:R-:W3:Y:S01]  /*03f0*/  @!P0 LDG.E.U16 R38, desc[UR8][R14.64+0x40] ;  /* 0x000040080e268981 */ /* 0x000ee2000c1e1500 */
[----:B------:R-:W-:-:S02]  /*0400*/  PRMT R50, RZ, 0x7610, R50 ;  /* 0x00007610ff327816 */ /* 0x000fc40000000032 */
[----:B------:R-:W-:Y:S02]  /*0410*/  PRMT R42, RZ, 0x7610, R42 ;  /* 0x00007610ff2a7816 */ /* 0x000fe4000000002a */
[----:B------:R-:W-:Y:S01]  /*0420*/  PRMT R48, RZ, 0x7610, R48 ;  /* 0x00007610ff307816 */ /* 0x000fe20000000030 */
[----:B------:R-:W4:Y:S01]  /*0430*/  @!P1 LDG.E.U16 R40, desc[UR8][R14.64+0x80] ;  /* 0x000080080e289981 */ /* 0x000f22000c1e1500 */
[----:B------:R-:W-:Y:S02]  /*0440*/  PRMT R44, RZ, 0x7610, R44 ;  /* 0x00007610ff2c7816 */ /* 0x000fe4000000002c */
[----:B------:R-:W-:Y:S01]  /*0450*/  PRMT R46, RZ, 0x7610, R46 ;  /* 0x00007610ff2e7816 */ /* 0x000fe2000000002e */
[----:B------:R-:W5:Y:S04]  /*0460*/  @!P2 LDG.E.U16 R50, desc[UR8][R14.64+0xc0] ;  /* 0x0000c0080e32a981 */ /* 0x000f68000c1e1500 */
[----:B------:R-:W5:Y:S04]  /*0470*/  @!P3 LDG.E.U16 R42, desc[UR8][R14.64+0x100] ;  /* 0x000100080e2ab981 */ /* 0x000f68000c1e1500 */
[----:B------:R-:W5:Y:S04]  /*0480*/  @!P4 LDG.E.U16 R48, desc[UR8][R14.64+0x140] ;  /* 0x000140080e30c981 */ /* 0x000f68000c1e1500 */
[----:B------:R-:W5:Y:S04]  /*0490*/  @!P5 LDG.E.U16 R44, desc[UR8][R14.64+0x180] ;  /* 0x000180080e2cd981 */ /* 0x000f68000c1e1500 */
[----:B------:R0:W5:Y:S01]  /*04a0*/  @!P6 LDG.E.U16 R46, desc[UR8][R14.64+0x1c0] ;  /* 0x0001c0080e2ee981 */ /* 0x000162000c1e1500 */
[----:B------:R-:W1:Y:S02]  /*04b0*/  S2R R12, SR_LANEID ;  /* 0x00000000000c7919 */ /* 0x000e640000000000 */
[----:B-1----:R-:W-:-:S04]  /*04c0*/  IADD3 R26, PT, PT, R3, R12, RZ ;  /* 0x0000000c031a7210 */ /* 0x002fc80007ffe0ff */
[C---:B------:R-:W-:Y:S01]  /*04d0*/  IADD3 R17, PT, PT, R26.reuse, 0x20, RZ ;  /* 0x000000201a117810 */ /* 0x040fe20007ffe0ff */
[C---:B------:R-:W-:Y:S01]  /*04e0*/  VIADD R19, R26.reuse, 0x40 ;  /* 0x000000401a137836 */ /* 0x040fe20000000000 */
[C---:B------:R-:W-:Y:S01]  /*04f0*/  IADD3 R21, PT, PT, R26.reuse, 0x60, RZ ;  /* 0x000000601a157810 */ /* 0x040fe20007ffe0ff */
[C---:B------:R-:W-:Y:S01]  /*0500*/  VIADD R25, R26.reuse, 0xa0 ;  /* 0x000000a01a197836 */ /* 0x040fe20000000000 */
[C---:B------:R-:W-:Y:S02]  /*0510*/  IADD3 R23, PT, PT, R26.reuse, 0x80, RZ ;  /* 0x000000801a177810 */ /* 0x040fe40007ffe0ff */
[C---:B------:R-:W-:Y:S02]  /*0520*/  IADD3 R27, PT, PT, R26.reuse, 0xc0, RZ ;  /* 0x000000c01a1b7810 */ /* 0x040fe40007ffe0ff */
[C---:B------:R-:W-:Y:S02]  /*0530*/  IADD3 R35, PT, PT, R26.reuse, 0xe0, RZ ;  /* 0x000000e01a237810 */ /* 0x040fe40007ffe0ff */
[----:B------:R-:W-:-:S02]  /*0540*/  LEA.HI.SX32 R54, R26, R26, 0x1b ;  /* 0x0000001a1a367211 */ /* 0x000fc400078fdaff */
[-C--:B0-----:R-:W-:Y:S02]  /*0550*/  LEA.HI.SX32 R14, R17, R26.reuse, 0x1b ;  /* 0x0000001a110e7211 */ /* 0x081fe400078fdaff */
[-C--:B------:R-:W-:Y:S02]  /*0560*/  LEA.HI.SX32 R16, R19, R26.reuse, 0x1b ;  /* 0x0000001a13107211 */ /* 0x080fe400078fdaff */
[-C--:B------:R-:W-:Y:S02]  /*0570*/  LEA.HI.SX32 R18, R21, R26.reuse, 0x1b ;  /* 0x0000001a15127211 */ /* 0x080fe400078fdaff */
[-C--:B------:R-:W-:Y:S02]  /*0580*/  LEA.HI.SX32 R20, R23, R26.reuse, 0x1b ;  /* 0x0000001a17147211 */ /* 0x080fe400078fdaff */
[-C--:B------:R-:W-:Y:S02]  /*0590*/  LEA.HI.SX32 R22, R25, R26.reuse, 0x1b ;  /* 0x0000001a19167211 */ /* 0x080fe400078fdaff */
[----:B------:R-:W-:-:S02]  /*05a0*/  LEA.HI.SX32 R24, R27, R26, 0x1b ;  /* 0x0000001a1b187211 */ /* 0x000fc400078fdaff */
[----:B------:R-:W-:Y:S02]  /*05b0*/  LEA.HI.SX32 R26, R35, R26, 0x1b ;  /* 0x0000001a231a7211 */ /* 0x000fe400078fdaff */
[----:B------:R-:W-:Y:S01]  /*05c0*/  IADD3 R35, PT, PT, R4, R12, RZ ;  /* 0x0000000c04237210 */ /* 0x000fe20007ffe0ff */
[--C-:B------:R-:W-:Y:S01]  /*05d0*/  IMAD R15, R54, 0x2, R5.reuse ;  /* 0x00000002360f7824 */ /* 0x100fe200078e0205 */
[-C--:B------:R-:W-:Y:S02]  /*05e0*/  LEA R17, R14, R5.reuse, 0x1 ;  /* 0x000000050e117211 */ /* 0x080fe400078e08ff */
[----:B------:R-:W-:Y:S01]  /*05f0*/  SHF.L.U32 R37, R35, 0x3, RZ ;  /* 0x0000000323257819 */ /* 0x000fe200000006ff */
[--C-:B------:R-:W-:Y:S01]  /*0600*/  IMAD R21, R18, 0x2, R5.reuse ;  /* 0x0000000212157824 */ /* 0x100fe200078e0205 */
[-C--:B------:R-:W-:Y:S01]  /*0610*/  LEA R19, R16, R5.reuse, 0x1 ;  /* 0x0000000510137211 */ /* 0x080fe200078e08ff */
[----:B------:R-:W-:Y:S01]  /*0620*/  IMAD R25, R22, 0x2, R5 ;  /* 0x0000000216197824 */ /* 0x000fe200078e0205 */
[----:B------:R-:W-:-:S02]  /*0630*/  LEA R23, R20, R5, 0x1 ;  /* 0x0000000514177211 */ /* 0x000fc400078e08ff */
[-C--:B------:R-:W-:Y:S02]  /*0640*/  LEA R27, R24, R5.reuse, 0x1 ;  /* 0x00000005181b7211 */ /* 0x080fe400078e08ff */
[----:B------:R-:W-:Y:S02]  /*0650*/  LEA R35, R26, R5, 0x1 ;  /* 0x000000051a237211 */ /* 0x000fe400078e08ff */
[----:B------:R-:W-:Y:S02]  /*0660*/  P2R R47, PR, RZ, 0x1 ;  /* 0x00000001ff2f7803 */ /* 0x000fe40000000000 */
[----:B------:R-:W-:Y:S02]  /*0670*/  ISETP.GE.U32.AND P0, PT, R6, R13, PT ;  /* 0x0000000d0600720c */ /* 0x000fe40003f06070 */
[----:B------:R-:W-:Y:S01]  /*0680*/  CS2R R52, SRZ ;  /* 0x0000000000347805 */ /* 0x000fe2000001ff00 */
[----:B--2---:R0:W-:Y:S04]  /*0690*/  STS.U16 [R15], R36 ;  /* 0x000000240f007388 */ /* 0x0041e80000000400 */
[----:B---3--:R-:W-:Y:S01]  /*06a0*/  STS.U16 [R17+0x40], R38 ;  /* 0x0000402611007388 */ /* 0x008fe20000000400 */
[----:B0-----:R-:W-:-:S03]  /*06b0*/  LEA.HI.SX32 R36, R37, R37, 0x1b ;  /* 0x0000002525247211 */ /* 0x001fc600078fdaff */
[----:B----4-:R-:W-:Y:S01]  /*06c0*/  STS.U16 [R19+0x80], R40 ;  /* 0x0000802813007388 */ /* 0x010fe20000000400 */
[----:B------:R-:W-:-:S03]  /*06d0*/  LEA R39, R36, R5, 0x1 ;  /* 0x0000000524277211 */ /* 0x000fc600078e08ff */
[----:B-----5:R-:W-:Y:S04]  /*06e0*/  STS.U16 [R21+0xc0], R50 ;  /* 0x0000c03215007388 */ /* 0x020fe80000000400 */
[----:B------:R-:W-:Y:S04]  /*06f0*/  STS.U16 [R23+0x100], R42 ;  /* 0x0001002a17007388 */ /* 0x000fe80000000400 */
[----:B------:R0:W-:Y:S04]  /*0700*/  STS.U16 [R25+0x140], R48 ;  /* 0x0001403019007388 */ /* 0x0001e80000000400 */
[----:B------:R1:W-:Y:S04]  /*0710*/  STS.U16 [R27+0x180], R44 ;  /* 0x0001802c1b007388 */ /* 0x0003e80000000400 */
[----:B------:R-:W-:Y:S01]  /*0720*/  STS.U16 [R35+0x1c0], R46 ;  /* 0x0001c02e23007388 */ /* 0x000fe20000000400 */
        /* <DEDUP_REMOVED lines=10> */
[----:B------:R-:W-:Y:S01]  /*07d0*/  IMAD.MOV.U32 R37, RZ, RZ, RZ ;  /* 0x000000ffff257224 */ /* 0x000fe200078e00ff */
[----:B0-----:R-:W-:-:S02]  /*07e0*/  CS2R R48, SRZ ;  /* 0x0000000000307805 */ /* 0x001fc4000001ff00 */
[----:B------:R-:W-:-:S03]  /*07f0*/  CS2R R50, SRZ ;  /* 0x0000000000327805 */ /* 0x000fc6000001ff00 */
        /* <DEDUP_REMOVED lines=9> */
[----:B------:R-:W5:Y:S01]  /*0890*/  @!P6 LDG.E R53, desc[UR8][R56.64+0x380] ;  /* 0x000380083835e981 */ /* 0x000f62000c1e1900 */
[----:B------:R-:W-:Y:S01]  /*08a0*/  LEA R54, R54, R15, 0x1 ;  /* 0x0000000f36367211 */ /* 0x000fe200078e08ff */
[----:B------:R-:W-:Y:S01]  /*08b0*/  IMAD R14, R14, 0x2, R17 ;  /* 0x000000020e0e7824 */ /* 0x000fe200078e0211 */
[----:B------:R-:W-:-:S02]  /*08c0*/  LEA R19, R16, R19, 0x1 ;  /* 0x0000001310137211 */ /* 0x000fc400078e08ff */
[----:B------:R-:W-:Y:S01]  /*08d0*/  LEA R18, R18, R21, 0x1 ;  /* 0x0000001512127211 */ /* 0x000fe200078e08ff */
[----:B------:R-:W-:Y:S01]  /*08e0*/  IMAD R22, R22, 0x2, R25 ;  /* 0x0000000216167824 */ /* 0x000fe200078e0219 */
[----:B------:R-:W-:Y:S02]  /*08f0*/  LEA R23, R20, R23, 0x1 ;  /* 0x0000001714177211 */ /* 0x000fe400078e08ff */
[----:B-1----:R-:W-:Y:S02]  /*0900*/  LEA R27, R24, R27, 0x1 ;  /* 0x0000001b181b7211 */ /* 0x002fe400078e08ff */
[----:B------:R-:W-:Y:S02]  /*0910*/  LEA R26, R26, R35, 0x1 ;  /* 0x000000231a1a7211 */ /* 0x000fe400078e08ff */
[----:B------:R-:W-:Y:S01]  /*0920*/  LEA R36, R36, R39, 0x1 ;  /* 0x0000002724247211 */ /* 0x000fe200078e08ff */
[----:B--2---:R-:W-:Y:S02]  /*0930*/  HADD2.F32 R38, -RZ, R38.H0_H0 ;  /* 0x20000026ff267230 */ /* 0x004fe40000004100 */
[----:B---3--:R-:W-:-:S03]  /*0940*/  HADD2.F32 R40, -RZ, R40.H0_H0 ;  /* 0x20000028ff287230 */ /* 0x008fc60000004100 */
[----:B------:R-:W-:Y:S01]  /*0950*/  FMUL.FTZ R38, R38, UR7 ;  /* 0x0000000726267c20 */ /* 0x000fe20008410000 */
[----:B----4-:R-:W-:Y:S02]  /*0960*/  HADD2.F32 R41, -RZ, R41.H0_H0 ;  /* 0x20000029ff297230 */ /* 0x010fe40000004100 */
[----:B-----5:R-:W-:Y:S02]  /*0970*/  HADD2.F32 R42, -RZ, R42.H0_H0 ;  /* 0x2000002aff2a7230 */ /* 0x020fe40000004100 */
[----:B------:R-:W-:Y:S02]  /*0980*/  HADD2.F32 R43, -RZ, R43.H0_H0 ;  /* 0x2000002bff2b7230 */ /* 0x000fe40000004100 */
[----:B------:R-:W-:Y:S01]  /*0990*/  FMUL.FTZ R41, R41, UR7 ;  /* 0x0000000729297c20 */ /* 0x000fe20008410000 */
[----:B------:R-:W-:Y:S02]  /*09a0*/  HADD2.F32 R44, -RZ, R44.H0_H0 ;  /* 0x2000002cff2c7230 */ /* 0x000fe40000004100 */
[----:B------:R-:W-:Y:S01]  /*09b0*/  FMUL.FTZ R42, R42, UR7 ;  /* 0x000000072a2a7c20 */ /* 0x000fe20008410000 */
[----:B------:R-:W-:-:S02]  /*09c0*/  FMUL.FTZ R43, R43, UR7 ;  /* 0x000000072b2b7c20 */ /* 0x000fc40008410000 */
[----:B------:R-:W-:Y:S02]  /*09d0*/  FMUL.FTZ R44, R44, UR7 ;  /* 0x000000072c2c7c20 */ /* 0x000fe40008410000 */
[----:B------:R-:W-:Y:S01]  /*09e0*/  F2FP.F16.F32.PACK_AB R41, R42, R41 ;  /* 0x000000292a29723e */ /* 0x000fe200000000ff */
[----:B------:R-:W-:Y:S02]  /*09f0*/  HADD2.F32 R45, -RZ, R45.H0_H0 ;  /* 0x2000002dff2d7230 */ /* 0x000fe40000004100 */
[----:B------:R-:W-:Y:S01]  /*0a00*/  HADD2.F32 R46, -RZ, R46.H0_H0 ;  /* 0x2000002eff2e7230 */ /* 0x000fe20000004100 */
[----:B------:R-:W-:Y:S01]  /*0a10*/  F2FP.F16.F32.PACK_AB R43, R44, R43 ;  /* 0x0000002b2c2b723e */ /* 0x000fe200000000ff */
[----:B------:R-:W-:Y:S02]  /*0a20*/  HADD2.F32 R24, -RZ, R41.H0_H0 ;  /* 0x20000029ff187230 */ /* 0x000fe40000004100 */
[----:B------:R-:W-:Y:S01]  /*0a30*/  FMUL.FTZ R45, R45, UR7 ;  /* 0x000000072d2d7c20 */ /* 0x000fe20008410000 */
[----:B------:R-:W-:-:S05]  /*0a40*/  FMUL.FTZ R46, R46, UR7 ;  /* 0x000000072e2e7c20 */ /* 0x000fca0008410000 */
[----:B------:R-:W-:Y:S02]  /*0a50*/  F2FP.F16.F32.PACK_AB R45, R46, R45 ;  /* 0x0000002d2e2d723e */ /* 0x000fe400000000ff */
[----:B------:R-:W-:Y:S01]  /*0a60*/  ISETP.GE.U32.AND P1, PT, R34, 0x200, PT ;  /* 0x000002002200780c */ /* 0x000fe20003f26070 */
[----:B------:R-:W-:Y:S01]  /*0a70*/  IMAD R33, R2, 0x1000, R33 ;  /* 0x0000100002217824 */ /* 0x000fe200078e0221 */
[----:B------:R-:W-:Y:S04]  /*0a80*/  BSSY.RECONVERGENT B0, `(.L_x_1735) ;  /* 0x00000ad000007945 */ /* 0x000fe80003800200 */
[----:B------:R-:W-:Y:S01]  /*0a90*/  ISETP.GE.U32.AND P0, PT, R33, UR6, PT ;  /* 0x0000000621007c0c */ /* 0x000fe2000bf06070 */
[----:B------:R-:W-:Y:S04]  /*0aa0*/  STS [R54], R37 ;  /* 0x0000002536007388 */ /* 0x000fe80000000800 */
[----:B------:R-:W-:Y:S04]  /*0ab0*/  STS [R14+0x80], R47 ;  /* 0x0000802f0e007388 */ /* 0x000fe80000000800 */
[----:B------:R0:W-:Y:S04]  /*0ac0*/  STS [R19+0x100], R48 ;  /* 0x0001003013007388 */ /* 0x0001e80000000800 */
[----:B------:R-:W-:Y:S04]  /*0ad0*/  STS [R18+0x180], R49 ;  /* 0x0001803112007388 */ /* 0x000fe80000000800 */
[----:B------:R-:W-:Y:S04]  /*0ae0*/  STS [R23+0x200], R50 ;  /* 0x0002003217007388 */ /* 0x000fe80000000800 */
[----:B------:R-:W-:Y:S04]  /*0af0*/  STS [R22+0x280], R51 ;  /* 0x0002803316007388 */ /* 0x000fe80000000800 */
[----:B------:R-:W-:Y:S04]  /*0b00*/  STS [R27+0x300], R52 ;  /* 0x000300341b007388 */ /* 0x000fe80000000800 */
[----:B------:R-:W-:Y:S01]  /*0b10*/  STS [R26+0x380], R53 ;  /* 0x000380351a007388 */ /* 0x000fe20000000800 */
[----:B------:R-:W-:-:S03]  /*0b20*/  NOP ;  /* 0x0000000000007918 */ /* 0x000fc60000000000 */
[----:B------:R-:W1:Y:S04]  /*0b30*/  LDS R21, [R36] ;  /* 0x0000000024157984 */ /* 0x000e680000000800 */
[----:B------:R-:W2:Y:S01]  /*0b40*/  LDS R25, [R36+0x4] ;  /* 0x0000040024197984 */ /* 0x000ea20000000800 */
[----:B0-----:R-:W-:-:S03]  /*0b50*/  FMUL.FTZ R19, R40, UR7 ;  /* 0x0000000728137c20 */ /* 0x001fc60008410000 */
[----:B------:R-:W0:Y:S02]  /*0b60*/  LDS R15, [R36+0x8] ;  /* 0x00000800240f7984 */ /* 0x000e240000000800 */
[----:B------:R-:W-:Y:S02]  /*0b70*/  F2FP.F16.F32.PACK_AB R38, R19, R38 ;  /* 0x000000261326723e */ /* 0x000fe400000000ff */
[----:B------:R-:W3:Y:S04]  /*0b80*/  LDS R17, [R36+0xc] ;  /* 0x00000c0024117984 */ /* 0x000ee80000000800 */
[----:B------:R-:W4:Y:S01]  /*0b90*/  LDS R16, [R36+0x10] ;  /* 0x0000100024107984 */ /* 0x000f220000000800 */
[----:B------:R-:W-:-:S03]  /*0ba0*/  HADD2.F32 R14, -RZ, R38.H0_H0 ;  /* 0x20000026ff0e7230 */ /* 0x000fc60000004100 */
[----:B------:R-:W5:Y:S04]  /*0bb0*/  LDS R18, [R36+0x14] ;  /* 0x0000140024127984 */ /* 0x000f680000000800 */
[----:B------:R-:W5:Y:S01]  /*0bc0*/  LDS R22, [R36+0x1c] ;  /* 0x00001c0024167984 */ /* 0x000f620000000800 */
[----:B------:R-:W-:Y:S02]  /*0bd0*/  HADD2.F32 R20, -RZ, R38.H1_H1 ;  /* 0x30000026ff147230 */ /* 0x000fe40000004100 */
[----:B-1----:R-:W-:Y:S02]  /*0be0*/  FFMA.FTZ R19, R14, R14, R21 ;  /* 0x0000000e0e137223 */ /* 0x002fe40000010015 */
[----:B------:R4:W1:Y:S01]  /*0bf0*/  LDS R21, [R36+0x18] ;  /* 0x0000180024157984 */ /* 0x0008620000000800 */
[----:B--2---:R-:W-:Y:S01]  /*0c00*/  FFMA.FTZ R23, R20, R20, R25 ;  /* 0x0000001414177223 */ /* 0x004fe20000010019 */
[----:B------:R-:W-:-:S02]  /*0c10*/  HADD2.F32 R26, -RZ, R41.H1_H1 ;  /* 0x30000029ff1a7230 */ /* 0x000fc40000004100 */
[----:B------:R-:W2:Y:S01]  /*0c20*/  MUFU.SQRT R19, R19 ;  /* 0x0000001300137308 */ /* 0x000ea20000002000 */
[----:B0-----:R-:W-:Y:S01]  /*0c30*/  FFMA.FTZ R25, R24, R24, R15 ;  /* 0x0000001818197223 */ /* 0x001fe2000001000f */
[----:B------:R-:W-:-:S06]  /*0c40*/  HADD2.F32 R15, -RZ, R43.H0_H0 ;  /* 0x2000002bff0f7230 */ /* 0x000fcc0000004100 */
[----:B------:R-:W0:Y:S01]  /*0c50*/  MUFU.SQRT R23, R23 ;  /* 0x0000001700177308 */ /* 0x000e220000002000 */
[----:B---3--:R-:W-:Y:S01]  /*0c60*/  FFMA.FTZ R35, R26, R26, R17 ;  /* 0x0000001a1a237223 */ /* 0x008fe20000010011 */
[----:B----4-:R-:W-:Y:S01]  /*0c70*/  FFMA.FTZ R36, R15, R15, R16 ;  /* 0x0000000f0f247223 */ /* 0x010fe20000010010 */
[----:B------:R-:W-:Y:S02]  /*0c80*/  HADD2.F32 R17, -RZ, R43.H1_H1 ;  /* 0x3000002bff117230 */ /* 0x000fe40000004100 */
[----:B------:R-:W-:-:S03]  /*0c90*/  HADD2.F32 R16, -RZ, R45.H0_H0 ;  /* 0x2000002dff107230 */ /* 0x000fc60000004100 */
[----:B------:R-:W3:Y:S01]  /*0ca0*/  MUFU.SQRT R25, R25 ;  /* 0x0000001900197308 */ /* 0x000ee20000002000 */
[----:B-----5:R-:W-:Y:S01]  /*0cb0*/  FFMA.FTZ R37, R17, R17, R18 ;  /* 0x0000001111257223 */ /* 0x020fe20000010012 */
[----:B------:R-:W-:Y:S02]  /*0cc0*/  HADD2.F32 R27, -RZ, R45.H1_H1 ;  /* 0x3000002dff1b7230 */ /* 0x000fe40000004100 */
[----:B--2---:R-:W-:-:S04]  /*0cd0*/  FADD.FTZ R19, R19, UR14 ;  /* 0x0000000e13137e21 */ /* 0x004fc80008010000 */
[----:B------:R-:W2:Y:S01]  /*0ce0*/  MUFU.SQRT R35, R35 ;  /* 0x0000002300237308 */ /* 0x000ea20000002000 */
[----:B0-----:R-:W-:Y:S01]  /*0cf0*/  FADD.FTZ R23, R23, UR14 ;  /* 0x0000000e17177e21 */ /* 0x001fe20008010000 */
[----:B------:R-:W-:-:S06]  /*0d00*/  FFMA.FTZ R18, R27, R27, R22 ;  /* 0x0000001b1b127223 */ /* 0x000fcc0000010016 */
[----:B------:R-:W0:Y:S01]  /*0d10*/  MUFU.SQRT R36, R36 ;  /* 0x0000002400247308 */ /* 0x000e220000002000 */
[----:B-1----:R-:W-:-:S07]  /*0d20*/  FFMA.FTZ R21, R16, R16, R21 ;  /* 0x0000001010157223 */ /* 0x002fce0000010015 */
[----:B------:R-:W1:Y:S01]  /*0d30*/  MUFU.SQRT R37, R37 ;  /* 0x0000002500257308 */ /* 0x000e620000002000 */
[----:B---3--:R-:W-:Y:S01]  /*0d40*/  FADD.FTZ R22, R25, UR14 ;  /* 0x0000000e19167e21 */ /* 0x008fe20008010000 */
[----:B--2---:R-:W-:-:S06]  /*0d50*/  FADD.FTZ R35, R35, UR14 ;  /* 0x0000000e23237e21 */ /* 0x004fcc0008010000 */
[----:B------:R-:W2:Y:S08]  /*0d60*/  MUFU.RCP R19, R19 ;  /* 0x0000001300137308 */ /* 0x000eb00000001000 */
        /* <DEDUP_REMOVED lines=49> */
[----:B------:R-:W-:-:S05]  /*1080*/  MOV R5, UR4 ;  /* 0x0000000400057c02 */ /* 0x000fca0008000f00 */
        /* <DEDUP_REMOVED lines=20> */
.L_x_1736:
        /* <DEDUP_REMOVED lines=56> */
.L_x_1737:
[----:B------:R-:W-:Y:S05]  /*1550*/  BSYNC.RECONVERGENT B0 ;  /* 0x0000000000007941 */ /* 0x000fea0003800200 */
.L_x_1735:
[----:B------:R-:W-:Y:S04]  /*1560*/  BSSY.RECONVERGENT B0, `(.L_x_1738) ;  /* 0x0000004000007945 */ /* 0x000fe80003800200 */
[----:B------:R-:W-:Y:S05]  /*1570*/  @P1 BRA `(.L_x_1739) ;  /* 0x0000000000081947 */ /* 0x000fea0003800000 */
[----:B------:R-:W2:Y:S02]  /*1580*/  LDC.64 R12, c[0x0][0x398] ;  /* 0x0000e600ff0c7b82 */ /* 0x000ea40000000a00 */
[----:B--2---:R2:W-:Y:S02]  /*1590*/  REDG.E.ADD.F32.FTZ.RN.STRONG.GPU desc[UR8][R12.64], R36 ;  /* 0x000000240c0079a6 */ /* 0x0045e4000c12f308 */
.L_x_1739:
[----:B------:R-:W-:Y:S05]  /*15a0*/  BSYNC.RECONVERGENT B0 ;  /* 0x0000000000007941 */ /* 0x000fea0003800200 */
.L_x_1738:
[----:B------:R-:W-:Y:S01]  /*15b0*/  NOP ;  /* 0x0000000000007918 */ /* 0x000fe20000000000 */
[----:B------:R-:W-:Y:S05]  /*15c0*/  @!P0 BRA `(.L_x_1740) ;  /* 0xffffffec00348947 */ /* 0x000fea000383ffff */
[----:B------:R-:W-:Y:S05]  /*15d0*/  EXIT ;  /* 0x000000000000794d */ /* 0x000fea0003800000 */
.L_x_1741:
        /* <DEDUP_REMOVED lines=10> */
.L_x_2072:


//--------------------- .text._Z33kPreconditionOptimizer32bit1StateI13__nv_bfloat16Li5ELi4096ELi8EEvPT_S2_PfS3_ffffiffi --------------------------
	.section	.text._Z33kPreconditionOptimizer32bit1StateI13__nv_bfloat16Li5ELi4096ELi8EEvPT_S2_PfS3_ffffiffi,"ax",@progbits
	.align	128
        .global         _Z33kPreconditionOptimizer32bit1StateI13__nv_bfloat16Li5ELi4096ELi8EEvPT_S2_PfS3_ffffiffi
        .type           _Z33kPreconditionOptimizer32bit1StateI13__nv_bfloat16Li5ELi4096ELi8EEvPT_S2_PfS3_ffffiffi,@function
        .size           _Z33kPreconditionOptimizer32bit1StateI13__nv_bfloat16Li5ELi4096ELi8EEvPT_S2_PfS3_ffffiffi,(.L_x_2073 - _Z33kPreconditionOptimizer32bit1StateI13__nv_bfloat16Li5ELi4096ELi8EEvPT_S2_PfS3_ffffiffi)
        .other          _Z33kPreconditionOptimizer32bit1StateI13__nv_bfloat16Li5ELi4096ELi8EEvPT_S2_PfS3_ffffiffi,@"STO_CUDA_ENTRY STV_DEFAULT"
_Z33kPreconditionOptimizer32bit1StateI13__nv_bfloat16Li5ELi4096ELi8EEvPT_S2_PfS3_ffffiffi:
.text._Z33kPreconditionOptimizer32bit1StateI13__nv_bfloat16Li5ELi4096ELi8EEvPT_S2_PfS3_ffffiffi:
        /* <DEDUP_REMOVED lines=21> */
[----:B------:R-:W0:Y:S06]  /*0150*/  LDCU UR7, c[0x0][0x3b8] ;  /* 0x00007700ff0777ac */ /* 0x000e2c0008000800 */
[----:B------:R-:W2:Y:S01]  /*0160*/  LDC R2, c[0x0][0x370] ;  /* 0x0000dc00ff027b82 */ /* 0x000ea20000000800 */
[----:B------:R-:W2:Y:S01]  /*0170*/  LDCU.64 UR10, c[0x0][0x380] ;  /* 0x00007000ff0a77ac */ /* 0x000ea20008000a00 */
[----:B------:R-:W2:Y:S01]  /*0180*/  LDCU.64 UR12, c[0x0][0x390] ;  /* 0x00007200ff0c77ac */ /* 0x000ea20008000a00 */
[----:B-1----:R-:W-:Y:S01]  /*0190*/  ULEA UR4, UR5, UR4, 0x18 ;  /* 0x0000000405047291 */ /* 0x002fe2000f8ec0ff */
[----:B0-----:R-:W-:Y:S01]  /*01a0*/  IMAD.SHL.U32 R21, R0, 0x8, RZ ;  /* 0x0000000800157824 */ /* 0x001fe200078e00ff */
[----:B------:R-:W-:Y:S01]  /*01b0*/  SHF.R.U32.HI R4, RZ, 0x3, R0 ;  /* 0x00000003ff047819 */ /* 0x000fe20000011600 */
[----:B----4-:R-:W-:Y:S01]  /*01c0*/  FADD.FTZ R20, -R20, 1 ;  /* 0x3f80000014147421 */ /* 0x010fe20000010100 */
[----:B------:R-:W-:-:S02]  /*01d0*/  LOP3.LUT R3, R0, 0x3e0, RZ, 0xc0, !PT ;  /* 0x000003e000037812 */ /* 0x000fc400078ec0ff */
[----:B------:R-:W-:Y:S02]  /*01e0*/  LOP3.LUT R21, R21, 0x1f00, RZ, 0xc0, !PT ;  /* 0x00001f0015157812 */ /* 0x000fe400078ec0ff */
[----:B------:R-:W-:Y:S01]  /*01f0*/  LOP3.LUT R5, R4, 0x7c, RZ, 0xc0, !PT ;  /* 0x0000007c04057812 */ /* 0x000fe200078ec0ff */
[----:B------:R-:W-:Y:S01]  /*0200*/  VIADD R24, R3, 0x20 ;  /* 0x0000002003187836 */ /* 0x000fe20000000000 */
[----:B------:R-:W-:Y:S02]  /*0210*/  MOV R22, UR4 ;  /* 0x0000000400167c02 */ /* 0x000fe40008000f00 */
[----:B------:R-:W-:Y:S02]  /*0220*/  LOP3.LUT R23, R21, 0x1f, R0, 0xf8, !PT ;  /* 0x0000001f15177812 */ /* 0x000fe400078ef800 */
[----:B------:R-:W-:Y:S02]  /*0230*/  LOP3.LUT R25, RZ, R3, RZ, 0x33, !PT ;  /* 0x00000003ff197212 */ /* 0x000fe400078e33ff */
[----:B------:R-:W-:-:S02]  /*0240*/  IADD3 R26, PT, PT, R5, R22, RZ ;  /* 0x00000016051a7210 */ /* 0x000fc40007ffe0ff */
[C---:B------:R-:W-:Y:S02]  /*0250*/  LOP3.LUT R27, R23.reuse, 0x20, RZ, 0xfc, !PT ;  /* 0x00000020171b7812 */ /* 0x040fe400078efcff */
[C---:B------:R-:W-:Y:S02]  /*0260*/  LOP3.LUT R28, R23.reuse, 0x40, RZ, 0xfc, !PT ;  /* 0x00000040171c7812 */ /* 0x040fe400078efcff */
[C---:B------:R-:W-:Y:S02]  /*0270*/  LOP3.LUT R29, R23.reuse, 0x60, RZ, 0xfc, !PT ;  /* 0x00000060171d7812 */ /* 0x040fe400078efcff */
[C---:B------:R-:W-:Y:S02]  /*0280*/  LOP3.LUT R30, R23.reuse, 0x80, RZ, 0xfc, !PT ;  /* 0x00000080171e7812 */ /* 0x040fe400078efcff */
[C---:B------:R-:W-:Y:S02]  /*0290*/  LOP3.LUT R31, R23.reuse, 0xa0, RZ, 0xfc, !PT ;  /* 0x000000a0171f7812 */ /* 0x040fe400078efcff */
[----:B------:R-:W-:-:S02]  /*02a0*/  LOP3.LUT R32, R23, 0xc0, RZ, 0xfc, !PT ;  /* 0x000000c017207812 */ /* 0x000fc400078efcff */
[----:B--23--:R-:W-:-:S07]  /*02b0*/  LOP3.LUT R33, R23, 0xe0, RZ, 0xfc, !PT ;  /* 0x000000e017217812 */ /* 0x00cfce00078efcff */
.L_x_1747:
[----:B--2---:R-:W-:Y:S01]  /*02c0*/  IADD3 R5, P0, PT, R23, R34, RZ ;  /* 0x0000002217057210 */ /* 0x004fe20007f1e0ff */
[----:B------:R-:W-:Y:S01]  /*02d0*/  BAR.SYNC.DEFER_BLOCKING 0x0 ;  /* 0x0000000000007b1d */ /* 0x000fe20000010000 */
[----:B------:R-:W-:Y:S02]  /*02e0*/  IADD3 R43, PT, PT, -R34, UR14, RZ ;  /* 0x0000000e222b7c10 */ /* 0x000fe4000fffe1ff */
[C---:B------:R-:W-:Y:S01]  /*02f0*/  LEA R4, P1, R5.reuse, UR12, 0x2 ;  /* 0x0000000c05047c11 */ /* 0x040fe2000f8210ff */
[----:B------:R-:W-:Y:S01]  /*0300*/  IMAD.X R6, RZ, RZ, RZ, P0 ;  /* 0x000000ffff067224 */ /* 0x000fe200000e06ff */
[C---:B------:R-:W-:Y:S02]  /*0310*/  LEA R10, P0, R5.reuse, UR10, 0x1 ;  /* 0x0000000a050a7c11 */ /* 0x040fe4000f8008ff */
[----:B------:R-:W-:Y:S02]  /*0320*/  PRMT R7, RZ, 0x7610, R7 ;  /* 0x00007610ff077816 */ /* 0x000fe40000000007 */
        /* <DEDUP_REMOVED lines=25> */
[----:B0-----:R0:W5:Y:S01]  /*04c0*/  @!P6 LDG.E.U16 R9, desc[UR8][R10.64+0x1c0] ;  /* 0x0001c0080a09e981 */ /* 0x001162000c1e1500 */
[----:B-1----:R-:W1:Y:S02]  /*04d0*/  S2R R8, SR_LANEID ;  /* 0x0000000000087919 */ /* 0x002e640000000000 */
[----:B-1----:R-:W-:-:S05]  /*04e0*/  IADD3 R37, PT, PT, R21, R8, RZ ;  /* 0x0000000815257210 */ /* 0x002fca0007ffe0ff */
[C---:B------:R-:W-:Y:S01]  /*04f0*/  VIADD R12, R37.reuse, 0x20 ;  /* 0x00000020250c7836 */ /* 0x040fe20000000000 */
[C---:B------:R-:W-:Y:S01]  /*0500*/  IADD3 R14, PT, PT, R37.reuse, 0x40, RZ ;  /* 0x00000040250e7810 */ /* 0x040fe20007ffe0ff */
[C---:B------:R-:W-:Y:S01]  /*0510*/  VIADD R16, R37.reuse, 0x60 ;  /* 0x0000006025107836 */ /* 0x040fe20000000000 */
[C---:B------:R-:W-:Y:S01]  /*0520*/  IADD3 R18, PT, PT, R37.reuse, 0x80, RZ ;  /* 0x0000008025127810 */ /* 0x040fe20007ffe0ff */
[C---:B------:R-:W-:Y:S01]  /*0530*/  VIADD R36, R37.reuse, 0xa0 ;  /* 0x000000a025247836 */ /* 0x040fe20000000000 */
[CC--:B------:R-:W-:Y:S01]  /*0540*/  LEA.HI.SX32 R39, R37.reuse, R37.reuse, 0x1b ;  /* 0x0000002525277211 */ /* 0x0c0fe200078fdaff */
[----:B------:R-:W-:Y:S01]  /*0550*/  VIADD R40, R37, 0xe0 ;  /* 0x000000e025287836 */ /* 0x000fe20000000000 */
[----:B0-----:R-:W-:Y:S02]  /*0560*/  LEA.HI.SX32 R11, R12, R37, 0x1b ;  /* 0x000000250c0b7211 */ /* 0x001fe400078fdaff */
[----:B------:R-:W-:Y:S02]  /*0570*/  IADD3 R10, PT, PT, R3, R8, RZ ;  /* 0x00000008030a7210 */ /* 0x000fe40007ffe0ff */
[----:B------:R-:W-:-:S02]  /*0580*/  IADD3 R38, PT, PT, R37, 0xc0, RZ ;  /* 0x000000c025267810 */ /* 0x000fc40007ffe0ff */
[-C--:B------:R-:W-:Y:S02]  /*0590*/  LEA.HI.SX32 R13, R14, R37.reuse, 0x1b ;  /* 0x000000250e0d7211 */ /* 0x080fe400078fdaff */
[-C--:B------:R-:W-:Y:S02]  /*05a0*/  LEA.HI.SX32 R15, R16, R37.reuse, 0x1b ;  /* 0x00000025100f7211 */ /* 0x080fe400078fdaff */
[-C--:B------:R-:W-:Y:S01]  /*05b0*/  LEA.HI.SX32 R17, R18, R37.reuse, 0x1b ;  /* 0x0000002512117211 */ /* 0x080fe200078fdaff */
[----:B------:R-:W-:Y:S01]  /*05c0*/  IMAD R12, R11, 0x2, R22 ;  /* 0x000000020b0c7824 */ /* 0x000fe200078e0216 */
[----:B------:R-:W-:Y:S02]  /*05d0*/  LEA R18, R39, R22, 0x1 ;  /* 0x0000001627127211 */ /* 0x000fe400078e08ff */
[----:B------:R-:W-:Y:S02]  /*05e0*/  SHF.L.U32 R10, R10, 0x3, RZ ;  /* 0x000000030a0a7819 */ /* 0x000fe400000006ff */
[----:B------:R-:W-:-:S02]  /*05f0*/  LEA.HI.SX32 R19, R36, R37, 0x1b ;  /* 0x0000002524137211 */ /* 0x000fc400078fdaff */
[-C--:B------:R-:W-:Y:S01]  /*0600*/  LEA.HI.SX32 R35, R38, R37.reuse, 0x1b ;  /* 0x0000002526237211 */ /* 0x080fe200078fdaff */
[--C-:B------:R-:W-:Y:S01]  /*0610*/  IMAD R16, R15, 0x2, R22.reuse ;  /* 0x000000020f107824 */ /* 0x100fe200078e0216 */
[----:B------:R-:W-:Y:S02]  /*0620*/  LEA R14, R13, R22, 0x1 ;  /* 0x000000160d0e7211 */ /* 0x000fe400078e08ff */
[----:B------:R-:W-:Y:S01]  /*0630*/  LEA.HI.SX32 R37, R40, R37, 0x1b ;  /* 0x0000002528257211 */ /* 0x000fe200078fdaff */
[--C-:B------:R-:W-:Y:S01]  /*0640*/  IMAD R36, R17, 0x2, R22.reuse ;  /* 0x0000000211247824 */ /* 0x100fe200078e0216 */
[----:B------:R-:W-:Y:S01]  /*0650*/  LEA.HI.SX32 R49, R10, R10, 0x1b ;  /* 0x0000000a0a317211 */ /* 0x000fe200078fdaff */
[--C-:B------:R-:W-:Y:S01]  /*0660*/  IMAD R40, R35, 0x2, R22.reuse ;  /* 0x0000000223287824 */ /* 0x100fe200078e0216 */
[----:B------:R-:W-:Y:S01]  /*0670*/  LEA R38, R19, R22, 0x1 ;  /* 0x0000001613267211 */ /* 0x000fe200078e08ff */
[--C-:B------:R-:W-:Y:S02]  /*0680*/  IMAD R42, R37, 0x2, R22.reuse ;  /* 0x00000002252a7824 */ /* 0x100fe400078e0216 */
[----:B------:R-:W-:Y:S01]  /*0690*/  IMAD R50, R49, 0x2, R22 ;  /* 0x0000000231327824 */ /* 0x000fe200078e0216 */
[----:B------:R-:W-:-:S02]  /*06a0*/  P2R R52, PR, RZ, 0x1 ;  /* 0x00000001ff347803 */ /* 0x000fc40000000000 */
[----:B------:R-:W-:Y:S01]  /*06b0*/  ISETP.GE.U32.AND P0, PT, R23, R6, PT ;  /* 0x000000061700720c */ /* 0x000fe20003f06070 */
[----:B------:R-:W-:Y:S01]  /*06c0*/  HFMA2 R48, -RZ, RZ, 0, 0 ;  /* 0x00000000ff307431 */ /* 0x000fe200000001ff */
[----:B------:R-:W-:Y:S01]  /*06d0*/  CS2R R56, SRZ ;  /* 0x0000000000387805 */ /* 0x000fe2000001ff00 */
        /* <DEDUP_REMOVED lines=13> */
[----:B------:R-:W-:Y:S04]  /*07b0*/  LDS.U16 R41, [R50+0x8] ;  /* 0x0000080032297984 */ /* 0x000fe80000000400 */
[----:B------:R-:W5:Y:S04]  /*07c0*/  LDS.U16 R10, [R50+0xa] ;  /* 0x00000a00320a7984 */ /* 0x000f680000000400 */
[----:B------:R-:W5:Y:S04]  /*07d0*/  LDS.U16 R7, [R50+0xc] ;  /* 0x00000c0032077984 */ /* 0x000f680000000400 */
[----:B------:R-:W5:Y:S01]  /*07e0*/  LDS.U16 R9, [R50+0xe] ;  /* 0x00000e0032097984 */ /* 0x000f620000000400 */
[----:B------:R-:W-:Y:S01]  /*07f0*/  BAR.SYNC.DEFER_BLOCKING 0x0 ;  /* 0x0000000000007b1d */ /* 0x000fe20000010000 */
[----:B0-----:R-:W-:-:S02]  /*0800*/  CS2R R54, SRZ ;  /* 0x0000000000367805 */ /* 0x001fc4000001ff00 */
[----:B------:R-:W-:-:S03]  /*0810*/  MOV R51, RZ ;  /* 0x000000ff00337202 */ /* 0x000fc60000000f00 */
[----:B------:R-:W5:Y:S01]  /*0820*/  @!P0 LDG.E R48, desc[UR8][R4.64] ;  /* 0x0000000804308981 */ /* 0x000f62000c1e1900 */
[----:B------:R-:W-:Y:S02]  /*0830*/  ISETP.NE.AND P0, PT, R52, RZ, PT ;  /* 0x000000ff3400720c */ /* 0x000fe40003f05270 */
[----:B------:R-:W-:Y:S01]  /*0840*/  CS2R R52, SRZ ;  /* 0x0000000000347805 */ /* 0x000fe2000001ff00 */
[----:B------:R-:W5:Y:S04]  /*0850*/  @!P1 LDG.E R56, desc[UR8][R4.64+0x100] ;  /* 0x0001000804389981 */ /* 0x000f68000c1e1900 */
[----:B------:R-:W5:Y:S04]  /*0860*/  @!P2 LDG.E R55, desc[UR8][R4.64+0x180] ;  /* 0x000180080437a981 */ /* 0x000f68000c1e1900 */
[----:B------:R-:W5:Y:S04]  /*0870*/  @!P3 LDG.E R54, desc[UR8][R4.64+0x200] ;  /* 0x000200080436b981 */ /* 0x000f68000c1e1900 */
[----:B------:R-:W5:Y:S04]  /*0880*/  @!P0 LDG.E R57, desc[UR8][R4.64+0x80] ;  /* 0x0000800804398981 */ /* 0x000f68000c1e1900 */
[----:B------:R-:W5:Y:S04]  /*0890*/  @!P4 LDG.E R53, desc[UR8][R4.64+0x280] ;  /* 0x000280080435c981 */ /* 0x000f68000c1e1900 */
[----:B------:R-:W5:Y:S04]  /*08a0*/  @!P5 LDG.E R52, desc[UR8][R4.64+0x300] ;  /* 0x000300080434d981 */ /* 0x000f68000c1e1900 */
[----:B------:R-:W5:Y:S01]  /*08b0*/  @!P6 LDG.E R51, desc[UR8][R4.64+0x380] ;  /* 0x000380080433e981 */ /* 0x000f62000c1e1900 */
[----:B------:R-:W-:Y:S01]  /*08c0*/  IMAD R39, R39, 0x2, R18 ;  /* 0x0000000227277824 */ /* 0x000fe200078e0212 */
[----:B------:R-:W-:Y:S01]  /*08d0*/  LEA R12, R11, R12, 0x1 ;  /* 0x0000000c0b0c7211 */ /* 0x000fe200078e08ff */
[----:B------:R-:W-:Y:S01]  /*08e0*/  IMAD R13, R13, 0x2, R14 ;  /* 0x000000020d0d7824 */ /* 0x000fe200078e020e */
[----:B------:R-:W-:Y:S01]  /*08f0*/  LEA R16, R15, R16, 0x1 ;  /* 0x000000100f107211 */ /* 0x000fe200078e08ff */
[----:B------:R-:W-:Y:S01]  /*0900*/  IMAD R17, R17, 0x2, R36 ;  /* 0x0000000211117824 */ /* 0x000fe200078e0224 */
[----:B------:R-:W-:Y:S01]  /*0910*/  LEA R38, R19, R38, 0x1 ;  /* 0x0000002613267211 */ /* 0x000fe200078e08ff */
[----:B------:R-:W-:Y:S01]  /*0920*/  IMAD R35, R35, 0x2, R40 ;  /* 0x0000000223237824 */ /* 0x000fe200078e0228 */
[----:B-1----:R-:W-:Y:S01]  /*0930*/  LEA R42, R37, R42, 0x1 ;  /* 0x0000002a252a7211 */ /* 0x002fe200078e08ff */
[----:B------:R-:W-:Y:S01]  /*0940*/  IMAD R49, R49, 0x2, R50 ;  /* 0x0000000231317824 */ /* 0x000fe200078e0232 */
[----:B--2---:R-:W-:Y:S01]  /*0950*/  SHF.L.U32 R47, R47, 0x10, RZ ;  /* 0x000000102f2f7819 */ /* 0x004fe200000006ff */
[----:B---3--:R-:W-:Y:S01]  /*0960*/  IMAD.U32 R46, R46, 0x10000, RZ ;  /* 0x000100002e2e7824 */ /* 0x008fe200078e00ff */
[----:B----4-:R-:W-:-:S03]  /*0970*/  SHF.L.U32 R45, R45, 0x10, RZ ;  /* 0x000000102d2d7819 */ /* 0x010fc600000006ff */
[----:B------:R-:W-:Y:S01]  /*0980*/  FMUL.FTZ R46, R46, UR7 ;  /* 0x000000072e2e7c20 */ /* 0x000fe20008410000 */
[----:B------:R-:W-:Y:S01]  /*0990*/  FMUL.FTZ R47, R47, UR7 ;  /* 0x000000072f2f7c20 */ /* 0x000fe20008410000 */
[----:B------:R-:W-:Y:S01]  /*09a0*/  FMUL.FTZ R45, R45, UR7 ;  /* 0x000000072d2d7c20 */ /* 0x000fe20008410000 */
[----:B-----5:R-:W-:Y:S02]  /*09b0*/  IMAD.U32 R44, R44, 0x10000, RZ ;  /* 0x000100002c2c7824 */ /* 0x020fe400078e00ff */
[----:B------:R-:W-:Y:S01]  /*09c0*/  IMAD.U32 R14, R10, 0x10000, RZ ;  /* 0x000100000a0e7824 */ /* 0x000fe200078e00ff */
[----:B------:R-:W-:Y:S01]  /*09d0*/  F2F.BF16.F32 R46, R46 ;  /* 0x0000002e002e7304 */ /* 0x000fe20000202000 */
[----:B------:R-:W-:Y:S01]  /*09e0*/  SHF.L.U32 R41, R41, 0x10, RZ ;  /* 0x0000001029297819 */ /* 0x000fe200000006ff */
[----:B------:R-:W-:Y:S01]  /*09f0*/  FMUL.FTZ R44, R44, UR7 ;  /* 0x000000072c2c7c20 */ /* 0x000fe20008410000 */
[----:B------:R-:W-:-:S05]  /*0a00*/  SHF.L.U32 R15, R7, 0x10, RZ ;  /* 0x00000010070f7819 */ /* 0x000fca00000006ff */
[----:B------:R-:W0:Y:S01]  /*0a10*/  F2F.BF16.F32 R47, R47 ;  /* 0x0000002f002f7304 */ /* 0x000e220000202000 */
[----:B------:R-:W-:-:S07]  /*0a20*/  FMUL.FTZ R41, R41, UR7 ;  /* 0x0000000729297c20 */ /* 0x000fce0008410000 */
[----:B------:R-:W1:Y:S01]  /*0a30*/  F2F.BF16.F32 R45, R45 ;  /* 0x0000002d002d7304 */ /* 0x000e620000202000 */
[----:B------:R-:W-:Y:S01]  /*0a40*/  FMUL.FTZ R14, R14, UR7 ;  /* 0x000000070e0e7c20 */ /* 0x000fe20008410000 */
[----:B------:R-:W-:-:S06]  /*0a50*/  FMUL.FTZ R15, R15, UR7 ;  /* 0x000000070f0f7c20 */ /* 0x000fcc0008410000 */
[----:B------:R-:W-:Y:S01]  /*0a60*/  F2F.BF16.F32 R44, R44 ;  /* 0x0000002c002c7304 */ /* 0x000fe20000202000 */
[----:B0-----:R-:W-:-:S07]  /*0a70*/  IMAD.U32 R47, R47, 0x10000, RZ ;  /* 0x000100002f2f7824 */ /* 0x001fce00078e00ff */
[----:B------:R-:W0:Y:S01]  /*0a80*/  F2F.BF16.F32 R41, R41 ;  /* 0x0000002900297304 */ /* 0x000e220000202000 */
[----:B-1----:R-:W-:Y:S01]  /*0a90*/  SHF.L.U32 R45, R45, 0x10, RZ ;  /* 0x000000102d2d7819 */ /* 0x002fe200000006ff */
[----:B------:R-:W-:-:S06]  /*0aa0*/  FMUL.FTZ R47, R20, R47 ;  /* 0x0000002f142f7220 */ /* 0x000fcc0000410000 */
[----:B------:R-:W-:Y:S08]  /*0ab0*/  F2F.BF16.F32 R14, R14 ;  /* 0x0000000e000e7304 */ /* 0x000ff00000202000 */
[----:B------:R-:W1:Y:S01]  /*0ac0*/  F2F.BF16.F32 R15, R15 ;  /* 0x0000000f000f7304 */ /* 0x000e620000202000 */
[----:B0-----:R-:W-:Y:S02]  /*0ad0*/  SHF.L.U32 R41, R41, 0x10, RZ ;  /* 0x0000001029297819 */ /* 0x001fe400000006ff */
[----:B------:R-:W-:-:S02]  /*0ae0*/  ISETP.GE.U32.AND P1, PT, R43, 0x200, PT ;  /* 0x000002002b00780c */ /* 0x000fc40003f26070 */
[----:B-1----:R-:W-:Y:S01]  /*0af0*/  SHF.L.U32 R15, R15, 0x10, RZ ;  /* 0x000000100f0f7819 */ /* 0x002fe200000006ff */
[----:B------:R-:W-:Y:S01]  /*0b00*/  BSSY.RECONVERGENT B0, `(.L_x_1742) ;  /* 0x0000092000007945 */ /* 0x000fe20003800200 */
[----:B------:R-:W-:-:S04]  /*0b10*/  LEA R34, R2, R34, 0xc ;  /* 0x0000002202227211 */ /* 0x000fc800078e60ff */
[----:B------:R-:W-:Y:S01]  /*0b20*/  ISETP.GE.U32.AND P0, PT, R34, UR6, PT ;  /* 0x0000000622007c0c */ /* 0x000fe2000bf06070 */
[----:B------:R-:W-:Y:S04]  /*0b30*/  STS [R39], R48 ;  /* 0x0000003027007388 */ /* 0x000fe80000000800 */
[----:B------:R-:W-:Y:S04]  /*0b40*/  STS [R12+0x80], R57 ;  /* 0x000080390c007388 */ /* 0x000fe80000000800 */
[----:B------:R-:W-:Y:S04]  /*0b50*/  STS [R13+0x100], R56 ;  /* 0x000100380d007388 */ /* 0x000fe80000000800 */
[----:B------:R0:W-:Y:S04]  /*0b60*/  STS [R16+0x180], R55 ;  /* 0x0001803710007388 */ /* 0x0001e80000000800 */
[----:B------:R1:W-:Y:S04]  /*0b70*/  STS [R17+0x200], R54 ;  /* 0x0002003611007388 */ /* 0x0003e80000000800 */
[----:B------:R-:W-:Y:S04]  /*0b80*/  STS [R38+0x280], R53 ;  /* 0x0002803526007388 */ /* 0x000fe80000000800 */
[----:B------:R-:W-:Y:S04]  /*0b90*/  STS [R35+0x300], R52 ;  /* 0x0003003423007388 */ /* 0x000fe80000000800 */
[----:B------:R-:W-:Y:S01]  /*0ba0*/  STS [R42+0x380], R51 ;  /* 0x000380332a007388 */ /* 0x000fe20000000800 */
[----:B------:R-:W-:-:S03]  /*0bb0*/  NOP ;  /* 0x0000000000007918 */ /* 0x000fc60000000000 */
[----:B------:R-:W2:Y:S04]  /*0bc0*/  LDS R13, [R49+0x4] ;  /* 0x00000400310d7984 */ /* 0x000ea80000000800 */
[----:B------:R-:W3:Y:S04]  /*0bd0*/  LDS R12, [R49] ;  /* 0x00000000310c7984 */ /* 0x000ee80000000800 */
[----:B------:R-:W4:Y:S04]  /*0be0*/  LDS R11, [R49+0x8] ;  /* 0x00000800310b7984 */ /* 0x000f280000000800 */
[----:B------:R-:W5:Y:S04]  /*0bf0*/  LDS R4, [R49+0xc] ;  /* 0x00000c0031047984 */ /* 0x000f680000000800 */
[----:B------:R-:W5:Y:S04]  /*0c00*/  LDS R5, [R49+0x10] ;  /* 0x0000100031057984 */ /* 0x000f680000000800 */
[----:B------:R-:W5:Y:S01]  /*0c10*/  LDS R10, [R49+0x14] ;  /* 0x00001400310a7984 */ /* 0x000f620000000800 */
[----:B0-----:R-:W-:-:S03]  /*0c20*/  IMAD.U32 R16, R9, 0x10000, RZ ;  /* 0x0001000009107824 */ /* 0x001fc600078e00ff */
[----:B------:R-:W0:Y:S04]  /*0c30*/  LDS R7, [R49+0x18] ;  /* 0x0000180031077984 */ /* 0x000e280000000800 */
[----:B------:R-:W0:Y:S01]  /*0c40*/  LDS R9, [R49+0x1c] ;  /* 0x00001c0031097984 */ /* 0x000e220000000800 */
[----:B-1----:R-:W-:Y:S01]  /*0c50*/  SHF.L.U32 R17, R46, 0x10, RZ ;  /* 0x000000102e117819 */ /* 0x002fe200000006ff */
[----:B------:R-:W-:-:S04]  /*0c60*/  FMUL.FTZ R16, R16, UR7 ;  /* 0x0000000710107c20 */ /* 0x000fc80008410000 */
[----:B------:R-:W-:Y:S01]  /*0c70*/  FMUL.FTZ R18, R20, R17 ;  /* 0x0000001114127220 */ /* 0x000fe20000410000 */
[----:B------:R-:W-:Y:S01]  /*0c80*/  IMAD.U32 R17, R44, 0x10000, RZ ;  /* 0x000100002c117824 */ /* 0x000fe200078e00ff */
[----:B------:R-:W1:Y:S02]  /*0c90*/  F2F.BF16.F32 R16, R16 ;  /* 0x0000001000107304 */ /* 0x000e640000202000 */
[----:B--2---:R-:W-:Y:S01]  /*0ca0*/  FFMA.FTZ R13, R13, UR15, R18 ;  /* 0x0000000f0d0d7c23 */ /* 0x004fe20008010012 */
[----:B------:R-:W-:Y:S01]  /*0cb0*/  FMUL.FTZ R18, R20, R45 ;  /* 0x0000002d14127220 */ /* 0x000fe20000410000 */
[----:B---3--:R-:W-:Y:S01]  /*0cc0*/  FFMA.FTZ R12, R12, UR15, R47 ;  /* 0x0000000f0c0c7c23 */ /* 0x008fe2000801002f */
[----:B------:R-:W-:-:S03]  /*0cd0*/  FMUL.FTZ R17, R20, R17 ;  /* 0x0000001114117220 */ /* 0x000fc60000410000 */
[----:B------:R-:W-:Y:S01]  /*0ce0*/  FADD.FTZ R12, R12, R13 ;  /* 0x0000000d0c0c7221 */ /* 0x000fe20000010000 */
[----:B----4-:R-:W-:Y:S01]  /*0cf0*/  FFMA.FTZ R11, R11, UR15, R18 ;  /* 0x0000000f0b0b7c23 */ /* 0x010fe20008010012 */
[----:B-----5:R-:W-:-:S03]  /*0d00*/  FFMA.FTZ R4, R4, UR15, R17 ;  /* 0x0000000f04047c23 */ /* 0x020fc60008010011 */
[----:B------:R-:W-:Y:S01]  /*0d10*/  FADD.FTZ R13, R11, R12 ;  /* 0x0000000c0b0d7221 */ /* 0x000fe20000010000 */
[----:B------:R-:W-:Y:S02]  /*0d20*/  IMAD.U32 R11, R14, 0x10000, RZ ;  /* 0x000100000e0b7824 */ /* 0x000fe400078e00ff */
[----:B------:R-:W-:Y:S01]  /*0d30*/  FMUL.FTZ R12, R20, R41 ;  /* 0x00000029140c7220 */ /* 0x000fe20000410000 */
[----:B------:R-:W-:Y:S01]  /*0d40*/  FADD.FTZ R4, R4, R13 ;  /* 0x0000000d04047221 */ /* 0x000fe20000010000 */
[----:B------:R-:W-:Y:S02]  /*0d50*/  FMUL.FTZ R11, R20, R11 ;  /* 0x0000000b140b7220 */ /* 0x000fe40000410000 */
[----:B------:R-:W-:Y:S02]  /*0d60*/  FFMA.FTZ R5, R5, UR15, R12 ;  /* 0x0000000f05057c23 */ /* 0x000fe4000801000c */
[----:B------:R-:W-:Y:S02]  /*0d70*/  FFMA.FTZ R10, R10, UR15, R11 ;  /* 0x0000000f0a0a7c23 */ /* 0x000fe4000801000b */
[----:B------:R-:W-:Y:S01]  /*0d80*/  FADD.FTZ R13, R5, R4 ;  /* 0x00000004050d7221 */ /* 0x000fe20000010000 */
[----:B-1----:R-:W-:-:S02]  /*0d90*/  IMAD.U32 R5, R16, 0x10000, RZ ;  /* 0x0001000010057824 */ /* 0x002fc400078e00ff */
[----:B------:R-:W-:Y:S01]  /*0da0*/  FMUL.FTZ R4, R20, R15 ;  /* 0x0000000f14047220 */ /* 0x000fe20000410000 */
[----:B------:R-:W-:Y:S01]  /*0db0*/  FADD.FTZ R13, R10, R13 ;  /* 0x0000000d0a0d7221 */ /* 0x000fe20000010000 */
[----:B------:R-:W-:Y:S02]  /*0dc0*/  FMUL.FTZ R10, R20, R5 ;  /* 0x00000005140a7220 */ /* 0x000fe40000410000 */
[----:B0-----:R-:W-:Y:S02]  /*0dd0*/  FFMA.FTZ R4, R7, UR15, R4 ;  /* 0x0000000f07047c23 */ /* 0x001fe40008010004 */
[----:B------:R-:W-:Y:S02]  /*0de0*/  FFMA.FTZ R9, R9, UR15, R10 ;  /* 0x0000000f09097c23 */ /* 0x000fe4000801000a */
[----:B------:R-:W-:-:S04]  /*0df0*/  FADD.FTZ R4, R4, R13 ;  /* 0x0000000d04047221 */ /* 0x000fc80000010000 */
[----:B------:R-:W-:Y:S01]  /*0e00*/  FADD.FTZ R4, R9, R4 ;  /* 0x0000000409047221 */ /* 0x000fe20000010000 */
        /* <DEDUP_REMOVED lines=41> */
.L_x_1743:
        /* <DEDUP_REMOVED lines=26> */
[----:B------:R-:W-:-:S05]  /*1240*/  IMAD.U32 R22, RZ, RZ, UR4 ;  /* 0x00000004ff167e24 */ /* 0x000fca000f8e00ff */
        /* <DEDUP_REMOVED lines=29> */
.L_x_1744:
[----:B------:R-:W-:Y:S05]  /*1420*/  BSYNC.RECONVERGENT B0 ;  /* 0x0000000000007941 */ /* 0x000fea0003800200 */
.L_x_1742:
[----:B------:R-:W-:Y:S04]  /*1430*/  BSSY.RECONVERGENT B0, `(.L_x_1745) ;  /* 0x0000004000007945 */ /* 0x000fe80003800200 */
[----:B------:R-:W-:Y:S05]  /*1440*/  @P1 BRA `(.L_x_1746) ;  /* 0x0000000000081947 */ /* 0x000fea0003800000 */
[----:B------:R-:W2:Y:S02]  /*1450*/  LDC.64 R4, c[0x0][0x398] ;  /* 0x0000e600ff047b82 */ /* 0x000ea40000000a00 */
[----:B--2---:R2:W-:Y:S02]  /*1460*/  REDG.E.ADD.F32.FTZ.RN.STRONG.GPU desc[UR8][R4.64], R35 ;  /* 0x00000023040079a6 */ /* 0x0045e4000c12f308 */
.L_x_1746:
[----:B------:R-:W-:Y:S05]  /*1470*/  BSYNC.RECONVERGENT B0 ;  /* 0x0000000000007941 */ /* 0x000fea0003800200 */
.L_x_1745:
[----:B------:R-:W-:Y:S01]  /*1480*/  NOP ;  /* 0x0000000000007918 */ /* 0x000fe20000000000 */
[----:B------:R-:W-:Y:S05]  /*1490*/  @!P0 BRA `(.L_x_1747) ;  /* 0xffffffec00888947 */ /* 0x000fea000383ffff */
[----:B------:R-:W-:Y:S05]  /*14a0*/  EXIT ;  /* 0x000000000000794d */ /* 0x000fea0003800000 */
.L_x_1748:
        /* <DEDUP_REMOVED lines=13> */
.L_x_2073:


//--------------------- .text._Z33kPreconditionOptimizer32bit1StateIfLi5ELi4096ELi8EEvPT_S1_PfS2_ffffiffi --------------------------
	.section	.text._Z33kPreconditionOptimizer32bit1StateIfLi5ELi4096ELi8EEvPT_S1_PfS2_ffffiffi,"ax",@progbits
	.align	128
        .global         _Z33kPreconditionOptimizer32bit1StateIfLi5ELi4096ELi8EEvPT_S1_PfS2_ffffiffi
        .type           _Z33kPreconditionOptimizer32bit1StateIfLi5ELi4096ELi8EEvPT_S1_PfS2_ffffiffi,@function
        .size           _Z33kPreconditionOptimizer32bit1StateIfLi5ELi4096ELi8EEvPT_S1_PfS2_ffffiffi,(.L_x_2074 - _Z33kPreconditionOptimizer32bit1StateIfLi5ELi4096ELi8EEvPT_S1_PfS2_ffffiffi)
        .other          _Z33kPreconditionOptimizer32bit1StateIfLi5ELi4096ELi8EEvPT_S1_PfS2_ffffiffi,@"STO_CUDA_ENTRY STV_DEFAULT"
_Z33kPreconditionOptimizer32bit1StateIfLi5ELi4096ELi8EEvPT_S1_PfS2_ffffiffi:
.text._Z33kPreconditionOptimizer32bit1StateIfLi5ELi4096ELi8EEvPT_S1_PfS2_ffffiffi:
        /* <DEDUP_REMOVED lines=44> */
.L_x_1754:
[----:B--2---:R-:W-:Y:S01]  /*02c0*/  IADD3 R4, P0, PT, R23, R34, RZ ;  /* 0x0000002217047210 */ /* 0x004fe20007f1e0ff */
[----:B------:R-:W-:Y:S01]  /*02d0*/  BAR.SYNC.DEFER_BLOCKING 0x0 ;  /* 0x0000000000007b1d */ /* 0x000fe20000010000 */
[----:B------:R-:W-:Y:S02]  /*02e0*/  IADD3 R35, PT, PT, -R34, UR14, RZ ;  /* 0x0000000e22237c10 */ /* 0x000fe4000fffe1ff */
[----:B------:R-:W-:Y:S02]  /*02f0*/  CS2R R18, SRZ ;  /* 0x0000000000127805 */ /* 0x000fe4000001ff00 */
[----:B------:R-:W-:Y:S01]  /*0300*/  CS2R R16, SRZ ;  /* 0x0000000000107805 */ /* 0x000fe2000001ff00 */
[----:B------:R-:W-:Y:S01]  /*0310*/  IMAD.X R5, RZ, RZ, RZ, P0 ;  /* 0x000000ffff057224 */ /* 0x000fe200000e06ff */
[----:B------:R-:W-:Y:S01]  /*0320*/  VIMNMX.U32 R8, PT, PT, R35, 0x1000, PT ;  /* 0x0000100023087848 */ /* 0x000fe20003fe0000 */
[----:B------:R-:W-:Y:S02]  /*0330*/  HFMA2 R9, -RZ, RZ, 0, 0 ;  /* 0x00000000ff097431 */ /* 0x000fe400000001ff */
[----:B------:R-:W-:Y:S01]  /*0340*/  IMAD.MOV.U32 R11, RZ, RZ, RZ ;  /* 0x000000ffff0b7224 */ /* 0x000fe200078e00ff */
[----:B------:R-:W-:-:S02]  /*0350*/  CS2R R12, SRZ ;  /* 0x00000000000c7805 */ /* 0x000fc4000001ff00 */
[C---:B------:R-:W-:Y:S02]  /*0360*/  SHF.L.U64.HI R5, R4.reuse, 0x2, R5 ;  /* 0x0000000204057819 */ /* 0x040fe40000010205 */
[----:B------:R-:W-:Y:S02]  /*0370*/  SHF.L.U32 R4, R4, 0x2, RZ ;  /* 0x0000000204047819 */ /* 0x000fe400000006ff */
[-C--:B------:R-:W-:Y:S02]  /*0380*/  ISETP.GE.U32.AND P6, PT, R23, R8.reuse, PT ;  /* 0x000000081700720c */ /* 0x080fe40003fc6070 */
[C---:B------:R-:W-:Y:S02]  /*0390*/  IADD3 R6, P4, PT, R4.reuse, UR10, RZ ;  /* 0x0000000a04067c10 */ /* 0x040fe4000ff9e0ff */
[----:B------:R-:W-:Y:S02]  /*03a0*/  ISETP.GE.U32.AND P0, PT, R27, R8, PT ;  /* 0x000000081b00720c */ /* 0x000fe40003f06070 */
        /* <DEDUP_REMOVED lines=16> */
[----:B0-----:R0:W5:Y:S01]  /*04b0*/  @!P6 LDG.E R9, desc[UR8][R6.64+0x380] ;  /* 0x000380080609e981 */ /* 0x001162000c1e1900 */
[----:B-1----:R-:W1:Y:S02]  /*04c0*/  S2R R10, SR_LANEID ;  /* 0x00000000000a7919 */ /* 0x002e640000000000 */
[----:B-1----:R-:W-:-:S04]  /*04d0*/  IMAD.IADD R36, R21, 0x1, R10 ;  /* 0x0000000115247824 */ /* 0x002fc800078e020a */
[C---:B------:R-:W-:Y:S01]  /*04e0*/  VIADD R39, R36.reuse, 0x40 ;  /* 0x0000004024277836 */ /* 0x040fe20000000000 */
[----:B------:R-:W-:-:S04]  /*04f0*/  LEA.HI.SX32 R15, R36, R36, 0x1b ;  /* 0x00000024240f7211 */ /* 0x000fc800078fdaff */
[-C--:B------:R-:W-:Y:S02]  /*0500*/  LEA.HI.SX32 R39, R39, R36.reuse, 0x1b ;  /* 0x0000002427277211 */ /* 0x080fe400078fdaff */
[C---:B------:R-:W-:Y:S01]  /*0510*/  IADD3 R37, PT, PT, R36.reuse, 0x20, RZ ;  /* 0x0000002024257810 */ /* 0x040fe20007ffe0ff */
[C---:B------:R-:W-:Y:S01]  /*0520*/  VIADD R45, R36.reuse, 0x80 ;  /* 0x00000080242d7836 */ /* 0x040fe20000000000 */
[C---:B------:R-:W-:Y:S01]  /*0530*/  IADD3 R43, PT, PT, R36.reuse, 0x60, RZ ;  /* 0x00000060242b7810 */ /* 0x040fe20007ffe0ff */
[----:B------:R-:W-:Y:S01]  /*0540*/  IMAD R14, R39, 0x4, R22 ;  /* 0x00000004270e7824 */ /* 0x000fe200078e0216 */
[C---:B------:R-:W-:Y:S01]  /*0550*/  IADD3 R47, PT, PT, R36.reuse, 0xa0, RZ ;  /* 0x000000a0242f7810 */ /* 0x040fe20007ffe0ff */
[----:B------:R-:W-:Y:S01]  /*0560*/  IMAD.IADD R39, R3, 0x1, R10 ;  /* 0x0000000103277824 */ /* 0x000fe200078e020a */
[-C--:B0-----:R-:W-:Y:S01]  /*0570*/  LEA.HI.SX32 R7, R37, R36.reuse, 0x1b ;  /* 0x0000002425077211 */ /* 0x081fe200078fdaff */
[C---:B------:R-:W-:Y:S01]  /*0580*/  VIADD R49, R36.reuse, 0xc0 ;  /* 0x000000c024317836 */ /* 0x040fe20000000000 */
[----:B------:R-:W-:Y:S01]  /*0590*/  IADD3 R51, PT, PT, R36, 0xe0, RZ ;  /* 0x000000e024337810 */ /* 0x000fe20007ffe0ff */
[----:B------:R-:W-:Y:S01]  /*05a0*/  IMAD R6, R15, 0x4, R22 ;  /* 0x000000040f067824 */ /* 0x000fe200078e0216 */
[-C--:B------:R-:W-:Y:S01]  /*05b0*/  LEA.HI.SX32 R15, R43, R36.reuse, 0x1b ;  /* 0x000000242b0f7211 */ /* 0x080fe200078fdaff */
[----:B------:R-:W-:Y:S01]  /*05c0*/  IMAD.SHL.U32 R39, R39, 0x8, RZ ;  /* 0x0000000827277824 */ /* 0x000fe200078e00ff */
[----:B------:R-:W-:-:S02]  /*05d0*/  LEA.HI.SX32 R45, R45, R36, 0x1b ;  /* 0x000000242d2d7211 */ /* 0x000fc400078fdaff */
[----:B------:R-:W-:Y:S02]  /*05e0*/  LEA.HI.SX32 R47, R47, R36, 0x1b ;  /* 0x000000242f2f7211 */ /* 0x000fe400078fdaff */
[----:B------:R-:W-:Y:S02]  /*05f0*/  LEA R7, R7, R22, 0x2 ;  /* 0x0000001607077211 */ /* 0x000fe400078e10ff */
[----:B------:R-:W-:Y:S02]  /*0600*/  LEA.HI.SX32 R37, R49, R36, 0x1b ;  /* 0x0000002431257211 */ /* 0x000fe400078fdaff */
[----:B------:R-:W-:Y:S02]  /*0610*/  LEA R15, R15, R22, 0x2 ;  /* 0x000000160f0f7211 */ /* 0x000fe400078e10ff */
[----:B------:R-:W-:Y:S01]  /*0620*/  LEA.HI.SX32 R51, R51, R36, 0x1b ;  /* 0x0000002433337211 */ /* 0x000fe200078fdaff */
[----:B------:R-:W-:Y:S01]  /*0630*/  IMAD R38, R47, 0x4, R22 ;  /* 0x000000042f267824 */ /* 0x000fe200078e0216 */
[----:B------:R-:W-:-:S02]  /*0640*/  LEA R36, R45, R22, 0x2 ;  /* 0x000000162d247211 */ /* 0x000fc400078e10ff */
[----:B------:R-:W-:Y:S02]  /*0650*/  LEA.HI.SX32 R39, R39, R39, 0x1b ;  /* 0x0000002727277211 */ /* 0x000fe400078fdaff */
[-C--:B------:R-:W-:Y:S02]  /*0660*/  LEA R37, R37, R22.reuse, 0x2 ;  /* 0x0000001625257211 */ /* 0x080fe400078e10ff */
[----:B------:R-:W-:Y:S01]  /*0670*/  LEA R40, R51, R22, 0x2 ;  /* 0x0000001633287211 */ /* 0x000fe200078e10ff */
[----:B------:R-:W-:Y:S01]  /*0680*/  IMAD R39, R39, 0x4, R22 ;  /* 0x0000000427277824 */ /* 0x000fe200078e0216 */
[----:B------:R-:W-:Y:S02]  /*0690*/  P2R R41, PR, RZ, 0x1 ;  /* 0x00000001ff297803 */ /* 0x000fe40000000000 */
[----:B------:R-:W-:Y:S02]  /*06a0*/  ISETP.GE.U32.AND P0, PT, R23, R8, PT ;  /* 0x000000081700720c */ /* 0x000fe40003f06070 */
[----:B------:R-:W-:-:S02]  /*06b0*/  CS2R R42, SRZ ;  /* 0x00000000002a7805 */ /* 0x000fc4000001ff00 */
[----:B------:R-:W-:Y:S02]  /*06c0*/  CS2R R44, SRZ ;  /* 0x00000000002c7805 */ /* 0x000fe4000001ff00 */
[----:B------:R-:W-:Y:S01]  /*06d0*/  CS2R R46, SRZ ;  /* 0x00000000002e7805 */ /* 0x000fe2000001ff00 */
[----:B------:R-:W-:Y:S01]  /*06e0*/  IMAD.MOV.U32 R49, RZ, RZ, RZ ;  /* 0x000000ffff317224 */ /* 0x000fe200078e00ff */
[----:B--2---:R-:W-:Y:S04]  /*06f0*/  STS [R6], R19 ;  /* 0x0000001306007388 */ /* 0x004fe80000000800 */
[----:B---3--:R-:W-:Y:S04]  /*0700*/  STS [R7+0x80], R18 ;  /* 0x0000801207007388 */ /* 0x008fe80000000800 */
[----:B----4-:R-:W-:Y:S04]  /*0710*/  STS [R14+0x100], R17 ;  /* 0x000100110e007388 */ /* 0x010fe80000000800 */
[----:B-----5:R-:W-:Y:S04]  /*0720*/  STS [R15+0x180], R16 ;  /* 0x000180100f007388 */ /* 0x020fe80000000800 */
[----:B------:R-:W-:Y:S04]  /*0730*/  STS [R36+0x200], R11 ;  /* 0x0002000b24007388 */ /* 0x000fe80000000800 */
[----:B------:R-:W-:Y:S04]  /*0740*/  STS [R38+0x280], R13 ;  /* 0x0002800d26007388 */ /* 0x000fe80000000800 */
[----:B------:R-:W-:Y:S04]  /*0750*/  STS [R37+0x300], R12 ;  /* 0x0003000c25007388 */ /* 0x000fe80000000800 */
[----:B------:R-:W-:Y:S01]  /*0760*/  STS [R40+0x380], R9 ;  /* 0x0003800928007388 */ /* 0x000fe20000000800 */
[----:B------:R-:W-:-:S03]  /*0770*/  NOP ;  /* 0x0000000000007918 */ /* 0x000fc60000000000 */
[----:B------:R-:W0:Y:S04]  /*0780*/  LDS R19, [R39] ;  /* 0x0000000027137984 */ /* 0x000e280000000800 */
[----:B------:R-:W-:Y:S04]  /*0790*/  LDS R16, [R39+0x4] ;  /* 0x0000040027107984 */ /* 0x000fe80000000800 */
[----:B------:R-:W-:Y:S04]  /*07a0*/  LDS R18, [R39+0x8] ;  /* 0x0000080027127984 */ /* 0x000fe80000000800 */
[----:B------:R-:W1:Y:S04]  /*07b0*/  LDS R17, [R39+0xc] ;  /* 0x00000c0027117984 */ /* 0x000e680000000800 */
[----:B------:R-:W2:Y:S04]  /*07c0*/  LDS R13, [R39+0x10] ;  /* 0x00001000270d7984 */ /* 0x000ea80000000800 */
[----:B------:R-:W-:Y:S04]  /*07d0*/  LDS R12, [R39+0x14] ;  /* 0x00001400270c7984 */ /* 0x000fe80000000800 */
[----:B------:R-:W3:Y:S04]  /*07e0*/  LDS R11, [R39+0x18] ;  /* 0x00001800270b7984 */ /* 0x000ee80000000800 */
[----:B------:R-:W4:Y:S01]  /*07f0*/  LDS R9, [R39+0x1c] ;  /* 0x00001c0027097984 */ /* 0x000f220000000800 */
[----:B------:R-:W-:Y:S06]  /*0800*/  BAR.SYNC.DEFER_BLOCKING 0x0 ;  /* 0x0000000000007b1d */ /* 0x000fec0000010000 */
[----:B------:R-:W5:Y:S01]  /*0810*/  @!P0 LDG.E R43, desc[UR8][R4.64] ;  /* 0x00000008042b8981 */ /* 0x000f62000c1e1900 */
[----:B------:R-:W-:-:S02]  /*0820*/  ISETP.NE.AND P0, PT, R41, RZ, PT ;  /* 0x000000ff2900720c */ /* 0x000fc40003f05270 */
[----:B------:R-:W-:Y:S01]  /*0830*/  MOV R41, RZ ;  /* 0x000000ff00297202 */ /* 0x000fe20000000f00 */
[----:B------:R-:W5:Y:S04]  /*0840*/  @!P2 LDG.E R44, desc[UR8][R4.64+0x180] ;  /* 0x00018008042ca981 */ /* 0x000f68000c1e1900 */
[----:B------:R-:W5:Y:S04]  /*0850*/  @!P3 LDG.E R45, desc[UR8][R4.64+0x200] ;  /* 0x00020008042db981 */ /* 0x000f68000c1e1900 */
[----:B------:R-:W5:Y:S04]  /*0860*/  @!P1 LDG.E R41, desc[UR8][R4.64+0x100] ;  /* 0x0001000804299981 */ /* 0x000f68000c1e1900 */
[----:B------:R-:W5:Y:S04]  /*0870*/  @!P0 LDG.E R42, desc[UR8][R4.64+0x80] ;  /* 0x00008008042a8981 */ /* 0x000f68000c1e1900 */
[----:B------:R-:W5:Y:S04]  /*0880*/  @!P4 LDG.E R47, desc[UR8][R4.64+0x280] ;  /* 0x00028008042fc981 */ /* 0x000f68000c1e1900 */
[----:B------:R-:W5:Y:S04]  /*0890*/  @!P5 LDG.E R46, desc[UR8][R4.64+0x300] ;  /* 0x00030008042ed981 */ /* 0x000f68000c1e1900 */
[----:B------:R-:W5:Y:S01]  /*08a0*/  @!P6 LDG.E R49, desc[UR8][R4.64+0x380] ;  /* 0x000380080431e981 */ /* 0x000f62000c1e1900 */
[----:B0-----:R-:W-:-:S04]  /*08b0*/  FMUL.FTZ R19, R19, UR7 ;  /* 0x0000000713137c20 */ /* 0x001fc80008410000 */
[----:B------:R-:W-:Y:S01]  /*08c0*/  FMUL.FTZ R19, R20, R19 ;  /* 0x0000001314137220 */ /* 0x000fe20000410000 */
[----:B-1----:R-:W-:Y:S01]  /*08d0*/  FMUL.FTZ R17, R17, UR7 ;  /* 0x0000000711117c20 */ /* 0x002fe20008410000 */
[----:B--2---:R-:W-:-:S03]  /*08e0*/  FMUL.FTZ R13, R13, UR7 ;  /* 0x000000070d0d7c20 */ /* 0x004fc60008410000 */
[C---:B------:R-:W-:Y:S01]  /*08f0*/  FMUL.FTZ R17, R20.reuse, R17 ;  /* 0x0000001114117220 */ /* 0x040fe20000410000 */
[----:B---3--:R-:W-:Y:S01]  /*0900*/  FMUL.FTZ R11, R11, UR7 ;  /* 0x000000070b0b7c20 */ /* 0x008fe20008410000 */
[----:B------:R-:W-:Y:S01]  /*0910*/  ISETP.GE.U32.AND P1, PT, R35, 0x200, PT ;  /* 0x000002002300780c */ /* 0x000fe20003f26070 */
[----:B----4-:R-:W-:Y:S02]  /*0920*/  FMUL.FTZ R9, R9, UR7 ;  /* 0x0000000709097c20 */ /* 0x010fe40008410000 */
[C---:B------:R-:W-:Y:S02]  /*0930*/  FMUL.FTZ R11, R20.reuse, R11 ;  /* 0x0000000b140b7220 */ /* 0x040fe40000410000 */
[----:B------:R-:W-:Y:S01]  /*0940*/  FMUL.FTZ R9, R20, R9 ;  /* 0x0000000914097220 */ /* 0x000fe20000410000 */
[----:B------:R-:W-:Y:S01]  /*0950*/  LEA R34, R2, R34, 0xc ;  /* 0x0000002202227211 */ /* 0x000fe200078e60ff */
[----:B------:R-:W-:Y:S03]  /*0960*/  BSSY.RECONVERGENT B0, `(.L_x_1749) ;  /* 0x000008a000007945 */ /* 0x000fe60003800200 */
[----:B------:R-:W-:Y:S01]  /*0970*/  ISETP.GE.U32.AND P0, PT, R34, UR6, PT ;  /* 0x0000000622007c0c */ /* 0x000fe2000bf06070 */
[----:B-----5:R-:W-:Y:S04]  /*0980*/  STS [R6], R43 ;  /* 0x0000002b06007388 */ /* 0x020fe80000000800 */
[----:B------:R-:W-:Y:S04]  /*0990*/  STS [R7+0x80], R42 ;  /* 0x0000802a07007388 */ /* 0x000fe80000000800 */
[----:B------:R-:W-:Y:S04]  /*09a0*/  STS [R14+0x100], R41 ;  /* 0x000100290e007388 */ /* 0x000fe80000000800 */
[----:B------:R0:W-:Y:S04]  /*09b0*/  STS [R15+0x180], R44 ;  /* 0x0001802c0f007388 */ /* 0x0001e80000000800 */
[----:B------:R-:W-:Y:S04]  /*09c0*/  STS [R36+0x200], R45 ;  /* 0x0002002d24007388 */ /* 0x000fe80000000800 */
[----:B------:R-:W-:Y:S04]  /*09d0*/  STS [R38+0x280], R47 ;  /* 0x0002802f26007388 */ /* 0x000fe80000000800 */
[----:B------:R1:W-:Y:S04]  /*09e0*/  STS [R37+0x300], R46 ;  /* 0x0003002e25007388 */ /* 0x0003e80000000800 */
[----:B------:R-:W-:Y:S01]  /*09f0*/  STS [R40+0x380], R49 ;  /* 0x0003803128007388 */ /* 0x000fe20000000800 */
[----:B------:R-:W-:-:S03]  /*0a00*/  NOP ;  /* 0x0000000000007918 */ /* 0x000fc60000000000 */
[----:B------:R-:W2:Y:S04]  /*0a10*/  LDS R48, [R39] ;  /* 0x0000000027307984 */ /* 0x000ea80000000800 */
[----:B------:R-:W3:Y:S04]  /*0a20*/  LDS R50, [R39+0x4] ;  /* 0x0000040027327984 */ /* 0x000ee80000000800 */
[----:B------:R-:W4:Y:S04]  /*0a30*/  LDS R43, [R39+0x8] ;  /* 0x00000800272b7984 */ /* 0x000f280000000800 */
[----:B------:R-:W5:Y:S04]  /*0a40*/  LDS R42, [R39+0xc] ;  /* 0x00000c00272a7984 */ /* 0x000f680000000800 */
[----:B------:R-:W5:Y:S04]  /*0a50*/  LDS R7, [R39+0x10] ;  /* 0x0000100027077984 */ /* 0x000f680000000800 */
[----:B------:R-:W5:Y:S04]  /*0a60*/  LDS R5, [R39+0x14] ;  /* 0x0000140027057984 */ /* 0x000f680000000800 */
[----:B------:R-:W5:Y:S04]  /*0a70*/  LDS R4, [R39+0x18] ;  /* 0x0000180027047984 */ /* 0x000f680000000800 */
[----:B------:R-:W5:Y:S01]  /*0a80*/  LDS R6, [R39+0x1c] ;  /* 0x00001c0027067984 */ /* 0x000f620000000800 */
[----:B0-----:R-:W-:-:S04]  /*0a90*/  FMUL.FTZ R15, R16, UR7 ;  /* 0x00000007100f7c20 */ /* 0x001fc80008410000 */
[----:B-1----:R-:W-:Y:S01]  /*0aa0*/  FMUL.FTZ R37, R20, R15 ;  /* 0x0000000f14257220 */ /* 0x002fe20000410000 */
[----:B------:R-:W-:-:S04]  /*0ab0*/  FMUL.FTZ R15, R18, UR7 ;  /* 0x00000007120f7c20 */ /* 0x000fc80008410000 */
[----:B------:R-:W-:Y:S01]  /*0ac0*/  FMUL.FTZ R14, R20, R15 ;  /* 0x0000000f140e7220 */ /* 0x000fe20000410000 */
[----:B--2---:R-:W-:Y:S01]  /*0ad0*/  FFMA.FTZ R19, R48, UR15, R19 ;  /* 0x0000000f30137c23 */ /* 0x004fe20008010013 */
[----:B---3--:R-:W-:-:S04]  /*0ae0*/  FFMA.FTZ R50, R50, UR15, R37 ;  /* 0x0000000f32327c23 */ /* 0x008fc80008010025 */
[----:B------:R-:W-:Y:S01]  /*0af0*/  FADD.FTZ R19, R19, R50 ;  /* 0x0000003213137221 */ /* 0x000fe20000010000 */
[----:B----4-:R-:W-:-:S04]  /*0b00*/  FFMA.FTZ R14, R43, UR15, R14 ;  /* 0x0000000f2b0e7c23 */ /* 0x010fc8000801000e */
[----:B------:R-:W-:Y:S01]  /*0b10*/  FADD.FTZ R16, R14, R19 ;  /* 0x000000130e107221 */ /* 0x000fe20000010000 */
[----:B------:R-:W-:Y:S01]  /*0b20*/  FMUL.FTZ R14, R20, R13 ;  /* 0x0000000d140e7220 */ /* 0x000fe20000410000 */
[----:B-----5:R-:W-:Y:S01]  /*0b30*/  FFMA.FTZ R17, R42, UR15, R17 ;  /* 0x0000000f2a117c23 */ /* 0x020fe20008010011 */
[----:B------:R-:W-:Y:S02]  /*0b40*/  FMUL.FTZ R13, R12, UR7 ;  /* 0x000000070c0d7c20 */ /* 0x000fe40008410000 */
[----:B------:R-:W-:Y:S01]  /*0b50*/  FFMA.FTZ R7, R7, UR15, R14 ;  /* 0x0000000f07077c23 */ /* 0x000fe2000801000e */
[----:B------:R-:W-:Y:S01]  /*0b60*/  FADD.FTZ R16, R17, R16 ;  /* 0x0000001011107221 */ /* 0x000fe20000010000 */
[----:B------:R-:W-:-:S03]  /*0b70*/  FMUL.FTZ R12, R20, R13 ;  /* 0x0000000d140c7220 */ /* 0x000fc60000410000 */
[----:B------:R-:W-:Y:S01]  /*0b80*/  FADD.FTZ R16, R7, R16 ;  /* 0x0000001007107221 */ /* 0x000fe20000010000 */
[----:B------:R-:W-:Y:S01]  /*0b90*/  FFMA.FTZ R5, R5, UR15, R12 ;  /* 0x0000000f05057c23 */ /* 0x000fe2000801000c */
[----:B------:R-:W-:-:S03]  /*0ba0*/  FFMA.FTZ R4, R4, UR15, R11 ;  /* 0x0000000f04047c23 */ /* 0x000fc6000801000b */
[----:B------:R-:W-:Y:S01]  /*0bb0*/  FADD.FTZ R5, R5, R16 ;  /* 0x0000001005057221 */ /* 0x000fe20000010000 */
[----:B------:R-:W-:-:S03]  /*0bc0*/  FFMA.FTZ R6, R6, UR15, R9 ;  /* 0x0000000f06067c23 */ /* 0x000fc60008010009 */
        /* <DEDUP_REMOVED lines=43> */
.L_x_1750:
        /* <DEDUP_REMOVED lines=56> */
.L_x_1751:
[----:B------:R-:W-:Y:S05]  /*1200*/  BSYNC.RECONVERGENT B0 ;  /* 0x0000000000007941 */ /* 0x000fea0003800200 */
.L_x_1749:
[----:B------:R-:W-:Y:S04]  /*1210*/  BSSY.RECONVERGENT B0, `(.L_x_1752) ;  /* 0x0000004000007945 */ /* 0x000fe80003800200 */
[----:B------:R-:W-:Y:S05]  /*1220*/  @P1 BRA `(.L_x_1753) ;  /* 0x0000000000081947 */ /* 0x000fea0003800000 */
[----:B------:R-:W2:Y:S02]  /*1230*/  LDC.64 R4, c[0x0][0x398] ;  /* 0x0000e600ff047b82 */ /* 0x000ea40000000a00 */
[----:B--2---:R2:W-:Y:S02]  /*1240*/  REDG.E.ADD.F32.FTZ.RN.STRONG.GPU desc[UR8][R4.64], R36 ;  /* 0x00000024040079a6 */ /* 0x0045e4000c12f308 */
.L_x_1753:
[----:B------:R-:W-:Y:S05]  /*1250*/  BSYNC.RECONVERGENT B0 ;  /* 0x0000000000007941 */ /* 0x000fea0003800200 */
.L_x_1752:
[----:B------:R-:W-:Y:S01]  /*1260*/  NOP ;  /* 0x0000000000007918 */ /* 0x000fe20000000000 */
[----:B------:R-:W-:Y:S05]  /*1270*/  @!P0 BRA `(.L_x_1754) ;  /* 0xfffffff000108947 */ /* 0x000fea000383ffff */
[----:B------:R-:W-:Y:S05]  /*1280*/  EXIT ;  /* 0x000000000000794d */ /* 0x000fea0003800000 */
.L_x_1755:
        /* <DEDUP_REMOVED lines=15> */
.L_x_2074:


//--------------------- .text._Z33kPreconditionOptimizer32bit1StateI6__halfLi5ELi4096ELi8EEvPT_S2_PfS3_ffffiffi --------------------------
	.section	.text._Z33kPreconditionOptimizer32bit1StateI6__halfLi5ELi4096ELi8EEvPT_S2_PfS3_ffffiffi,"ax",@progbits
	.align	128
        .global         _Z33kPreconditionOptimizer32bit1StateI6__halfLi5ELi4096ELi8EEvPT_S2_PfS3_ffffiffi
        .type           _Z33kPreconditionOptimizer32bit1StateI6__halfLi5ELi4096ELi8EEvPT_S2_PfS3_ffffiffi,@function
        .size           _Z33kPreconditionOptimizer32bit1StateI6__halfLi5ELi4096ELi8EEvPT_S2_PfS3_ffffiffi,(.L_x_2075 - _Z33kPreconditionOptimizer32bit1StateI6__halfLi5ELi4096ELi8EEvPT_S2_PfS3_ffffiffi)
        .other          _Z33kPreconditionOptimizer32bit1StateI6__halfLi5ELi4096ELi8EEvPT_S2_PfS3_ffffiffi,@"STO_CUDA_ENTRY STV_DEFAULT"
_Z33kPreconditionOptimizer32bit1StateI6__halfLi5ELi4096ELi8EEvPT_S2_PfS3_ffffiffi:
.text._Z33kPreconditionOptimizer32bit1StateI6__halfLi5ELi4096ELi8EEvPT_S2_PfS3_ffffiffi:
        /* <DEDUP_REMOVED lines=35> */
[----:B------:R-:W-:Y:S02]  /*0230*/  IADD3 R10, PT, PT, R11, R6, RZ ;  /* 0x000000060b0a7210 */ /* 0x000fe40007ffe0ff */
[----:B------:R-:W-:-:S02]  /*0240*/  LOP3.LUT R9, RZ, R3, RZ, 0x33, !PT ;  /* 0x00000003ff097212 */ /* 0x000fc400078e33ff */
[C---:B------:R-:W-:Y:S02]  /*0250*/  LOP3.LUT R11, R7.reuse, 0x20, RZ, 0xfc, !PT ;  /* 0x00000020070b7812 */ /* 0x040fe400078efcff */
[C---:B------:R-:W-:Y:S02]  /*0260*/  LOP3.LUT R28, R7.reuse, 0x40, RZ, 0xfc, !PT ;  /* 0x00000040071c7812 */ /* 0x040fe400078efcff */
[C---:B------:R-:W-:Y:S02]  /*0270*/  LOP3.LUT R29, R7.reuse, 0x60, RZ, 0xfc, !PT ;  /* 0x00000060071d7812 */ /* 0x040fe400078efcff */
[C---:B------:R-:W-:Y:S02]  /*0280*/  LOP3.LUT R30, R7.reuse, 0x80, RZ, 0xfc, !PT ;  /* 0x00000080071e7812 */ /* 0x040fe400078efcff */
[C---:B------:R-:W-:Y:S02]  /*0290*/  LOP3.LUT R31, R7.reuse, 0xa0, RZ, 0xfc, !PT ;  /* 0x000000a0071f7812 */ /* 0x040fe400078efcff */
[----:B------:R-:W-:-:S02]  /*02a0*/  LOP3.LUT R32, R7, 0xc0, RZ, 0xfc, !PT ;  /* 0x000000c007207812 */ /* 0x000fc400078efcff */
[----:B--23--:R-:W-:-:S07]  /*02b0*/  LOP3.LUT R33, R7, 0xe0, RZ, 0xfc, !PT ;  /* 0x000000e007217812 */ /* 0x00cfce00078efcff */
.L_x_1761:
        /* <DEDUP_REMOVED lines=37> */
[CC--:B------:R-:W-:Y:S01]  /*0510*/  LEA.HI.SX32 R55, R25.reuse, R25.reuse, 0x1b ;  /* 0x0000001919377211 */ /* 0x0c0fe200078fdaff */
[C---:B------:R-:W-:Y:S01]  /*0520*/  VIADD R22, R25.reuse, 0x60 ;  /* 0x0000006019167836 */ /* 0x040fe20000000000 */
[C---:B------:R-:W-:Y:S01]  /*0530*/  IADD3 R20, PT, PT, R25.reuse, 0x40, RZ ;  /* 0x0000004019147810 */ /* 0x040fe20007ffe0ff */
[C---:B------:R-:W-:Y:S01]  /*0540*/  VIADD R26, R25.reuse, 0xa0 ;  /* 0x000000a0191a7836 */ /* 0x040fe20000000000 */
[C---:B------:R-:W-:Y:S01]  /*0550*/  IADD3 R24, PT, PT, R25.reuse, 0x80, RZ ;  /* 0x0000008019187810 */ /* 0x040fe20007ffe0ff */
[----:B------:R-:W-:Y:S01]  /*0560*/  VIADD R38, R25, 0xe0 ;  /* 0x000000e019267836 */ /* 0x000fe20000000000 */
[-C--:B0-----:R-:W-:Y:S02]  /*0570*/  LEA.HI.SX32 R17, R36, R25.reuse, 0x1b ;  /* 0x0000001924117211 */ /* 0x081fe400078fdaff */
[----:B------:R-:W-:-:S02]  /*0580*/  LEA.HI.SX32 R21, R18, R25, 0x1b ;  /* 0x0000001912157211 */ /* 0x000fc400078fdaff */
[----:B------:R-:W-:Y:S02]  /*0590*/  IADD3 R36, PT, PT, R3, R14, RZ ;  /* 0x0000000e03247210 */ /* 0x000fe40007ffe0ff */
[-C--:B------:R-:W-:Y:S02]  /*05a0*/  LEA.HI.SX32 R23, R20, R25.reuse, 0x1b ;  /* 0x0000001914177211 */ /* 0x080fe400078fdaff */
[-C--:B------:R-:W-:Y:S02]  /*05b0*/  LEA.HI.SX32 R19, R22, R25.reuse, 0x1b ;  /* 0x0000001916137211 */ /* 0x080fe400078fdaff */
[-C--:B------:R-:W-:Y:S02]  /*05c0*/  LEA.HI.SX32 R15, R24, R25.reuse, 0x1b ;  /* 0x00000019180f7211 */ /* 0x080fe400078fdaff */
[----:B------:R-:W-:Y:S02]  /*05d0*/  LEA.HI.SX32 R13, R26, R25, 0x1b ;  /* 0x000000191a0d7211 */ /* 0x000fe400078fdaff */
[----:B------:R-:W-:-:S02]  /*05e0*/  LEA R54, R55, R6, 0x1 ;  /* 0x0000000637367211 */ /* 0x000fc400078e08ff */
[-C--:B------:R-:W-:Y:S02]  /*05f0*/  LEA R16, R21, R6.reuse, 0x1 ;  /* 0x0000000615107211 */ /* 0x080fe400078e08ff */
[----:B------:R-:W-:Y:S01]  /*0600*/  LEA.HI.SX32 R25, R38, R25, 0x1b ;  /* 0x0000001926197211 */ /* 0x000fe200078fdaff */
[----:B------:R-:W-:Y:S01]  /*0610*/  IMAD.SHL.U32 R38, R36, 0x8, RZ ;  /* 0x0000000824267824 */ /* 0x000fe200078e00ff */
[-C--:B------:R-:W-:Y:S01]  /*0620*/  LEA R20, R19, R6.reuse, 0x1 ;  /* 0x0000000613147211 */ /* 0x080fe200078e08ff */
[--C-:B------:R-:W-:Y:S01]  /*0630*/  IMAD R18, R23, 0x2, R6.reuse ;  /* 0x0000000217127824 */ /* 0x100fe200078e0206 */
[-C--:B------:R-:W-:Y:S01]  /*0640*/  LEA R24, R13, R6.reuse, 0x1 ;  /* 0x000000060d187211 */ /* 0x080fe200078e08ff */
[----:B------:R-:W-:Y:S01]  /*0650*/  IMAD R22, R15, 0x2, R6 ;  /* 0x000000020f167824 */ /* 0x000fe200078e0206 */
[-C--:B------:R-:W-:Y:S02]  /*0660*/  LEA R26, R17, R6.reuse, 0x1 ;  /* 0x00000006111a7211 */ /* 0x080fe400078e08ff */
[----:B------:R-:W-:-:S02]  /*0670*/  LEA R36, R25, R6, 0x1 ;  /* 0x0000000619247211 */ /* 0x000fc400078e08ff */
[----:B------:R-:W-:Y:S02]  /*0680*/  P2R R47, PR, RZ, 0x1 ;  /* 0x00000001ff2f7803 */ /* 0x000fe40000000000 */
[----:B------:R-:W-:Y:S02]  /*0690*/  ISETP.GE.U32.AND P0, PT, R7, R12, PT ;  /* 0x0000000c0700720c */ /* 0x000fe40003f06070 */
[----:B------:R-:W-:Y:S01]  /*06a0*/  CS2R R52, SRZ ;  /* 0x0000000000347805 */ /* 0x000fe2000001ff00 */
[----:B--2---:R-:W-:Y:S04]  /*06b0*/  STS.U16 [R54], R37 ;  /* 0x0000002536007388 */ /* 0x004fe80000000400 */
[----:B---3--:R0:W-:Y:S04]  /*06c0*/  STS.U16 [R16+0x40], R27 ;  /* 0x0000401b10007388 */ /* 0x0081e80000000400 */
[----:B----4-:R-:W-:Y:S01]  /*06d0*/  STS.U16 [R18+0x80], R41 ;  /* 0x0000802912007388 */ /* 0x010fe20000000400 */
[----:B0-----:R-:W-:-:S03]  /*06e0*/  LEA.HI.SX32 R27, R38, R38, 0x1b ;  /* 0x00000026261b7211 */ /* 0x001fc600078fdaff */
[----:B-----5:R-:W-:Y:S04]  /*06f0*/  STS.U16 [R20+0xc0], R39 ;  /* 0x0000c02714007388 */ /* 0x020fe80000000400 */
[----:B------:R-:W-:Y:S01]  /*0700*/  STS.U16 [R22+0x100], R43 ;  /* 0x0001002b16007388 */ /* 0x000fe20000000400 */
[----:B------:R-:W-:-:S03]  /*0710*/  IMAD R38, R27, 0x2, R6 ;  /* 0x000000021b267824 */ /* 0x000fc600078e0206 */
[----:B------:R-:W-:Y:S04]  /*0720*/  STS.U16 [R24+0x140], R51 ;  /* 0x0001403318007388 */ /* 0x000fe80000000400 */
[----:B------:R-:W-:Y:S04]  /*0730*/  STS.U16 [R26+0x180], R45 ;  /* 0x0001802d1a007388 */ /* 0x000fe80000000400 */
[----:B------:R0:W-:Y:S01]  /*0740*/  STS.U16 [R36+0x1c0], R49 ;  /* 0x0001c03124007388 */ /* 0x0001e20000000400 */
[----:B------:R-:W-:-:S03]  /*0750*/  NOP ;  /* 0x0000000000007918 */ /* 0x000fc60000000000 */
[----:B------:R-:W1:Y:S04]  /*0760*/  LDS.U16 R39, [R38] ;  /* 0x0000000026277984 */ /* 0x000e680000000400 */
[----:B------:R-:W2:Y:S04]  /*0770*/  LDS.U16 R40, [R38+0x2] ;  /* 0x0000020026287984 */ /* 0x000ea80000000400 */
[----:B------:R-:W3:Y:S04]  /*0780*/  LDS.U16 R41, [R38+0x4] ;  /* 0x0000040026297984 */ /* 0x000ee80000000400 */
[----:B------:R-:W4:Y:S04]  /*0790*/  LDS.U16 R42, [R38+0x6] ;  /* 0x00000600262a7984 */ /* 0x000f280000000400 */
[----:B------:R-:W5:Y:S04]  /*07a0*/  LDS.U16 R43, [R38+0x8] ;  /* 0x00000800262b7984 */ /* 0x000f680000000400 */
[----:B------:R-:W5:Y:S04]  /*07b0*/  LDS.U16 R44, [R38+0xa] ;  /* 0x00000a00262c7984 */ /* 0x000f680000000400 */
[----:B------:R-:W5:Y:S04]  /*07c0*/  LDS.U16 R45, [R38+0xc] ;  /* 0x00000c00262d7984 */ /* 0x000f680000000400 */
[----:B------:R-:W5:Y:S01]  /*07d0*/  LDS.U16 R46, [R38+0xe] ;  /* 0x00000e00262e7984 */ /* 0x000f620000000400 */
[----:B------:R-:W-:Y:S01]  /*07e0*/  BAR.SYNC.DEFER_BLOCKING 0x0 ;  /* 0x0000000000007b1d */ /* 0x000fe20000010000 */
[----:B------:R-:W-:Y:S01]  /*07f0*/  HFMA2 R37, -RZ, RZ, 0, 0 ;  /* 0x00000000ff257431 */ /* 0x000fe200000001ff */
[----:B0-----:R-:W-:-:S02]  /*0800*/  CS2R R48, SRZ ;  /* 0x0000000000307805 */ /* 0x001fc4000001ff00 */
[----:B------:R-:W-:-:S03]  /*0810*/  CS2R R50, SRZ ;  /* 0x0000000000327805 */ /* 0x000fc6000001ff00 */
[----:B------:R-:W5:Y:S01]  /*0820*/  @!P0 LDG.E R37, desc[UR8][R56.64] ;  /* 0x0000000838258981 */ /* 0x000f62000c1e1900 */
[----:B------:R-:W-:Y:S02]  /*0830*/  ISETP.NE.AND P0, PT, R47, RZ, PT ;  /* 0x000000ff2f00720c */ /* 0x000fe40003f05270 */
        /* <DEDUP_REMOVED lines=10> */
[----:B------:R-:W-:Y:S01]  /*08e0*/  LEA R23, R23, R18, 0x1 ;  /* 0x0000001217177211 */ /* 0x000fe200078e08ff */
[----:B------:R-:W-:Y:S01]  /*08f0*/  IMAD R15, R15, 0x2, R22 ;  /* 0x000000020f0f7824 */ /* 0x000fe200078e0216 */
[----:B------:R-:W-:-:S02]  /*0900*/  LEA R20, R19, R20, 0x1 ;  /* 0x0000001413147211 */ /* 0x000fc400078e08ff */
[----:B------:R-:W-:Y:S01]  /*0910*/  LEA R24, R13, R24, 0x1 ;  /* 0x000000180d187211 */ /* 0x000fe200078e08ff */
[----:B------:R-:W-:Y:S01]  /*0920*/  IMAD R36, R25, 0x2, R36 ;  /* 0x0000000219247824 */ /* 0x000fe200078e0224 */
[----:B------:R-:W-:Y:S02]  /*0930*/  LEA R19, R17, R26, 0x1 ;  /* 0x0000001a11137211 */ /* 0x000fe400078e08ff */
[----:B------:R-:W-:Y:S01]  /*0940*/  LEA R27, R27, R38, 0x1 ;  /* 0x000000261b1b7211 */ /* 0x000fe200078e08ff */
[----:B-1----:R-:W-:Y:S02]  /*0950*/  HADD2.F32 R39, -RZ, R39.H0_H0 ;  /* 0x20000027ff277230 */ /* 0x002fe40000004100 */
[----:B--2---:R-:W-:-:S03]  /*0960*/  HADD2.F32 R40, -RZ, R40.H0_H0 ;  /* 0x20000028ff287230 */ /* 0x004fc60000004100 */
[----:B------:R-:W-:Y:S02]  /*0970*/  FMUL.FTZ R39, R39, UR7 ;  /* 0x0000000727277c20 */ /* 0x000fe40008410000 */
[----:B------:R-:W-:-:S05]  /*0980*/  FMUL.FTZ R40, R40, UR7 ;  /* 0x0000000728287c20 */ /* 0x000fca0008410000 */
[----:B------:R-:W-:Y:S01]  /*0990*/  F2FP.F16.F32.PACK_AB R39, R40, R39 ;  /* 0x000000272827723e */ /* 0x000fe200000000ff */
[----:B---3--:R-:W-:Y:S02]  /*09a0*/  HADD2.F32 R41, -RZ, R41.H0_H0 ;  /* 0x20000029ff297230 */ /* 0x008fe40000004100 */
[----:B----4-:R-:W-:Y:S02]  /*09b0*/  HADD2.F32 R42, -RZ, R42.H0_H0 ;  /* 0x2000002aff2a7230 */ /* 0x010fe40000004100 */
[--C-:B------:R-:W-:Y:S02]  /*09c0*/  HADD2.F32 R21, -RZ, R39.reuse.H0_H0 ;  /* 0x20000027ff157230 */ /* 0x100fe40000004100 */
[----:B------:R-:W-:Y:S01]  /*09d0*/  FMUL.FTZ R41, R41, UR7 ;  /* 0x0000000729297c20 */ /* 0x000fe20008410000 */
[----:B------:R-:W-:Y:S02]  /*09e0*/  HADD2.F32 R39, -RZ, R39.H1_H1 ;  /* 0x30000027ff277230 */ /* 0x000fe40000004100 */
[----:B------:R-:W-:Y:S01]  /*09f0*/  FMUL.FTZ R42, R42, UR7 ;  /* 0x000000072a2a7c20 */ /* 0x000fe20008410000 */
[----:B-----5:R-:W-:-:S02]  /*0a00*/  HADD2.F32 R43, -RZ, R43.H0_H0 ;  /* 0x2000002bff2b7230 */ /* 0x020fc40000004100 */
[----:B------:R-:W-:Y:S02]  /*0a10*/  HADD2.F32 R44, -RZ, R44.H0_H0 ;  /* 0x2000002cff2c7230 */ /* 0x000fe40000004100 */
[----:B------:R-:W-:Y:S01]  /*0a20*/  FMUL.FTZ R22, R4, R39 ;  /* 0x0000002704167220 */ /* 0x000fe20000410000 */
[----:B------:R-:W-:Y:S01]  /*0a30*/  F2FP.F16.F32.PACK_AB R41, R42, R41 ;  /* 0x000000292a29723e */ /* 0x000fe200000000ff */
[----:B------:R-:W-:Y:S01]  /*0a40*/  FMUL.FTZ R43, R43, UR7 ;  /* 0x000000072b2b7c20 */ /* 0x000fe20008410000 */
[----:B------:R-:W-:Y:S01]  /*0a50*/  FMUL.FTZ R44, R44, UR7 ;  /* 0x000000072c2c7c20 */ /* 0x000fe20008410000 */
[----:B------:R-:W-:Y:S02]  /*0a60*/  HADD2.F32 R45, -RZ, R45.H0_H0 ;  /* 0x2000002dff2d7230 */ /* 0x000fe40000004100 */
[----:B------:R-:W-:Y:S02]  /*0a70*/  HADD2.F32 R46, -RZ, R46.H0_H0 ;  /* 0x2000002eff2e7230 */ /* 0x000fe40000004100 */
[----:B------:R-:W-:Y:S01]  /*0a80*/  F2FP.F16.F32.PACK_AB R43, R44, R43 ;  /* 0x0000002b2c2b723e */ /* 0x000fe200000000ff */
[----:B------:R-:W-:-:S02]  /*0a90*/  FMUL.FTZ R45, R45, UR7 ;  /* 0x000000072d2d7c20 */ /* 0x000fc40008410000 */
[----:B------:R-:W-:-:S05]  /*0aa0*/  FMUL.FTZ R46, R46, UR7 ;  /* 0x000000072e2e7c20 */ /* 0x000fca0008410000 */
[----:B------:R-:W-:Y:S02]  /*0ab0*/  F2FP.F16.F32.PACK_AB R45, R46, R45 ;  /* 0x0000002d2e2d723e */ /* 0x000fe400000000ff */
[----:B------:R-:W-:Y:S01]  /*0ac0*/  ISETP.GE.U32.AND P1, PT, R35, 0x200, PT ;  /* 0x000002002300780c */ /* 0x000fe20003f26070 */
[----:B------:R-:W-:Y:S01]  /*0ad0*/  BSSY.RECONVERGENT B0, `(.L_x_1756) ;  /* 0x0000091000007945 */ /* 0x000fe20003800200 */
[----:B------:R-:W-:-:S04]  /*0ae0*/  LEA R34, R2, R34, 0xc ;  /* 0x0000002202227211 */ /* 0x000fc800078e60ff */
        /* <DEDUP_REMOVED lines=11> */
[----:B------:R-:W2:Y:S04]  /*0ba0*/  LDS R17, [R27+0x4] ;  /* 0x000004001b117984 */ /* 0x000ea80000000800 */
[----:B------:R-:W3:Y:S04]  /*0bb0*/  LDS R13, [R27+0x8] ;  /* 0x000008001b0d7984 */ /* 0x000ee80000000800 */
[----:B------:R-:W4:Y:S04]  /*0bc0*/  LDS R16, [R27+0xc] ;  /* 0x00000c001b107984 */ /* 0x000f280000000800 */
[----:B------:R-:W5:Y:S04]  /*0bd0*/  LDS R15, [R27+0x10] ;  /* 0x000010001b0f7984 */ /* 0x000f680000000800 */
[----:B------:R-:W5:Y:S01]  /*0be0*/  LDS R19, [R27+0x14] ;  /* 0x000014001b137984 */ /* 0x000f620000000800 */
[----:B0-----:R-:W-:-:S03]  /*0bf0*/  FMUL.FTZ R23, R4, R21 ;  /* 0x0000001504177220 */ /* 0x001fc60000410000 */
[----:B------:R-:W0:Y:S04]  /*0c00*/  LDS R20, [R27+0x18] ;  /* 0x000018001b147984 */ /* 0x000e280000000800 */
[----:B------:R-:W0:Y:S01]  /*0c10*/  LDS R21, [R27+0x1c] ;  /* 0x00001c001b157984 */ /* 0x000e220000000800 */
[----:B-1----:R-:W-:Y:S01]  /*0c20*/  FFMA.FTZ R18, R18, UR15, R23 ;  /* 0x0000000f12127c23 */ /* 0x002fe20008010017 */
[--C-:B------:R-:W-:Y:S02]  /*0c30*/  HADD2.F32 R23, -RZ, R41.reuse.H0_H0 ;  /* 0x20000029ff177230 */ /* 0x100fe40000004100 */
[----:B--2---:R-:W-:Y:S01]  /*0c40*/  FFMA.FTZ R17, R17, UR15, R22 ;  /* 0x0000000f11117c23 */ /* 0x004fe20008010016 */
[----:B------:R-:W-:-:S03]  /*0c50*/  HADD2.F32 R41, -RZ, R41.H1_H1 ;  /* 0x30000029ff297230 */ /* 0x000fc60000004100 */
[----:B------:R-:W-:Y:S01]  /*0c60*/  FADD.FTZ R22, R18, R17 ;  /* 0x0000001112167221 */ /* 0x000fe20000010000 */
[C---:B------:R-:W-:Y:S01]  /*0c70*/  FMUL.FTZ R18, R4.reuse, R23 ;  /* 0x0000001704127220 */ /* 0x040fe20000410000 */
[----:B------:R-:W-:Y:S01]  /*0c80*/  FMUL.FTZ R41, R4, R41 ;  /* 0x0000002904297220 */ /* 0x000fe20000410000 */
[--C-:B------:R-:W-:Y:S02]  /*0c90*/  HADD2.F32 R17, -RZ, R43.reuse.H0_H0 ;  /* 0x2000002bff117230 */ /* 0x100fe40000004100 */
[----:B---3--:R-:W-:Y:S01]  /*0ca0*/  FFMA.FTZ R13, R13, UR15, R18 ;  /* 0x0000000f0d0d7c23 */ /* 0x008fe20008010012 */
[----:B----4-:R-:W-:Y:S01]  /*0cb0*/  FFMA.FTZ R16, R16, UR15, R41 ;  /* 0x0000000f10107c23 */ /* 0x010fe20008010029 */
[----:B------:R-:W-:Y:S02]  /*0cc0*/  HADD2.F32 R43, -RZ, R43.H1_H1 ;  /* 0x3000002bff2b7230 */ /* 0x000fe40000004100 */
[----:B------:R-:W-:Y:S01]  /*0cd0*/  FMUL.FTZ R18, R4, R17 ;  /* 0x0000001104127220 */ /* 0x000fe20000410000 */
[----:B------:R-:W-:-:S03]  /*0ce0*/  FADD.FTZ R13, R13, R22 ;  /* 0x000000160d0d7221 */ /* 0x000fc60000010000 */
[----:B-----5:R-:W-:Y:S01]  /*0cf0*/  FFMA.FTZ R15, R15, UR15, R18 ;  /* 0x0000000f0f0f7c23 */ /* 0x020fe20008010012 */
[----:B------:R-:W-:Y:S01]  /*0d00*/  FADD.FTZ R22, R16, R13 ;  /* 0x0000000d10167221 */ /* 0x000fe20000010000 */
[C---:B------:R-:W-:Y:S01]  /*0d10*/  FMUL.FTZ R16, R4.reuse, R43 ;  /* 0x0000002b04107220 */ /* 0x040fe20000410000 */
[--C-:B------:R-:W-:Y:S02]  /*0d20*/  HADD2.F32 R13, -RZ, R45.reuse.H0_H0 ;  /* 0x2000002dff0d7230 */ /* 0x100fe40000004100 */
[----:B------:R-:W-:Y:S01]  /*0d30*/  FADD.FTZ R15, R15, R22 ;  /* 0x000000160f0f7221 */ /* 0x000fe20000010000 */
[----:B------:R-:W-:Y:S01]  /*0d40*/  FFMA.FTZ R16, R19, UR15, R16 ;  /* 0x0000000f13107c23 */ /* 0x000fe20008010010 */
[----:B------:R-:W-:Y:S02]  /*0d50*/  HADD2.F32 R45, -RZ, R45.H1_H1 ;  /* 0x3000002dff2d7230 */ /* 0x000fe40000004100 */
[----:B------:R-:W-:Y:S01]  /*0d60*/  FMUL.FTZ R13, R4, R13 ;  /* 0x0000000d040d7220 */ /* 0x000fe20000410000 */
[----:B------:R-:W-:-:S03]  /*0d70*/  FADD.FTZ R18, R16, R15 ;  /* 0x0000000f10127221 */ /* 0x000fc60000010000 */
[----:B0-----:R-:W-:Y:S01]  /*0d80*/  FFMA.FTZ R13, R20, UR15, R13 ;  /* 0x0000000f140d7c23 */ /* 0x001fe2000801000d */
[----:B------:R-:W-:-:S03]  /*0d90*/  FMUL.FTZ R16, R4, R45 ;  /* 0x0000002d04107220 */ /* 0x000fc60000410000 */
[----:B------:R-:W-:Y:S01]  /*0da0*/  FADD.FTZ R13, R13, R18 ;  /* 0x000000120d0d7221 */ /* 0x000fe20000010000 */
[----:B------:R-:W-:-:S04]  /*0db0*/  FFMA.FTZ R16, R21, UR15, R16 ;  /* 0x0000000f15107c23 */ /* 0x000fc80008010010 */
        /* <DEDUP_REMOVED lines=42> */
.L_x_1757:
        /* <DEDUP_REMOVED lines=56> */
.L_x_1758:
[----:B------:R-:W-:Y:S05]  /*13e0*/  BSYNC.RECONVERGENT B0 ;  /* 0x0000000000007941 */ /* 0x000fea0003800200 */
.L_x_1756:
[----:B------:R-:W-:Y:S04]  /*13f0*/  BSSY.RECONVERGENT B0, `(.L_x_1759) ;  /* 0x0000004000007945 */ /* 0x000fe80003800200 */
[----:B------:R-:W-:Y:S05]  /*1400*/  @P1 BRA `(.L_x_1760) ;  /* 0x0000000000081947 */ /* 0x000fea0003800000 */
[----:B------:R-:W2:Y:S02]  /*1410*/  LDC.64 R12, c[0x0][0x398] ;  /* 0x0000e600ff0c7b82 */ /* 0x000ea40000000a00 */
[----:B--2---:R2:W-:Y:S02]  /*1420*/  REDG.E.ADD.F32.FTZ.RN.STRONG.GPU desc[UR8][R12.64], R36 ;  /* 0x000000240c0079a6 */ /* 0x0045e4000c12f308 */
.L_x_1760:
[----:B------:R-:W-:Y:S05]  /*1430*/  BSYNC.RECONVERGENT B0 ;  /* 0x0000000000007941 */ /* 0x000fea0003800200 */
.L_x_1759:
[----:B------:R-:W-:Y:S01]  /*1440*/  NOP ;  /* 0x0000000000007918 */ /* 0x000fe20000000000 */
[----:B------:R-:W-:Y:S05]  /*1450*/  @!P0 BRA `(.L_x_1761) ;  /* 0xffffffec00988947 */ /* 0x000fea000383ffff */
[----:B------:R-:W-:Y:S05]  /*1460*/  EXIT ;  /* 0x000000000000794d */ /* 0x000fea0003800000 */
.L_x_1762:
        /* <DEDUP_REMOVED lines=9> */
.L_x_2075:


//--------------------- .text._Z33kPreconditionOptimizer32bit1StateI13__nv_bfloat16Li2ELi4096ELi8EEvPT_S2_PfS3_ffffiffi --------------------------
	.section	.text._Z33kPreconditionOptimizer32bit1StateI13__nv_bfloat16Li2ELi4096ELi8EEvPT_S2_PfS3_ffffiffi,"ax",@progbits
	.align	128
        .global         _Z33kPreconditionOptimizer32bit1StateI13__nv_bfloat16Li2ELi4096ELi8EEvPT_S2_PfS3_ffffiffi
        .type           _Z33kPreconditionOptimizer32bit1StateI13__nv_bfloat16Li2ELi4096ELi8EEvPT_S2_PfS3_ffffiffi,@function
        .size           _Z33kPreconditionOptimizer32bit1StateI13__nv_bfloat16Li2ELi4096ELi8EEvPT_S2_PfS3_ffffiffi,(.L_x_2076 - _Z33kPreconditionOptimizer32bit1StateI13__nv_bfloat16Li2ELi4096ELi8EEvPT_S2_PfS3_ffffiffi)
        .other          _Z33kPreconditionOptimizer32bit1StateI13__nv_bfloat16Li2ELi4096ELi8EEvPT_S2_PfS3_ffffiffi,@"STO_CUDA_ENTRY STV_DEFAULT"
_Z33kPreconditionOptimizer32bit1StateI13__nv_bfloat16Li2ELi4096ELi8EEvPT_S2_PfS3_ffffiffi:
.text._Z33kPreconditionOptimizer32bit1StateI13__nv_bfloat16Li2ELi4096ELi8EEvPT_S2_PfS3_ffffiffi:
        /* <DEDUP_REMOVED lines=23> */
[----:B------:R-:W2:Y:S01]  /*0170*/  LDCU UR14, c[0x0][0x3a8] ;  /* 0x00007500ff0e77ac */ /* 0x000ea20008000800 */
[----:B------:R-:W2:Y:S01]  /*0180*/  LDCU.64 UR10, c[0x0][0x380] ;  /* 0x00007000ff0a77ac */ /* 0x000ea20008000a00 */
[----:B-1----:R-:W-:Y:S01]  /*0190*/  ULEA UR4, UR5, UR4, 0x18 ;  /* 0x0000000405047291 */ /* 0x002fe2000f8ec0ff */
[----:B------:R-:W1:Y:S01]  /*01a0*/  LDCU.64 UR12, c[0x0][0x390] ;  /* 0x00007200ff0c77ac */ /* 0x000e620008000a00 */
[----:B0-----:R-:W-:-:S04]  /*01b0*/  SHF.L.U32 R21, R0, 0x3, RZ ;  /* 0x0000000300157819 */ /* 0x001fc800000006ff */
[----:B------:R-:W-:Y:S01]  /*01c0*/  IMAD.U32 R22, RZ, RZ, UR4 ;  /* 0x00000004ff167e24 */ /* 0x000fe2000f8e00ff */
[--C-:B------:R-:W-:Y:S01]  /*01d0*/  SHF.R.U32.HI R4, RZ, 0x3, R0.reuse ;  /* 0x00000003ff047819 */ /* 0x100fe20000011600 */
[----:B----4-:R-:W-:Y:S01]  /*01e0*/  FADD.FTZ R20, -R20, 1 ;  /* 0x3f80000014147421 */ /* 0x010fe20000010100 */
[----:B------:R-:W-:Y:S02]  /*01f0*/  LOP3.LUT R21, R21, 0x1f00, RZ, 0xc0, !PT ;  /* 0x00001f0015157812 */ /* 0x000fe400078ec0ff */
[----:B------:R-:W-:Y:S02]  /*0200*/  LOP3.LUT R3, R0, 0x3e0, RZ, 0xc0, !PT ;  /* 0x000003e000037812 */ /* 0x000fe400078ec0ff */
[----:B------:R-:W-:Y:S02]  /*0210*/  LOP3.LUT R5, R4, 0x7c, RZ, 0xc0, !PT ;  /* 0x0000007c04057812 */ /* 0x000fe400078ec0ff */
[----:B------:R-:W-:Y:S02]  /*0220*/  LOP3.LUT R23, R21, 0x1f, R0, 0xf8, !PT ;  /* 0x0000001f15177812 */ /* 0x000fe400078ef800 */
[----:B------:R-:W-:-:S02]  /*0230*/  IADD3 R24, PT, PT, R3, 0x20, RZ ;  /* 0x0000002003187810 */ /* 0x000fc40007ffe0ff */
[----:B------:R-:W-:Y:S02]  /*0240*/  LOP3.LUT R25, RZ, R3, RZ, 0x33, !PT ;  /* 0x00000003ff197212 */ /* 0x000fe400078e33ff */
[----:B------:R-:W-:Y:S02]  /*0250*/  IADD3 R26, PT, PT, R5, R22, RZ ;  /* 0x00000016051a7210 */ /* 0x000fe40007ffe0ff */
[C---:B------:R-:W-:Y:S02]  /*0260*/  LOP3.LUT R27, R23.reuse, 0x20, RZ, 0xfc, !PT ;  /* 0x00000020171b7812 */ /* 0x040fe400078efcff */
[C---:B------:R-:W-:Y:S02]  /*0270*/  LOP3.LUT R28, R23.reuse, 0x40, RZ, 0xfc, !PT ;  /* 0x00000040171c7812 */ /* 0x040fe400078efcff */
[C---:B------:R-:W-:Y:S02]  /*0280*/  LOP3.LUT R29, R23.reuse, 0x60, RZ, 0xfc, !PT ;  /* 0x00000060171d7812 */ /* 0x040fe400078efcff */
[----:B------:R-:W-:-:S02]  /*0290*/  LOP3.LUT R30, R23, 0x80, RZ, 0xfc, !PT ;  /* 0x00000080171e7812 */ /* 0x000fc400078efcff */
[C---:B------:R-:W-:Y:S02]  /*02a0*/  LOP3.LUT R31, R23.reuse, 0xa0, RZ, 0xfc, !PT ;  /* 0x000000a0171f7812 */ /* 0x040fe400078efcff */
[C---:B------:R-:W-:Y:S02]  /*02b0*/  LOP3.LUT R32, R23.reuse, 0xc0, RZ, 0xfc, !PT ;  /* 0x000000c017207812 */ /* 0x040fe400078efcff */
[----:B-123--:R-:W-:-:S07]  /*02c0*/  LOP3.LUT R33, R23, 0xe0, RZ, 0xfc, !PT ;  /* 0x000000e017217812 */ /* 0x00efce00078efcff */
.L_x_1768:
        /* <DEDUP_REMOVED lines=24> */
[----:B01----:R-:W-:Y:S01]  /*0450*/  PRMT R35, RZ, 0x7610, R35 ;  /* 0x00007610ff237816 */ /* 0x003fe20000000023 */
        /* <DEDUP_REMOVED lines=14> */
[CC--:B------:R-:W-:Y:S02]  /*0540*/  LEA.HI.SX32 R53, R37.reuse, R37.reuse, 0x1b ;  /* 0x0000002525357211 */ /* 0x0c0fe400078fdaff */
[C---:B------:R-:W-:Y:S02]  /*0550*/  IADD3 R36, PT, PT, R37.reuse, 0x80, RZ ;  /* 0x0000008025247810 */ /* 0x040fe40007ffe0ff */
[----:B------:R-:W-:Y:S02]  /*0560*/  IADD3 R40, PT, PT, R37, 0xc0, RZ ;  /* 0x000000c025287810 */ /* 0x000fe40007ffe0ff */
[----:B------:R-:W-:-:S02]  /*0570*/  LEA.HI.SX32 R51, R12, R37, 0x1b ;  /* 0x000000250c337211 */ /* 0x000fc400078fdaff */
[----:B0-----:R-:W-:Y:S02]  /*0580*/  IADD3 R10, PT, PT, R3, R8, RZ ;  /* 0x00000008030a7210 */ /* 0x001fe40007ffe0ff */
[----:B------:R-:W-:Y:S02]  /*0590*/  IADD3 R50, PT, PT, R37, 0xe0, RZ ;  /* 0x000000e025327810 */ /* 0x000fe40007ffe0ff */
[-C--:B------:R-:W-:Y:S02]  /*05a0*/  LEA.HI.SX32 R49, R16, R37.reuse, 0x1b ;  /* 0x0000002510317211 */ /* 0x080fe400078fdaff */
[-C--:B------:R-:W-:Y:S01]  /*05b0*/  LEA.HI.SX32 R47, R18, R37.reuse, 0x1b ;  /* 0x00000025122f7211 */ /* 0x080fe200078fdaff */
[----:B------:R-:W-:Y:S01]  /*05c0*/  IMAD R48, R53, 0x2, R22 ;  /* 0x0000000235307824 */ /* 0x000fe200078e0216 */
[-C--:B------:R-:W-:Y:S02]  /*05d0*/  LEA.HI.SX32 R41, R36, R37.reuse, 0x1b ;  /* 0x0000002524297211 */ /* 0x080fe400078fdaff */
[----:B------:R-:W-:-:S02]  /*05e0*/  LEA.HI.SX32 R43, R38, R37, 0x1b ;  /* 0x00000025262b7211 */ /* 0x000fc400078fdaff */
[-C--:B------:R-:W-:Y:S02]  /*05f0*/  LEA.HI.SX32 R45, R40, R37.reuse, 0x1b ;  /* 0x00000025282d7211 */ /* 0x080fe400078fdaff */
[-C--:B------:R-:W-:Y:S02]  /*0600*/  LEA R46, R51, R22.reuse, 0x1 ;  /* 0x00000016332e7211 */ /* 0x080fe400078e08ff */
[----:B------:R-:W-:Y:S01]  /*0610*/  SHF.L.U32 R10, R10, 0x3, RZ ;  /* 0x000000030a0a7819 */ /* 0x000fe200000006ff */
[--C-:B------:R-:W-:Y:S01]  /*0620*/  IMAD R40, R47, 0x2, R22.reuse ;  /* 0x000000022f287824 */ /* 0x100fe200078e0216 */
[-C--:B------:R-:W-:Y:S02]  /*0630*/  LEA R44, R49, R22.reuse, 0x1 ;  /* 0x00000016312c7211 */ /* 0x080fe400078e08ff */
[----:B------:R-:W-:Y:S01]  /*0640*/  LEA.HI.SX32 R37, R50, R37, 0x1b ;  /* 0x0000002532257211 */ /* 0x000fe200078fdaff */
[----:B------:R-:W-:Y:S01]  /*0650*/  IMAD R52, R43, 0x2, R22 ;  /* 0x000000022b347824 */ /* 0x000fe200078e0216 */
[----:B------:R-:W-:-:S02]  /*0660*/  LEA R50, R41, R22, 0x1 ;  /* 0x0000001629327211 */ /* 0x000fc400078e08ff */
[----:B------:R-:W-:Y:S01]  /*0670*/  LEA.HI.SX32 R39, R10, R10, 0x1b ;  /* 0x0000000a0a277211 */ /* 0x000fe200078fdaff */
[----:B------:R-:W-:Y:S01]  /*0680*/  IMAD R38, R37, 0x2, R22 ;  /* 0x0000000225267824 */ /* 0x000fe200078e0216 */
[-C--:B------:R-:W-:Y:S02]  /*0690*/  LEA R54, R45, R22.reuse, 0x1 ;  /* 0x000000162d367211 */ /* 0x080fe400078e08ff */
[----:B------:R-:W-:Y:S02]  /*06a0*/  LEA R56, R39, R22, 0x1 ;  /* 0x0000001627387211 */ /* 0x000fe400078e08ff */
        /* <DEDUP_REMOVED lines=8> */
[----:B------:R0:W-:Y:S04]  /*0730*/  STS.U16 [R52+0x140], R35 ;  /* 0x0001402334007388 */ /* 0x0001e80000000400 */
[----:B------:R-:W-:Y:S04]  /*0740*/  STS.U16 [R54+0x180], R57 ;  /* 0x0001803936007388 */ /* 0x000fe80000000400 */
[----:B------:R1:W-:Y:S01]  /*0750*/  STS.U16 [R38+0x1c0], R13 ;  /* 0x0001c00d26007388 */ /* 0x0003e20000000400 */
[----:B------:R-:W-:-:S03]  /*0760*/  NOP ;  /* 0x0000000000007918 */ /* 0x000fc60000000000 */
[----:B------:R-:W-:Y:S04]  /*0770*/  LDS.U16 R58, [R56] ;  /* 0x00000000383a7984 */ /* 0x000fe80000000400 */
[----:B------:R-:W-:Y:S04]  /*0780*/  LDS.U16 R55, [R56+0x2] ;  /* 0x0000020038377984 */ /* 0x000fe80000000400 */
[----:B------:R-:W2:Y:S04]  /*0790*/  LDS.U16 R18, [R56+0x4] ;  /* 0x0000040038127984 */ /* 0x000ea80000000400 */
[----:B------:R-:W-:Y:S04]  /*07a0*/  LDS.U16 R12, [R56+0x6] ;  /* 0x00000600380c7984 */ /* 0x000fe80000000400 */
[----:B------:R-:W3:Y:S04]  /*07b0*/  LDS.U16 R7, [R56+0x8] ;  /* 0x0000080038077984 */ /* 0x000ee80000000400 */
[----:B------:R-:W-:Y:S04]  /*07c0*/  LDS.U16 R9, [R56+0xa] ;  /* 0x00000a0038097984 */ /* 0x000fe80000000400 */
[----:B------:R-:W-:Y:S04]  /*07d0*/  LDS.U16 R10, [R56+0xc] ;  /* 0x00000c00380a7984 */ /* 0x000fe80000000400 */
[----:B------:R-:W4:Y:S01]  /*07e0*/  LDS.U16 R11, [R56+0xe] ;  /* 0x00000e00380b7984 */ /* 0x000f220000000400 */
[----:B------:R-:W-:Y:S01]  /*07f0*/  BAR.SYNC.DEFER_BLOCKING 0x0 ;  /* 0x0000000000007b1d */ /* 0x000fe20000010000 */
[----:B0-----:R-:W-:Y:S01]  /*0800*/  IMAD.MOV.U32 R35, RZ, RZ, RZ ;  /* 0x000000ffff237224 */ /* 0x001fe200078e00ff */
[----:B------:R-:W-:-:S02]  /*0810*/  MOV R19, RZ ;  /* 0x000000ff00137202 */ /* 0x000fc40000000f00 */
[----:B------:R-:W-:Y:S01]  /*0820*/  CS2R R16, SRZ ;  /* 0x0000000000107805 */ /* 0x000fe2000001ff00 */
[----:B-1----:R-:W-:Y:S01]  /*0830*/  HFMA2 R13, -RZ, RZ, 0, 0 ;  /* 0x00000000ff0d7431 */ /* 0x002fe200000001ff */
        /* <DEDUP_REMOVED lines=18> */
[----:B--2---:R-:W-:Y:S02]  /*0960*/  SHF.L.U32 R18, R18, 0x10, RZ ;  /* 0x0000001012127819 */ /* 0x004fe400000006ff */
[----:B------:R-:W-:-:S03]  /*0970*/  LEA R39, R39, R56, 0x1 ;  /* 0x0000003827277211 */ /* 0x000fc600078e08ff */
[----:B------:R-:W-:Y:S01]  /*0980*/  FMUL.FTZ R37, R18, UR7 ;  /* 0x0000000712257c20 */ /* 0x000fe20008410000 */
[----:B------:R-:W-:Y:S01]  /*0990*/  SHF.L.U32 R58, R58, 0x10, RZ ;  /* 0x000000103a3a7819 */ /* 0x000fe200000006ff */
[----:B---3--:R-:W-:Y:S01]  /*09a0*/  IMAD.U32 R7, R7, 0x10000, RZ ;  /* 0x0001000007077824 */ /* 0x008fe200078e00ff */
[----:B------:R-:W-:-:S03]  /*09b0*/  SHF.L.U32 R55, R55, 0x10, RZ ;  /* 0x0000001037377819 */ /* 0x000fc600000006ff */
[----:B------:R-:W-:-:S04]  /*09c0*/  FMUL.FTZ R58, R58, UR7 ;  /* 0x000000073a3a7c20 */ /* 0x000fc80008410000 */
[----:B0-----:R-:W-:Y:S01]  /*09d0*/  F2F.BF16.F32 R4, R58 ;  /* 0x0000003a00047304 */ /* 0x001fe20000202000 */
[----:B------:R-:W-:Y:S01]  /*09e0*/  FMUL.FTZ R5, R55, UR7 ;  /* 0x0000000737057c20 */ /* 0x000fe20008410000 */
[----:B------:R-:W-:-:S06]  /*09f0*/  SHF.L.U32 R12, R12, 0x10, RZ ;  /* 0x000000100c0c7819 */ /* 0x000fcc00000006ff */
[----:B------:R-:W0:Y:S01]  /*0a00*/  F2F.BF16.F32 R5, R5 ;  /* 0x0000000500057304 */ /* 0x000e220000202000 */
[----:B----4-:R-:W-:-:S07]  /*0a10*/  IMAD.U32 R11, R11, 0x10000, RZ ;  /* 0x000100000b0b7824 */ /* 0x010fce00078e00ff */
[----:B------:R-:W1:Y:S01]  /*0a20*/  F2F.BF16.F32 R37, R37 ;  /* 0x0000002500257304 */ /* 0x000e620000202000 */
[----:B0-----:R-:W-:Y:S02]  /*0a30*/  SHF.L.U32 R5, R5, 0x10, RZ ;  /* 0x0000001005057819 */ /* 0x001fe400000006ff */
[----:B------:R-:W-:Y:S01]  /*0a40*/  ISETP.GE.U32.AND P1, PT, R42, 0x200, PT ;  /* 0x000002002a00780c */ /* 0x000fe20003f26070 */
[----:B------:R-:W-:Y:S01]  /*0a50*/  IMAD R34, R2, 0x1000, R34 ;  /* 0x0000100002227824 */ /* 0x000fe200078e0222 */
[----:B------:R-:W-:Y:S04]  /*0a60*/  BSSY.RECONVERGENT B0, `(.L_x_1763) ;  /* 0x00000c7000007945 */ /* 0x000fe80003800200 */
[----:B------:R-:W-:Y:S01]  /*0a70*/  ISETP.GE.U32.AND P0, PT, R34, UR6, PT ;  /* 0x0000000622007c0c */ /* 0x000fe2000bf06070 */
[----:B-----5:R-:W-:Y:S04]  /*0a80*/  STS [R53], R36 ;  /* 0x0000002435007388 */ /* 0x020fe80000000800 */
[----:B------:R-:W-:Y:S04]  /*0a90*/  STS [R46+0x80], R35 ;  /* 0x000080232e007388 */ /* 0x000fe80000000800 */
[----:B------:R-:W-:Y:S04]  /*0aa0*/  STS [R44+0x100], R19 ;  /* 0x000100132c007388 */ /* 0x000fe80000000800 */
[----:B------:R-:W-:Y:S04]  /*0ab0*/  STS [R40+0x180], R17 ;  /* 0x0001801128007388 */ /* 0x000fe80000000800 */
[----:B------:R0:W-:Y:S04]  /*0ac0*/  STS [R41+0x200], R16 ;  /* 0x0002001029007388 */ /* 0x0001e80000000800 */
[----:B------:R-:W-:Y:S04]  /*0ad0*/  STS [R52+0x280], R15 ;  /* 0x0002800f34007388 */ /* 0x000fe80000000800 */
[----:B------:R2:W-:Y:S04]  /*0ae0*/  STS [R45+0x300], R14 ;  /* 0x0003000e2d007388 */ /* 0x0005e80000000800 */
[----:B------:R3:W-:Y:S01]  /*0af0*/  STS [R38+0x380], R13 ;  /* 0x0003800d26007388 */ /* 0x0007e20000000800 */
[----:B------:R-:W-:-:S03]  /*0b00*/  NOP ;  /* 0x0000000000007918 */ /* 0x000fc60000000000 */
[----:B------:R-:W4:Y:S04]  /*0b10*/  LDS R18, [R39] ;  /* 0x0000000027127984 */ /* 0x000f280000000800 */
[----:B------:R-:W5:Y:S01]  /*0b20*/  LDS R15, [R39+0x4] ;  /* 0x00000400270f7984 */ /* 0x000f620000000800 */
[----:B0-----:R-:W-:Y:S01]  /*0b30*/  FMUL.FTZ R16, R7, UR7 ;  /* 0x0000000707107c20 */ /* 0x001fe20008410000 */
[----:B------:R-:W-:Y:S02]  /*0b40*/  SHF.L.U32 R7, R9, 0x10, RZ ;  /* 0x0000001009077819 */ /* 0x000fe400000006ff */
[----:B------:R-:W0:Y:S03]  /*0b50*/  LDS R19, [R39+0x8] ;  /* 0x0000080027137984 */ /* 0x000e260000000800 */
[----:B--2---:R-:W-:Y:S01]  /*0b60*/  FMUL.FTZ R14, R7, UR7 ;  /* 0x00000007070e7c20 */ /* 0x004fe20008410000 */
[----:B------:R-:W-:Y:S01]  /*0b70*/  SHF.L.U32 R7, R10, 0x10, RZ ;  /* 0x000000100a077819 */ /* 0x000fe200000006ff */
[----:B------:R-:W-:Y:S01]  /*0b80*/  FMUL.FTZ R35, R12, UR7 ;  /* 0x000000070c237c20 */ /* 0x000fe20008410000 */
[----:B------:R-:W-:Y:S04]  /*0b90*/  LDS R13, [R39+0x10] ;  /* 0x00001000270d7984 */ /* 0x000fe80000000800 */
[----:B------:R-:W2:Y:S01]  /*0ba0*/  LDS R12, [R39+0xc] ;  /* 0x00000c00270c7984 */ /* 0x000ea20000000800 */
[----:B------:R-:W-:Y:S01]  /*0bb0*/  FMUL.FTZ R17, R7, UR7 ;  /* 0x0000000707117c20 */ /* 0x000fe20008410000 */
[----:B------:R-:W-:Y:S01]  /*0bc0*/  SHF.L.U32 R7, R4, 0x10, RZ ;  /* 0x0000001004077819 */ /* 0x000fe200000006ff */
[----:B------:R-:W-:-:S04]  /*0bd0*/  FMUL.FTZ R36, R11, UR7 ;  /* 0x000000070b247c20 */ /* 0x000fc80008410000 */
[----:B---3--:R-:W-:Y:S01]  /*0be0*/  FMUL.FTZ R38, R20, R7 ;  /* 0x0000000714267220 */ /* 0x008fe20000410000 */
[----:B------:R-:W3:Y:S03]  /*0bf0*/  F2F.BF16.F32 R35, R35 ;  /* 0x0000002300237304 */ /* 0x000ee60000202000 */
[----:B------:R-:W-:-:S05]  /*0c00*/  FMUL.FTZ R11, R7, R38 ;  /* 0x00000026070b7220 */ /* 0x000fca0000410000 */
[----:B------:R1:W0:Y:S01]  /*0c10*/  F2F.BF16.F32 R9, R16 ;  /* 0x0000001000097304 */ /* 0x0002220000202000 */
[----:B----4-:R-:W-:Y:S01]  /*0c20*/  FFMA.FTZ R38, R18, UR16, R11 ;  /* 0x0000001012267c23 */ /* 0x010fe2000801000b */
[----:B-1----:R-:W1:Y:S01]  /*0c30*/  LDS R16, [R39+0x14] ;  /* 0x0000140027107984 */ /* 0x002e620000000800 */
[----:B------:R-:W-:Y:S01]  /*0c40*/  FMUL.FTZ R18, R20, R5 ;  /* 0x0000000514127220 */ /* 0x000fe20000410000 */
[----:B------:R-:W-:-:S03]  /*0c50*/  SHF.L.U32 R11, R37, 0x10, RZ ;  /* 0x00000010250b7819 */ /* 0x000fc600000006ff */
[----:B------:R-:W-:Y:S02]  /*0c60*/  FMUL.FTZ R40, R5, R18 ;  /* 0x0000001205287220 */ /* 0x000fe40000410000 */
[----:B------:R-:W4:Y:S01]  /*0c70*/  LDS R18, [R39+0x18] ;  /* 0x0000180027127984 */ /* 0x000f220000000800 */
[----:B------:R-:W2:Y:S01]  /*0c80*/  F2F.BF16.F32 R10, R14 ;  /* 0x0000000e000a7304 */ /* 0x000ea20000202000 */
[----:B-----5:R-:W-:Y:S01]  /*0c90*/  FFMA.FTZ R40, R15, UR16, R40 ;  /* 0x000000100f287c23 */ /* 0x020fe20008010028 */
[----:B------:R-:W-:Y:S01]  /*0ca0*/  FMUL.FTZ R44, R20, R11 ;  /* 0x0000000b142c7220 */ /* 0x000fe20000410000 */
[----:B---3--:R-:W-:-:S05]  /*0cb0*/  SHF.L.U32 R15, R35, 0x10, RZ ;  /* 0x00000010230f7819 */ /* 0x008fca00000006ff */
[----:B------:R3:W-:Y:S01]  /*0cc0*/  F2F.BF16.F32 R14, R36 ;  /* 0x00000024000e7304 */ /* 0x0007e20000202000 */
[----:B------:R-:W-:Y:S01]  /*0cd0*/  FMUL.FTZ R44, R11, R44 ;  /* 0x0000002c0b2c7220 */ /* 0x000fe20000410000 */
[----:B------:R-:W-:Y:S01]  /*0ce0*/  FMUL.FTZ R46, R20, R15 ;  /* 0x0000000f142e7220 */ /* 0x000fe20000410000 */
[----:B---3--:R3:W5:Y:S05]  /*0cf0*/  LDS R36, [R39+0x1c] ;  /* 0x00001c0027247984 */ /* 0x00876a0000000800 */
[----:B------:R-:W3:Y:S01]  /*0d00*/  F2F.BF16.F32 R4, R17 ;  /* 0x0000001100047304 */ /* 0x000ee20000202000 */
[----:B0-----:R-:W-:Y:S01]  /*0d10*/  FFMA.FTZ R44, R19, UR16, R44 ;  /* 0x00000010132c7c23 */ /* 0x001fe2000801002c */
[----:B------:R-:W-:Y:S01]  /*0d20*/  FMUL.FTZ R19, R15, R46 ;  /* 0x0000002e0f137220 */ /* 0x000fe20000410000 */
[----:B------:R-:W-:-:S03]  /*0d30*/  IMAD.U32 R9, R9, 0x10000, RZ ;  /* 0x0001000009097824 */ /* 0x000fc600078e00ff */
[----:B--2---:R-:W-:Y:S01]  /*0d40*/  FFMA.FTZ R12, R12, UR16, R19 ;  /* 0x000000100c0c7c23 */ /* 0x004fe20008010013 */
[----:B------:R-:W-:Y:S01]  /*0d50*/  FMUL.FTZ R46, R20, R9 ;  /* 0x00000009142e7220 */ /* 0x000fe20000410000 */
[----:B------:R-:W-:-:S03]  /*0d60*/  SHF.L.U32 R19, R10, 0x10, RZ ;  /* 0x000000100a137819 */ /* 0x000fc600000006ff */
[----:B------:R-:W-:Y:S02]  /*0d70*/  FMUL.FTZ R46, R9, R46 ;  /* 0x0000002e092e7220 */ /* 0x000fe40000410000 */
[----:B------:R-:W-:Y:S01]  /*0d80*/  FMUL.FTZ R10, R20, R19 ;  /* 0x00000013140a7220 */ /* 0x000fe20000410000 */
[----:B------:R-:W0:Y:S01]  /*0d90*/  MUFU.SQRT R17, R38 ;  /* 0x0000002600117308 */ /* 0x000e220000002000 */
[----:B------:R-:W-:Y:S01]  /*0da0*/  FFMA.FTZ R46, R13, UR16, R46 ;  /* 0x000000100d2e7c23 */ /* 0x000fe2000801002e */
[----:B---3--:R-:W-:Y:S01]  /*0db0*/  SHF.L.U32 R13, R4, 0x10, RZ ;  /* 0x00000010040d7819 */ /* 0x008fe200000006ff */
[----:B------:R-:W-:-:S05]  /*0dc0*/  FMUL.FTZ R37, R19, R10 ;  /* 0x0000000a13257220 */ /* 0x000fca0000410000 */
[----:B------:R-:W2:Y:S01]  /*0dd0*/  MUFU.SQRT R35, R40 ;  /* 0x0000002800237308 */ /* 0x000ea20000002000 */
[----:B-1----:R-:W-:Y:S01]  /*0de0*/  FFMA.FTZ R16, R16, UR16, R37 ;  /* 0x0000001010107c23 */ /* 0x002fe20008010025 */
[----:B------:R-:W-:Y:S01]  /*0df0*/  FMUL.FTZ R4, R20, R13 ;  /* 0x0000000d14047220 */ /* 0x000fe20000410000 */
[----:B------:R-:W-:-:S05]  /*0e00*/  SHF.L.U32 R37, R14, 0x10, RZ ;  /* 0x000000100e257819 */ /* 0x000fca00000006ff */
[----:B------:R-:W1:Y:S01]  /*0e10*/  MUFU.SQRT R38, R44 ;  /* 0x0000002c00267308 */ /* 0x000e620000002000 */
[----:B------:R-:W-:Y:S01]  /*0e20*/  FMUL.FTZ R39, R13, R4 ;  /* 0x000000040d277220 */ /* 0x000fe20000410000 */
[----:B------:R-:W-:-:S06]  /*0e30*/  FMUL.FTZ R4, R20, R37 ;  /* 0x0000002514047220 */ /* 0x000fcc0000410000 */
[----:B------:R-:W3:Y:S01]  /*0e40*/  MUFU.SQRT R12, R12 ;  /* 0x0000000c000c7308 */ /* 0x000ee20000002000 */
[----:B----4-:R-:W-:Y:S01]  /*0e50*/  FFMA.FTZ R18, R18, UR16, R39 ;  /* 0x0000001012127c23 */ /* 0x010fe20008010027 */
[----:B------:R-:W-:Y:S01]  /*0e60*/  FMUL.FTZ R39, R37, R4 ;  /* 0x0000000425277220 */ /* 0x000fe20000410000 */
[----:B0-----:R-:W-:-:S05]  /*0e70*/  FADD.FTZ R17, R17, UR14 ;  /* 0x0000000e11117e21 */ /* 0x001fca0008010000 */
[----:B------:R-:W0:Y:S01]  /*0e80*/  MUFU.SQRT R46, R46 ;  /* 0x0000002e002e7308 */ /* 0x000e220000002000 */
[----:B-----5:R-:W-:Y:S01]  /*0e90*/  FFMA.FTZ R36, R36, UR16, R39 ;  /* 0x0000001024247c23 */ /* 0x020fe20008010027 */
[----:B--2---:R-:W-:Y:S01]  /*0ea0*/  FADD.FTZ R35, R35, UR14 ;  /* 0x0000000e23237e21 */ /* 0x004fe20008010000 */
[----:B-1----:R-:W-:-:S05]  /*0eb0*/  FADD.FTZ R38, R38, UR14 ;  /* 0x0000000e26267e21 */ /* 0x002fca0008010000 */
[----:B------:R-:W1:Y:S01]  /*0ec0*/  MUFU.SQRT R16, R16 ;  /* 0x0000001000107308 */ /* 0x000e620000002000 */
[----:B---3--:R-:W-:-:S07]  /*0ed0*/  FADD.FTZ R12, R12, UR14 ;  /* 0x0000000e0c0c7e21 */ /* 0x008fce0008010000 */
[----:B------:R-:W2:Y:S08]  /*0ee0*/  MUFU.RCP R4, R17 ;  /* 0x0000001100047308 */ /* 0x000eb00000001000 */
[----:B------:R-:W3:Y:S01]  /*0ef0*/  MUFU.SQRT R18, R18 ;  /* 0x0000001200127308 */ /* 0x000ee20000002000 */
[----:B0-----:R-:W-:-:S07]  /*0f00*/  FADD.FTZ R46, R46, UR14 ;  /* 0x0000000e2e2e7e21 */ /* 0x001fce0008010000 */
[----:B------:R-:W0:Y:S08]  /*0f10*/  MUFU.RCP R10, R35 ;  /* 0x00000023000a7308 */ /* 0x000e300000001000 */
[----:B------:R-:W4:Y:S01]  /*0f20*/  MUFU.SQRT R36, R36 ;  /* 0x0000002400247308 */ /* 0x000f220000002000 */
[----:B-1----:R-:W-:-:S07]  /*0f30*/  FADD.FTZ R16, R16, UR14 ;  /* 0x0000000e10107e21 */ /* 0x002fce0008010000 */
[----:B------:R-:W1:Y:S01]  /*0f40*/  MUFU.RCP R38, R38 ;  /* 0x0000002600267308 */ /* 0x000e620000001000 */
[----:B--2---:R-:W-:Y:S01]  /*0f50*/  FMUL.FTZ R7, R7, R4 ;  /* 0x0000000407077220 */ /* 0x004fe20000410000 */
[----:B---3--:R-:W-:-:S06]  /*0f60*/  FADD.FTZ R18, R18, UR14 ;  /* 0x0000000e12127e21 */ /* 0x008fcc0008010000 */
[----:B------:R-:W2:Y:S01]  /*0f70*/  MUFU.RCP R12, R12 ;  /* 0x0000000c000c7308 */ /* 0x000ea20000001000 */
[----:B0-----:R-:W-:Y:S01]  /*0f80*/  FMUL.FTZ R4, R5, R10 ;  /* 0x0000000a05047220 */ /* 0x001fe20000410000 */
[----:B------:R-:W-:-:S06]  /*0f90*/  FMUL.FTZ R7, R7, R7 ;  /* 0x0000000707077220 */ /* 0x000fcc0000410000 */
        /* <DEDUP_REMOVED lines=59> */
.L_x_1764:
        /* <DEDUP_REMOVED lines=56> */
.L_x_1765:
[----:B------:R-:W-:Y:S05]  /*16d0*/  BSYNC.RECONVERGENT B0 ;  /* 0x0000000000007941 */ /* 0x000fea0003800200 */
.L_x_1763:
[----:B------:R-:W-:Y:S04]  /*16e0*/  BSSY.RECONVERGENT B0, `(.L_x_1766) ;  /* 0x0000004000007945 */ /* 0x000fe80003800200 */
[----:B------:R-:W-:Y:S05]  /*16f0*/  @P1 BRA `(.L_x_1767) ;  /* 0x0000000000081947 */ /* 0x000fea0003800000 */
[----:B------:R-:W2:Y:S02]  /*1700*/  LDC.64 R4, c[0x0][0x398] ;  /* 0x0000e600ff047b82 */ /* 0x000ea40000000a00 */
[----:B--2---:R2:W-:Y:S02]  /*1710*/  REDG.E.ADD.F32.FTZ.RN.STRONG.GPU desc[UR8][R4.64], R35 ;  /* 0x00000023040079a6 */ /* 0x0045e4000c12f308 */
.L_x_1767:
[----:B------:R-:W-:Y:S05]  /*1720*/  BSYNC.RECONVERGENT B0 ;  /* 0x0000000000007941 */ /* 0x000fea0003800200 */
.L_x_1766:
[----:B------:R-:W-:Y:S01]  /*1730*/  NOP ;  /* 0x0000000000007918 */ /* 0x000fe20000000000 */
[----:B------:R-:W-:Y:S05]  /*1740*/  @!P0 BRA `(.L_x_1768) ;  /* 0xffffffe800e08947 */ /* 0x000fea000383ffff */
[----:B------:R-:W-:Y:S05]  /*1750*/  EXIT ;  /* 0x000000000000794d */ /* 0x000fea0003800000 */
.L_x_1769:
        /* <DEDUP_REMOVED lines=10> */
.L_x_2076:


//--------------------- .text._Z33kPreconditionOptimizer32bit1StateIfLi2ELi4096ELi8EEvPT_S1_PfS2_ffffiffi --------------------------
	.section	.text._Z33kPreconditionOptimizer32bit1StateIfLi2ELi4096ELi8EEvPT_S1_PfS2_ffffiffi,"ax",@progbits
	.align	128
        .global         _Z33kPreconditionOptimizer32bit1StateIfLi2ELi4096ELi8EEvPT_S1_PfS2_ffffiffi
        .type           _Z33kPreconditionOptimizer32bit1StateIfLi2ELi4096ELi8EEvPT_S1_PfS2_ffffiffi,@function
        .size           _Z33kPreconditionOptimizer32bit1StateIfLi2ELi4096ELi8EEvPT_S1_PfS2_ffffiffi,(.L_x_2077 - _Z33kPreconditionOptimizer32bit1StateIfLi2ELi4096ELi8EEvPT_S1_PfS2_ffffiffi)
        .other          _Z33kPreconditionOptimizer32bit1StateIfLi2ELi4096ELi8EEvPT_S1_PfS2_ffffiffi,@"STO_CUDA_ENTRY STV_DEFAULT"
_Z33kPreconditionOptimizer32bit1StateIfLi2ELi4096ELi8EEvPT_S1_PfS2_ffffiffi:
.text._Z33kPreconditionOptimizer32bit1StateIfLi2ELi4096ELi8EEvPT_S1_PfS2_ffffiffi:
        /* <DEDUP_REMOVED lines=27> */
[----:B0-----:R-:W-:Y:S01]  /*01b0*/  SHF.L.U32 R21, R0, 0x3, RZ ;  /* 0x0000000300157819 */ /* 0x001fe200000006ff */
[----:B----4-:R-:W-:Y:S01]  /*01c0*/  FADD.FTZ R20, -R20, 1 ;  /* 0x3f80000014147421 */ /* 0x010fe20000010100 */
[----:B------:R-:W-:-:S02]  /*01d0*/  SHF.R.U32.HI R4, RZ, 0x3, R0 ;  /* 0x00000003ff047819 */ /* 0x000fc40000011600 */
[----:B------:R-:W-:Y:S02]  /*01e0*/  LOP3.LUT R21, R21, 0x1f00, RZ, 0xc0, !PT ;  /* 0x00001f0015157812 */ /* 0x000fe400078ec0ff */
[----:B------:R-:W-:Y:S02]  /*01f0*/  LOP3.LUT R3, R0, 0x3e0, RZ, 0xc0, !PT ;  /* 0x000003e000037812 */ /* 0x000fe400078ec0ff */
[----:B------:R-:W-:Y:S02]  /*0200*/  LOP3.LUT R5, R4, 0x7c, RZ, 0xc0, !PT ;  /* 0x0000007c04057812 */ /* 0x000fe400078ec0ff */
[----:B------:R-:W-:Y:S02]  /*0210*/  MOV R22, UR4 ;  /* 0x0000000400167c02 */ /* 0x000fe40008000f00 */
        /* <DEDUP_REMOVED lines=11> */
.L_x_1775:
[----:B------:R-:W-:Y:S01]  /*02d0*/  BAR.SYNC.DEFER_BLOCKING 0x0 ;  /* 0x0000000000007b1d */ /* 0x000fe20000010000 */
[----:B--2---:R-:W-:Y:S01]  /*02e0*/  IADD3 R4, P0, PT, R23, R34, RZ ;  /* 0x0000002217047210 */ /* 0x004fe20007f1e0ff */
[----:B------:R-:W-:Y:S01]  /*02f0*/  HFMA2 R38, -RZ, RZ, 0, 0 ;  /* 0x00000000ff267431 */ /* 0x000fe200000001ff */
[----:B------:R-:W-:Y:S02]  /*0300*/  IADD3 R35, PT, PT, -R34, UR15, RZ ;  /* 0x0000000f22237c10 */ /* 0x000fe4000fffe1ff */
[----:B------:R-:W-:Y:S02]  /*0310*/  CS2R R18, SRZ ;  /* 0x0000000000127805 */ /* 0x000fe4000001ff00 */
[----:B------:R-:W-:Y:S01]  /*0320*/  IADD3.X R5, PT, PT, RZ, RZ, RZ, P0, !PT ;  /* 0x000000ffff057210 */ /* 0x000fe200007fe4ff */
[----:B------:R-:W-:Y:S01]  /*0330*/  HFMA2 R14, -RZ, RZ, 0, 0 ;  /* 0x00000000ff0e7431 */ /* 0x000fe200000001ff */
[----:B------:R-:W-:Y:S02]  /*0340*/  VIMNMX.U32 R8, PT, PT, R35, 0x1000, PT ;  /* 0x0000100023087848 */ /* 0x000fe40003fe0000 */
[----:B------:R-:W-:-:S02]  /*0350*/  CS2R R12, SRZ ;  /* 0x00000000000c7805 */ /* 0x000fc4000001ff00 */
[C---:B------:R-:W-:Y:S01]  /*0360*/  SHF.L.U64.HI R5, R4.reuse, 0x2, R5 ;  /* 0x0000000204057819 */ /* 0x040fe20000010205 */
[----:B------:R-:W-:Y:S01]  /*0370*/  IMAD.SHL.U32 R4, R4, 0x4, RZ ;  /* 0x0000000404047824 */ /* 0x000fe200078e00ff */
[-C--:B------:R-:W-:Y:S02]  /*0380*/  ISETP.GE.U32.AND P6, PT, R23, R8.reuse, PT ;  /* 0x000000081700720c */ /* 0x080fe40003fc6070 */
[-C--:B------:R-:W-:Y:S02]  /*0390*/  ISETP.GE.U32.AND P0, PT, R27, R8.reuse, PT ;  /* 0x000000081b00720c */ /* 0x080fe40003f06070 */
[----:B------:R-:W-:Y:S02]  /*03a0*/  IADD3 R6, P4, PT, R4, UR10, RZ ;  /* 0x0000000a04067c10 */ /* 0x000fe4000ff9e0ff */
[----:B------:R-:W-:Y:S02]  /*03b0*/  ISETP.GE.U32.AND P1, PT, R28, R8, PT ;  /* 0x000000081c00720c */ /* 0x000fe40003f26070 */
[----:B------:R-:W-:-:S02]  /*03c0*/  IADD3 R4, P5, PT, R4, UR12, RZ ;  /* 0x0000000c04047c10 */ /* 0x000fc4000ffbe0ff */
[----:B------:R-:W-:Y:S02]  /*03d0*/  IADD3.X R7, PT, PT, R5, UR11, RZ, P4, !PT ;  /* 0x0000000b05077c10 */ /* 0x000fe4000a7fe4ff */
[-C--:B------:R-:W-:Y:S02]  /*03e0*/  ISETP.GE.U32.AND P2, PT, R29, R8.reuse, PT ;  /* 0x000000081d00720c */ /* 0x080fe40003f46070 */
[-C--:B------:R-:W-:Y:S01]  /*03f0*/  ISETP.GE.U32.AND P3, PT, R30, R8.reuse, PT ;  /* 0x000000081e00720c */ /* 0x080fe20003f66070 */
[----:B------:R-:W2:Y:S01]  /*0400*/  @!P6 LDG.E R38, desc[UR8][R6.64] ;  /* 0x000000080626e981 */ /* 0x000ea2000c1e1900 */
[----:B------:R-:W-:Y:S02]  /*0410*/  MOV R36, RZ ;  /* 0x000000ff00247202 */ /* 0x000fe40000000f00 */
[----:B------:R-:W-:Y:S01]  /*0420*/  ISETP.GE.U32.AND P4, PT, R31, R8, PT ;  /* 0x000000081f00720c */ /* 0x000fe20003f86070 */
[----:B------:R-:W3:Y:S01]  /*0430*/  @!P1 LDG.E R19, desc[UR8][R6.64+0x100] ;  /* 0x0001000806139981 */ /* 0x000ee2000c1e1900 */
[----:B------:R-:W-:-:S02]  /*0440*/  IADD3.X R5, PT, PT, R5, UR13, RZ, P5, !PT ;  /* 0x0000000d05057c10 */ /* 0x000fc4000affe4ff */
[-C--:B------:R-:W-:Y:S01]  /*0450*/  ISETP.GE.U32.AND P5, PT, R32, R8.reuse, PT ;  /* 0x000000082000720c */ /* 0x080fe20003fa6070 */
[----:B------:R-:W4:Y:S01]  /*0460*/  @!P0 LDG.E R36, desc[UR8][R6.64+0x80] ;  /* 0x0000800806248981 */ /* 0x000f22000c1e1900 */
[----:B------:R-:W-:Y:S02]  /*0470*/  ISETP.GE.U32.AND P6, PT, R33, R8, PT ;  /* 0x000000082100720c */ /* 0x000fe40003fc6070 */
[----:B------:R-:W-:Y:S01]  /*0480*/  MOV R11, RZ ;  /* 0x000000ff000b7202 */ /* 0x000fe20000000f00 */
[----:B------:R-:W5:Y:S04]  /*0490*/  @!P2 LDG.E R18, desc[UR8][R6.64+0x180] ;  /* 0x000180080612a981 */ /* 0x000f68000c1e1900 */
[----:B------:R-:W5:Y:S04]  /*04a0*/  @!P3 LDG.E R12, desc[UR8][R6.64+0x200] ;  /* 0x00020008060cb981 */ /* 0x000f68000c1e1900 */
[----:B------:R-:W5:Y:S04]  /*04b0*/  @!P4 LDG.E R14, desc[UR8][R6.64+0x280] ;  /* 0x00028008060ec981 */ /* 0x000f68000c1e1900 */
[----:B------:R-:W5:Y:S04]  /*04c0*/  @!P5 LDG.E R13, desc[UR8][R6.64+0x300] ;  /* 0x00030008060dd981 */ /* 0x000f68000c1e1900 */
[----:B0-----:R0:W5:Y:S01]  /*04d0*/  @!P6 LDG.E R11, desc[UR8][R6.64+0x380] ;  /* 0x00038008060be981 */ /* 0x001162000c1e1900 */
[----:B-1----:R-:W1:Y:S02]  /*04e0*/  S2R R10, SR_LANEID ;  /* 0x00000000000a7919 */ /* 0x002e640000000000 */
[----:B-1----:R-:W-:-:S04]  /*04f0*/  IADD3 R37, PT, PT, R21, R10, RZ ;  /* 0x0000000a15257210 */ /* 0x002fc80007ffe0ff */
[C---:B------:R-:W-:Y:S02]  /*0500*/  IADD3 R16, PT, PT, R37.reuse, 0x20, RZ ;  /* 0x0000002025107810 */ /* 0x040fe40007ffe0ff */
[C---:B------:R-:W-:Y:S02]  /*0510*/  IADD3 R40, PT, PT, R37.reuse, 0x40, RZ ;  /* 0x0000004025287810 */ /* 0x040fe40007ffe0ff */
[CC--:B------:R-:W-:Y:S01]  /*0520*/  LEA.HI.SX32 R9, R37.reuse, R37.reuse, 0x1b ;  /* 0x0000002525097211 */ /* 0x0c0fe200078fdaff */
[C---:B------:R-:W-:Y:S01]  /*0530*/  VIADD R44, R37.reuse, 0x80 ;  /* 0x00000080252c7836 */ /* 0x040fe20000000000 */
[----:B------:R-:W-:Y:S02]  /*0540*/  IADD3 R42, PT, PT, R37, 0x60, RZ ;  /* 0x00000060252a7810 */ /* 0x000fe40007ffe0ff */
[-C--:B------:R-:W-:Y:S02]  /*0550*/  LEA.HI.SX32 R15, R16, R37.reuse, 0x1b ;  /* 0x00000025100f7211 */ /* 0x080fe400078fdaff */
[----:B0-----:R-:W-:-:S02]  /*0560*/  LEA.HI.SX32 R7, R40, R37, 0x1b ;  /* 0x0000002528077211 */ /* 0x001fc400078fdaff */
[----:B------:R-:W-:Y:S02]  /*0570*/  IADD3 R46, PT, PT, R37, 0xa0, RZ ;  /* 0x000000a0252e7810 */ /* 0x000fe40007ffe0ff */
[----:B------:R-:W-:Y:S02]  /*0580*/  LEA R9, R9, R22, 0x2 ;  /* 0x0000001609097211 */ /* 0x000fe400078e10ff */
[----:B------:R-:W-:Y:S02]  /*0590*/  IADD3 R6, PT, PT, R3, R10, RZ ;  /* 0x0000000a03067210 */ /* 0x000fe40007ffe0ff */
[----:B------:R-:W-:Y:S02]  /*05a0*/  IADD3 R48, PT, PT, R37, 0xc0, RZ ;  /* 0x000000c025307810 */ /* 0x000fe40007ffe0ff */
[----:B------:R-:W-:Y:S02]  /*05b0*/  LEA.HI.SX32 R17, R42, R37, 0x1b ;  /* 0x000000252a117211 */ /* 0x000fe400078fdaff */
[----:B------:R-:W-:-:S02]  /*05c0*/  LEA R15, R15, R22, 0x2 ;  /* 0x000000160f0f7211 */ /* 0x000fc400078e10ff */
[----:B------:R-:W-:Y:S02]  /*05d0*/  IADD3 R50, PT, PT, R37, 0xe0, RZ ;  /* 0x000000e025327810 */ /* 0x000fe40007ffe0ff */
[----:B------:R-:W-:Y:S02]  /*05e0*/  LEA R16, R7, R22, 0x2 ;  /* 0x0000001607107211 */ /* 0x000fe400078e10ff */
[-C--:B------:R-:W-:Y:S02]  /*05f0*/  LEA.HI.SX32 R39, R44, R37.reuse, 0x1b ;  /* 0x000000252c277211 */ /* 0x080fe400078fdaff */
[-C--:B------:R-:W-:Y:S02]  /*0600*/  LEA.HI.SX32 R43, R46, R37.reuse, 0x1b ;  /* 0x000000252e2b7211 */ /* 0x080fe400078fdaff */
[----:B------:R-:W-:Y:S01]  /*0610*/  SHF.L.U32 R6, R6, 0x3, RZ ;  /* 0x0000000306067819 */ /* 0x000fe200000006ff */
[----:B------:R-:W-:Y:S01]  /*0620*/  IMAD R17, R17, 0x4, R22 ;  /* 0x0000000411117824 */ /* 0x000fe200078e0216 */
[----:B------:R-:W-:-:S02]  /*0630*/  LEA.HI.SX32 R45, R48, R37, 0x1b ;  /* 0x00000025302d7211 */ /* 0x000fc400078fdaff */
[----:B------:R-:W-:Y:S02]  /*0640*/  LEA.HI.SX32 R7, R50, R37, 0x1b ;  /* 0x0000002532077211 */ /* 0x000fe400078fdaff */
[-C--:B------:R-:W-:Y:S02]  /*0650*/  LEA R37, R39, R22.reuse, 0x2 ;  /* 0x0000001627257211 */ /* 0x080fe400078e10ff */
[-C--:B------:R-:W-:Y:S02]  /*0660*/  LEA R39, R43, R22.reuse, 0x2 ;  /* 0x000000162b277211 */ /* 0x080fe400078e10ff */
[-C--:B------:R-:W-:Y:S02]  /*0670*/  LEA R40, R45, R22.reuse, 0x2 ;  /* 0x000000162d287211 */ /* 0x080fe400078e10ff */
[----:B------:R-:W-:Y:S02]  /*0680*/  LEA R42, R7, R22, 0x2 ;  /* 0x00000016072a7211 */ /* 0x000fe400078e10ff */
[----:B------:R-:W-:-:S02]  /*0690*/  P2R R41, PR, RZ, 0x1 ;  /* 0x00000001ff297803 */ /* 0x000fc40000000000 */
[----:B------:R-:W-:Y:S02]  /*06a0*/  ISETP.GE.U32.AND P0, PT, R23, R8, PT ;  /* 0x000000081700720c */ /* 0x000fe40003f06070 */
[----:B------:R-:W-:Y:S01]  /*06b0*/  CS2R R44, SRZ ;  /* 0x00000000002c7805 */ /* 0x000fe2000001ff00 */
[----:B------:R-:W-:Y:S01]  /*06c0*/  HFMA2 R48, -RZ, RZ, 0, 0 ;  /* 0x00000000ff307431 */ /* 0x000fe200000001ff */
[----:B------:R-:W-:Y:S01]  /*06d0*/  CS2R R46, SRZ ;  /* 0x00000000002e7805 */ /* 0x000fe2000001ff00 */
[----:B------:R-:W-:Y:S01]  /*06e0*/  HFMA2 R52, -RZ, RZ, 0, 0 ;  /* 0x00000000ff347431 */ /* 0x000fe200000001ff */
[----:B------:R-:W-:Y:S01]  /*06f0*/  MOV R50, RZ ;  /* 0x000000ff00327202 */ /* 0x000fe20000000f00 */
[----:B--2---:R-:W-:Y:S04]  /*0700*/  STS [R9], R38 ;  /* 0x0000002609007388 */ /* 0x004fe80000000800 */
[----:B----4-:R-:W-:Y:S04]  /*0710*/  STS [R15+0x80], R36 ;  /* 0x000080240f007388 */ /* 0x010fe80000000800 */
[----:B---3--:R0:W-:Y:S04]  /*0720*/  STS [R16+0x100], R19 ;  /* 0x0001001310007388 */ /* 0x0081e80000000800 */
[----:B-----5:R-:W-:Y:S01]  /*0730*/  STS [R17+0x180], R18 ;  /* 0x0001801211007388 */ /* 0x020fe20000000800 */
[----:B0-----:R-:W-:-:S03]  /*0740*/  LEA.HI.SX32 R19, R6, R6, 0x1b ;  /* 0x0000000606137211 */ /* 0x001fc600078fdaff */
[----:B------:R-:W-:Y:S01]  /*0750*/  STS [R37+0x200], R12 ;  /* 0x0002000c25007388 */ /* 0x000fe20000000800 */
[----:B------:R-:W-:-:S03]  /*0760*/  LEA R19, R19, R22, 0x2 ;  /* 0x0000001613137211 */ /* 0x000fc600078e10ff */
[----:B------:R-:W-:Y:S04]  /*0770*/  STS [R39+0x280], R14 ;  /* 0x0002800e27007388 */ /* 0x000fe80000000800 */
[----:B------:R-:W-:Y:S04]  /*0780*/  STS [R40+0x300], R13 ;  /* 0x0003000d28007388 */ /* 0x000fe80000000800 */
[----:B------:R0:W-:Y:S01]  /*0790*/  STS [R42+0x380], R11 ;  /* 0x0003800b2a007388 */ /* 0x0001e20000000800 */
[----:B------:R-:W-:-:S03]  /*07a0*/  NOP ;  /* 0x0000000000007918 */ /* 0x000fc60000000000 */
[----:B------:R-:W1:Y:S04]  /*07b0*/  LDS R43, [R19] ;  /* 0x00000000132b7984 */ /* 0x000e680000000800 */
[----:B------:R-:W-:Y:S04]  /*07c0*/  LDS R38, [R19+0x4] ;  /* 0x0000040013267984 */ /* 0x000fe80000000800 */
[----:B------:R-:W-:Y:S04]  /*07d0*/  LDS R36, [R19+0x8] ;  /* 0x0000080013247984 */ /* 0x000fe80000000800 */
[----:B------:R-:W-:Y:S04]  /*07e0*/  LDS R18, [R19+0xc] ;  /* 0x00000c0013127984 */ /* 0x000fe80000000800 */
[----:B------:R-:W-:Y:S04]  /*07f0*/  LDS R14, [R19+0x10] ;  /* 0x00001000130e7984 */ /* 0x000fe80000000800 */
[----:B------:R-:W-:Y:S04]  /*0800*/  LDS R12, [R19+0x14] ;  /* 0x00001400130c7984 */ /* 0x000fe80000000800 */
[----:B------:R-:W2:Y:S04]  /*0810*/  LDS R7, [R19+0x18] ;  /* 0x0000180013077984 */ /* 0x000ea80000000800 */
[----:B------:R-:W-:Y:S01]  /*0820*/  LDS R6, [R19+0x1c] ;  /* 0x00001c0013067984 */ /* 0x000fe20000000800 */
[----:B------:R-:W-:Y:S01]  /*0830*/  BAR.SYNC.DEFER_BLOCKING 0x0 ;  /* 0x0000000000007b1d */ /* 0x000fe20000010000 */
[----:B0-----:R-:W-:-:S05]  /*0840*/  IMAD.MOV.U32 R11, RZ, RZ, RZ ;  /* 0x000000ffff0b7224 */ /* 0x001fca00078e00ff */
[----:B------:R-:W3:Y:S01]  /*0850*/  @!P0 LDG.E R44, desc[UR8][R4.64] ;  /* 0x00000008042c8981 */ /* 0x000ee2000c1e1900 */
[----:B------:R-:W-:-:S03]  /*0860*/  ISETP.NE.AND P0, PT, R41, RZ, PT ;  /* 0x000000ff2900720c */ /* 0x000fc60003f05270 */
[----:B------:R-:W4:Y:S04]  /*0870*/  @!P1 LDG.E R11, desc[UR8][R4.64+0x100] ;  /* 0x00010008040b9981 */ /* 0x000f28000c1e1900 */
[----:B------:R-:W5:Y:S04]  /*0880*/  @!P2 LDG.E R48, desc[UR8][R4.64+0x180] ;  /* 0x000180080430a981 */ /* 0x000f68000c1e1900 */
[----:B------:R-:W5:Y:S04]  /*0890*/  @!P3 LDG.E R50, desc[UR8][R4.64+0x200] ;  /* 0x000200080432b981 */ /* 0x000f68000c1e1900 */
[----:B------:R-:W4:Y:S04]  /*08a0*/  @!P0 LDG.E R46, desc[UR8][R4.64+0x80] ;  /* 0x00008008042e8981 */ /* 0x000f28000c1e1900 */
[----:B------:R-:W5:Y:S04]  /*08b0*/  @!P4 LDG.E R52, desc[UR8][R4.64+0x280] ;  /* 0x000280080434c981 */ /* 0x000f68000c1e1900 */
[----:B------:R-:W5:Y:S04]  /*08c0*/  @!P5 LDG.E R45, desc[UR8][R4.64+0x300] ;  /* 0x00030008042dd981 */ /* 0x000f68000c1e1900 */
[----:B------:R1:W5:Y:S02]  /*08d0*/  @!P6 LDG.E R47, desc[UR8][R4.64+0x380] ;  /* 0x00038008042fe981 */ /* 0x000364000c1e1900 */
[----:B-1----:R-:W-:Y:S01]  /*08e0*/  FMUL.FTZ R5, R43, UR7 ;  /* 0x000000072b057c20 */ /* 0x002fe20008410000 */
[----:B--2---:R-:W-:Y:S01]  /*08f0*/  FMUL.FTZ R7, R7, UR7 ;  /* 0x0000000707077c20 */ /* 0x004fe20008410000 */
[----:B------:R-:W-:Y:S01]  /*0900*/  ISETP.GE.U32.AND P1, PT, R35, 0x200, PT ;  /* 0x000002002300780c */ /* 0x000fe20003f26070 */
[----:B------:R-:W-:Y:S01]  /*0910*/  BSSY.RECONVERGENT B0, `(.L_x_1770) ;  /* 0x00000bb000007945 */ /* 0x000fe20003800200 */
[----:B------:R-:W-:-:S04]  /*0920*/  LEA R34, R2, R34, 0xc ;  /* 0x0000002202227211 */ /* 0x000fc800078e60ff */
[----:B------:R-:W-:Y:S01]  /*0930*/  ISETP.GE.U32.AND P0, PT, R34, UR6, PT ;  /* 0x0000000622007c0c */ /* 0x000fe2000bf06070 */
[----:B---3--:R-:W-:Y:S04]  /*0940*/  STS [R9], R44 ;  /* 0x0000002c09007388 */ /* 0x008fe80000000800 */
[----:B----4-:R-:W-:Y:S04]  /*0950*/  STS [R15+0x80], R46 ;  /* 0x0000802e0f007388 */ /* 0x010fe80000000800 */
[----:B------:R0:W-:Y:S04]  /*0960*/  STS [R16+0x100], R11 ;  /* 0x0001000b10007388 */ /* 0x0001e80000000800 */
[----:B-----5:R-:W-:Y:S04]  /*0970*/  STS [R17+0x180], R48 ;  /* 0x0001803011007388 */ /* 0x020fe80000000800 */
[----:B------:R-:W-:Y:S04]  /*0980*/  STS [R37+0x200], R50 ;  /* 0x0002003225007388 */ /* 0x000fe80000000800 */
[----:B------:R-:W-:Y:S04]  /*0990*/  STS [R39+0x280], R52 ;  /* 0x0002803427007388 */ /* 0x000fe80000000800 */
[----:B------:R1:W-:Y:S04]  /*09a0*/  STS [R40+0x300], R45 ;  /* 0x0003002d28007388 */ /* 0x0003e80000000800 */
[----:B------:R-:W-:Y:S01]  /*09b0*/  STS [R42+0x380], R47 ;  /* 0x0003802f2a007388 */ /* 0x000fe20000000800 */
[----:B------:R-:W-:-:S03]  /*09c0*/  NOP ;  /* 0x0000000000007918 */ /* 0x000fc60000000000 */
[----:B------:R-:W2:Y:S04]  /*09d0*/  LDS R44, [R19+0x8] ;  /* 0x00000800132c7984 */ /* 0x000ea80000000800 */
[----:B------:R-:W3:Y:S04]  /*09e0*/  LDS R49, [R19] ;  /* 0x0000000013317984 */ /* 0x000ee80000000800 */
[----:B------:R-:W4:Y:S04]  /*09f0*/  LDS R51, [R19+0x4] ;  /* 0x0000040013337984 */ /* 0x000f280000000800 */
[----:B------:R-:W-:Y:S04]  /*0a00*/  LDS R13, [R19+0x10] ;  /* 0x00001000130d7984 */ /* 0x000fe80000000800 */
[----:B------:R-:W5:Y:S04]  /*0a10*/  LDS R41, [R19+0xc] ;  /* 0x00000c0013297984 */ /* 0x000f680000000800 */
[----:B------:R-:W5:Y:S01]  /*0a20*/  LDS R4, [R19+0x14] ;  /* 0x0000140013047984 */ /* 0x000f620000000800 */
[----:B0-----:R-:W-:-:S03]  /*0a30*/  FMUL.FTZ R11, R36, UR7 ;  /* 0x00000007240b7c20 */ /* 0x001fc60008410000 */
[----:B------:R-:W0:Y:S01]  /*0a40*/  LDS R17, [R19+0x18] ;  /* 0x0000180013117984 */ /* 0x000e220000000800 */
[----:B-1----:R-:W-:-:S03]  /*0a50*/  FMUL.FTZ R40, R20, R11 ;  /* 0x0000000b14287220 */ /* 0x002fc60000410000 */
[----:B------:R1:W0:Y:S01]  /*0a60*/  LDS R36, [R19+0x1c] ;  /* 0x00001c0013247984 */ /* 0x0002220000000800 */
[----:B------:R-:W-:Y:S01]  /*0a70*/  FMUL.FTZ R16, R20, R5 ;  /* 0x0000000514107220 */ /* 0x000fe20000410000 */
[----:B------:R-:W-:Y:S01]  /*0a80*/  FMUL.FTZ R9, R38, UR7 ;  /* 0x0000000726097c20 */ /* 0x000fe20008410000 */
[----:B------:R-:W-:Y:S02]  /*0a90*/  FMUL.FTZ R37, R11, R40 ;  /* 0x000000280b257220 */ /* 0x000fe40000410000 */
[----:B------:R-:W-:Y:S01]  /*0aa0*/  FMUL.FTZ R16, R5, R16 ;  /* 0x0000001005107220 */ /* 0x000fe20000410000 */
[----:B------:R-:W-:Y:S01]  /*0ab0*/  FMUL.FTZ R38, R20, R9 ;  /* 0x0000000914267220 */ /* 0x000fe20000410000 */
[----:B------:R-:W-:Y:S01]  /*0ac0*/  FMUL.FTZ R15, R18, UR7 ;  /* 0x00000007120f7c20 */ /* 0x000fe20008410000 */
[----:B--2---:R-:W-:Y:S01]  /*0ad0*/  FFMA.FTZ R44, R44, UR16, R37 ;  /* 0x000000102c2c7c23 */ /* 0x004fe20008010025 */
[----:B------:R-:W-:Y:S01]  /*0ae0*/  FMUL.FTZ R37, R14, UR7 ;  /* 0x000000070e257c20 */ /* 0x000fe20008410000 */
[----:B------:R-:W-:Y:S01]  /*0af0*/  FMUL.FTZ R38, R9, R38 ;  /* 0x0000002609267220 */ /* 0x000fe20000410000 */
[----:B---3--:R-:W-:-:S02]  /*0b00*/  FFMA.FTZ R16, R49, UR16, R16 ;  /* 0x0000001031107c23 */ /* 0x008fc40008010010 */
[----:B------:R-:W-:Y:S01]  /*0b10*/  FMUL.FTZ R42, R20, R37 ;  /* 0x00000025142a7220 */ /* 0x000fe20000410000 */
[----:B-1----:R-:W-:Y:S01]  /*0b20*/  FMUL.FTZ R19, R12, UR7 ;  /* 0x000000070c137c20 */ /* 0x002fe20008410000 */
[C---:B------:R-:W-:Y:S01]  /*0b30*/  FMUL.FTZ R40, R20.reuse, R15 ;  /* 0x0000000f14287220 */ /* 0x040fe20000410000 */
[----:B----4-:R-:W-:Y:S01]  /*0b40*/  FFMA.FTZ R38, R51, UR16, R38 ;  /* 0x0000001033267c23 */ /* 0x010fe20008010026 */
[----:B------:R-:W-:Y:S01]  /*0b50*/  FMUL.FTZ R42, R37, R42 ;  /* 0x0000002a252a7220 */ /* 0x000fe20000410000 */
[----:B------:R-:W1:Y:S01]  /*0b60*/  MUFU.SQRT R16, R16 ;  /* 0x0000001000107308 */ /* 0x000e620000002000 */
[----:B------:R-:W-:Y:S01]  /*0b70*/  FMUL.FTZ R46, R20, R19 ;  /* 0x00000013142e7220 */ /* 0x000fe20000410000 */
[----:B------:R-:W-:-:S06]  /*0b80*/  FMUL.FTZ R40, R15, R40 ;  /* 0x000000280f287220 */ /* 0x000fcc0000410000 */
[----:B------:R2:W3:Y:S01]  /*0b90*/  MUFU.SQRT R18, R38 ;  /* 0x0000002600127308 */ /* 0x0004e20000002000 */
[----:B-----5:R-:W-:Y:S01]  /*0ba0*/  FFMA.FTZ R40, R41, UR16, R40 ;  /* 0x0000001029287c23 */ /* 0x020fe20008010028 */
[----:B--2---:R-:W-:Y:S01]  /*0bb0*/  FFMA.FTZ R38, R13, UR16, R42 ;  /* 0x000000100d267c23 */ /* 0x004fe2000801002a */
[----:B------:R-:W-:-:S05]  /*0bc0*/  FMUL.FTZ R13, R19, R46 ;  /* 0x0000002e130d7220 */ /* 0x000fca0000410000 */
[----:B------:R-:W2:Y:S01]  /*0bd0*/  MUFU.SQRT R14, R44 ;  /* 0x0000002c000e7308 */ /* 0x000ea20000002000 */
[----:B------:R-:W-:Y:S01]  /*0be0*/  FFMA.FTZ R39, R4, UR16, R13 ;  /* 0x0000001004277c23 */ /* 0x000fe2000801000d */
[----:B------:R-:W-:Y:S01]  /*0bf0*/  FMUL.FTZ R13, R6, UR7 ;  /* 0x00000007060d7c20 */ /* 0x000fe20008410000 */
[----:B------:R-:W-:-:S05]  /*0c00*/  FMUL.FTZ R42, R20, R7 ;  /* 0x00000007142a7220 */ /* 0x000fca0000410000 */
[----:B------:R-:W4:Y:S01]  /*0c10*/  MUFU.SQRT R12, R40 ;  /* 0x00000028000c7308 */ /* 0x000f220000002000 */
[----:B------:R-:W-:Y:S01]  /*0c20*/  FMUL.FTZ R4, R20, R13 ;  /* 0x0000000d14047220 */ /* 0x000fe20000410000 */
[----:B------:R-:W-:Y:S01]  /*0c30*/  FMUL.FTZ R42, R7, R42 ;  /* 0x0000002a072a7220 */ /* 0x000fe20000410000 */
[----:B-1----:R-:W-:Y:S02]  /*0c40*/  FADD.FTZ R16, R16, UR14 ;  /* 0x0000000e10107e21 */ /* 0x002fe40008010000 */
[----:B------:R-:W-:-:S03]  /*0c50*/  FMUL.FTZ R41, R13, R4 ;  /* 0x000000040d297220 */ /* 0x000fc60000410000 */
[----:B------:R-:W1:Y:S01]  /*0c60*/  MUFU.SQRT R38, R38 ;  /* 0x0000002600267308 */ /* 0x000e620000002000 */
[----:B0-----:R-:W-:Y:S01]  /*0c70*/  FFMA.FTZ R17, R17, UR16, R42 ;  /* 0x0000001011117c23 */ /* 0x001fe2000801002a */
[----:B---3--:R-:W-:Y:S01]  /*0c80*/  FADD.FTZ R18, R18, UR14 ;  /* 0x0000000e12127e21 */ /* 0x008fe20008010000 */
[----:B------:R-:W-:Y:S01]  /*0c90*/  FFMA.FTZ R4, R36, UR16, R41 ;  /* 0x0000001024047c23 */ /* 0x000fe20008010029 */
[----:B--2---:R-:W-:-:S04]  /*0ca0*/  FADD.FTZ R14, R14, UR14 ;  /* 0x0000000e0e0e7e21 */ /* 0x004fc80008010000 */
[----:B------:R-:W0:Y:S01]  /*0cb0*/  MUFU.SQRT R6, R39 ;  /* 0x0000002700067308 */ /* 0x000e220000002000 */
[----:B----4-:R-:W-:-:S07]  /*0cc0*/  FADD.FTZ R36, R12, UR14 ;  /* 0x0000000e0c247e21 */ /* 0x010fce0008010000 */
[----:B------:R-:W2:Y:S01]  /*0cd0*/  MUFU.RCP R16, R16 ;  /* 0x0000001000107308 */ /* 0x000ea20000001000 */
[----:B-1----:R-:W-:-:S07]  /*0ce0*/  FADD.FTZ R38, R38, UR14 ;  /* 0x0000000e26267e21 */ /* 0x002fce0008010000 */
[----:B------:R-:W1:Y:S08]  /*0cf0*/  MUFU.SQRT R17, R17 ;  /* 0x0000001100117308 */ /* 0x000e700000002000 */
[----:B------:R-:W3:Y:S08]  /*0d00*/  MUFU.RCP R18, R18 ;  /* 0x0000001200127308 */ /* 0x000ef00000001000 */
[----:B------:R-:W4:Y:S08]  /*0d10*/  MUFU.SQRT R4, R4 ;  /* 0x0000000400047308 */ /* 0x000f300000002000 */
[----:B------:R-:W5:Y:S01]  /*0d20*/  MUFU.RCP R14, R14 ;  /* 0x0000000e000e7308 */ /* 0x000f620000001000 */
[----:B0-----:R-:W-:Y:S01]  /*0d30*/  FADD.FTZ R6, R6, UR14 ;  /* 0x0000000e06067e21 */ /* 0x001fe20008010000 */
[----:B--2---:R-:W-:-:S06]  /*0d40*/  FMUL.FTZ R5, R5, R16 ;  /* 0x0000001005057220 */ /* 0x004fcc0000410000 */
[----:B------:R-:W0:Y:S01]  /*0d50*/  MUFU.RCP R36, R36 ;  /* 0x0000002400247308 */ /* 0x000e220000001000 */
[----:B-1----:R-:W-:Y:S01]  /*0d60*/  FADD.FTZ R17, R17, UR14 ;  /* 0x0000000e11117e21 */ /* 0x002fe20008010000 */
[----:B---3--:R-:W-:Y:S01]  /*0d70*/  FMUL.FTZ R12, R9, R18 ;  /* 0x00000012090c7220 */ /* 0x008fe20000410000 */
[----:B------:R-:W-:-:S05]  /*0d80*/  FMUL.FTZ R5, R5, R5 ;  /* 0x0000000505057220 */ /* 0x000fca0000410000 */
[----:B------:R-:W1:Y:S01]  /*0d90*/  MUFU.RCP R38, R38 ;  /* 0x0000002600267308 */ /* 0x000e620000001000 */
[----:B----4-:R-:W-:Y:S01]  /*0da0*/  FADD.FTZ R4, R4, UR14 ;  /* 0x0000000e04047e21 */ /* 0x010fe20008010000 */
[----:B-----5:R-:W-:Y:S01]  /*0db0*/  FMUL.FTZ R11, R11, R14 ;  /* 0x0000000e0b0b7220 */ /* 0x020fe20000410000 */
[----:B------:R-:W-:-:S05]  /*0dc0*/  FFMA.FTZ R12, R12, R12, R5 ;  /* 0x0000000c0c0c7223 */ /* 0x000fca0000010005 */
[----:B------:R-:W2:Y:S01]  /*0dd0*/  MUFU.RCP R6, R6 ;  /* 0x0000000600067308 */ /* 0x000ea20000001000 */
[----:B------:R-:W-:Y:S01]  /*0de0*/  FFMA.FTZ R12, R11, R11, R12 ;  /* 0x0000000b0b0c7223 */ /* 0x000fe2000001000c */
[----:B0-----:R-:W-:-:S06]  /*0df0*/  FMUL.FTZ R15, R15, R36 ;  /* 0x000000240f0f7220 */ /* 0x001fcc0000410000 */
[----:B------:R-:W0:Y:S01]  /*0e00*/  MUFU.RCP R14, R17 ;  /* 0x00000011000e7308 */ /* 0x000e220000001000 */
[----:B------:R-:W-:Y:S01]  /*0e10*/  FFMA.FTZ R12, R15, R15, R12 ;  /* 0x0000000f0f0c7223 */ /* 0x000fe2000001000c */
[----:B-1----:R-:W-:-:S06]  /*0e20*/  FMUL.FTZ R37, R37, R38 ;  /* 0x0000002625257220 */ /* 0x002fcc0000410000 */
[----:B------:R-:W1:Y:S01]  /*0e30*/  MUFU.RCP R4, R4 ;  /* 0x0000000400047308 */ /* 0x000e620000001000 */
[----:B------:R-:W-:Y:S01]  /*0e40*/  FFMA.FTZ R12, R37, R37, R12 ;  /* 0x00000025250c7223 */ /* 0x000fe2000001000c */
[----:B--2---:R-:W-:-:S04]  /*0e50*/  FMUL.FTZ R19, R19, R6 ;  /* 0x0000000613137220 */ /* 0x004fc80000410000 */
[----:B------:R-:W-:Y:S01]  /*0e60*/  FFMA.FTZ R12, R19, R19, R12 ;  /* 0x00000013130c7223 */ /* 0x000fe2000001000c */
[----:B0-----:R-:W-:-:S04]  /*0e70*/  FMUL.FTZ R7, R7, R14 ;  /* 0x0000000e07077220 */ /* 0x001fc80000410000 */
[----:B------:R-:W-:Y:S01]  /*0e80*/  FFMA.FTZ R12, R7, R7, R12 ;  /* 0x00000007070c7223 */ /* 0x000fe2000001000c */
[----:B-1----:R-:W-:-:S04]  /*0e90*/  FMUL.FTZ R13, R13, R4 ;  /* 0x000000040d0d7220 */ /* 0x002fc80000410000 */
        /* <DEDUP_REMOVED lines=42> */
.L_x_1771:
        /* <DEDUP_REMOVED lines=56> */
.L_x_1772:
[----:B------:R-:W-:Y:S05]  /*14c0*/  BSYNC.RECONVERGENT B0 ;  /* 0x0000000000007941 */ /* 0x000fea0003800200 */
.L_x_1770:
[----:B------:R-:W-:Y:S04]  /*14d0*/  BSSY.RECONVERGENT B0, `(.L_x_1773) ;  /* 0x0000004000007945 */ /* 0x000fe80003800200 */
[----:B------:R-:W-:Y:S05]  /*14e0*/  @P1 BRA `(.L_x_1774) ;  /* 0x0000000000081947 */ /* 0x000fea0003800000 */
[----:B------:R-:W2:Y:S02]  /*14f0*/  LDC.64 R4, c[0x0][0x398] ;  /* 0x0000e600ff047b82 */ /* 0x000ea40000000a00 */
[----:B--2---:R2:W-:Y:S02]  /*1500*/  REDG.E.ADD.F32.FTZ.RN.STRONG.GPU desc[UR8][R4.64], R37 ;  /* 0x00000025040079a6 */ /* 0x0045e4000c12f308 */
.L_x_1774:
[----:B------:R-:W-:Y:S05]  /*1510*/  BSYNC.RECONVERGENT B0 ;  /* 0x0000000000007941 */ /* 0x000fea0003800200 */
.L_x_1773:
[----:B------:R-:W-:Y:S01]  /*1520*/  NOP ;  /* 0x0000000000007918 */ /* 0x000fe20000000000 */
[----:B------:R-:W-:Y:S05]  /*1530*/  @!P0 BRA `(.L_x_1775) ;  /* 0xffffffec00648947 */ /* 0x000fea000383ffff */
[----:B------:R-:W-:Y:S05]  /*1540*/  EXIT ;  /* 0x000000000000794d */ /* 0x000fea0003800000 */
.L_x_1776:
        /* <DEDUP_REMOVED lines=11> */
.L_x_2077:


//--------------------- .text._Z33kPreconditionOptimizer32bit1StateI6__halfLi2ELi4096ELi8EEvPT_S2_PfS3_ffffiffi --------------------------
	.section	.text._Z33kPreconditionOptimizer32bit1StateI6__halfLi2ELi4096ELi8EEvPT_S2_PfS3_ffffiffi,"ax",@progbits
	.align	128
        .global         _Z33kPreconditionOptimizer32bit1StateI6__halfLi2ELi4096ELi8EEvPT_S2_PfS3_ffffiffi
        .type           _Z33kPreconditionOptimizer32bit1StateI6__halfLi2ELi4096ELi8EEvPT_S2_PfS3_ffffiffi,@function
        .size           _Z33kPreconditionOptimizer32bit1StateI6__halfLi2ELi4096ELi8EEvPT_S2_PfS3_ffffiffi,(.L_x_2078 - _Z33kPreconditionOptimizer32bit1StateI6__halfLi2ELi4096ELi8EEvPT_S2_PfS3_ffffiffi)
        .other          _Z33kPreconditionOptimizer32bit1StateI6__halfLi2ELi4096ELi8EEvPT_S2_PfS3_ffffiffi,@"STO_CUDA_ENTRY STV_DEFAULT"
_Z33kPreconditionOptimizer32bit1StateI6__halfLi2ELi4096ELi8EEvPT_S2_PfS3_ffffiffi:
.text._Z33kPreconditionOptimizer32bit1StateI6__halfLi2ELi4096ELi8EEvPT_S2_PfS3_ffffiffi:
        /* <DEDUP_REMOVED lines=32> */
[----:B------:R-:W-:Y:S02]  /*0200*/  MOV R6, UR4 ;  /* 0x0000000400067c02 */ /* 0x000fe40008000f00 */
        /* <DEDUP_REMOVED lines=11> */
[----:B-123--:R-:W-:-:S07]  /*02c0*/  LOP3.LUT R33, R7, 0xe0, RZ, 0xfc, !PT ;  /* 0x000000e007217812 */ /* 0x00efce00078efcff */
.L_x_1782:
[----:B--2---:R-:W-:Y:S01]  /*02d0*/  IADD3 R12, P0, PT, R7, R34, RZ ;  /* 0x00000022070c7210 */ /* 0x004fe20007f1e0ff */
[----:B------:R-:W-:Y:S01]  /*02e0*/  BAR.SYNC.DEFER_BLOCKING 0x0 ;  /* 0x0000000000007b1d */ /* 0x000fe20000010000 */
[----:B------:R-:W-:Y:S02]  /*02f0*/  IADD3 R35, PT, PT, -R34, UR15, RZ ;  /* 0x0000000f22237c10 */ /* 0x000fe4000fffe1ff */
[----:B------:R-:W-:Y:S02]  /*0300*/  IADD3.X R13, PT, PT, RZ, RZ, RZ, P0, !PT ;  /* 0x000000ffff0d7210 */ /* 0x000fe400007fe4ff */
[C---:B------:R-:W-:Y:S02]  /*0310*/  LEA R16, P0, R12.reuse, UR10, 0x1 ;  /* 0x0000000a0c107c11 */ /* 0x040fe4000f8008ff */
[C---:B------:R-:W-:Y:S02]  /*0320*/  LEA R56, P1, R12.reuse, UR12, 0x2 ;  /* 0x0000000c0c387c11 */ /* 0x040fe4000f8210ff */
        /* <DEDUP_REMOVED lines=13> */
[----:B------:R-:W-:-:S02]  /*0400*/  PRMT R39, RZ, 0x7610, R39 ;  /* 0x00007610ff277816 */ /* 0x000fc40000000027 */
[----:B------:R-:W-:Y:S02]  /*0410*/  PRMT R41, RZ, 0x7610, R41 ;  /* 0x00007610ff297816 */ /* 0x000fe40000000029 */
[----:B01----:R-:W-:Y:S02]  /*0420*/  PRMT R37, RZ, 0x7610, R37 ;  /* 0x00007610ff257816 */ /* 0x003fe40000000025 */
        /* <DEDUP_REMOVED lines=10> */
[----:B------:R0:W5:Y:S01]  /*04d0*/  @!P6 LDG.E.U16 R49, desc[UR8][R16.64+0x1c0] ;  /* 0x0001c0081031e981 */ /* 0x000162000c1e1500 */
[----:B------:R-:W1:Y:S02]  /*04e0*/  S2R R14, SR_LANEID ;  /* 0x00000000000e7919 */ /* 0x000e640000000000 */
[----:B-1----:R-:W-:-:S04]  /*04f0*/  IADD3 R25, PT, PT, R5, R14, RZ ;  /* 0x0000000e05197210 */ /* 0x002fc80007ffe0ff */
[C---:B------:R-:W-:Y:S02]  /*0500*/  IADD3 R36, PT, PT, R25.reuse, 0xc0, RZ ;  /* 0x000000c019247810 */ /* 0x040fe40007ffe0ff */
[C---:B------:R-:W-:Y:S02]  /*0510*/  IADD3 R18, PT, PT, R25.reuse, 0x20, RZ ;  /* 0x0000002019127810 */ /* 0x040fe40007ffe0ff */
[C---:B------:R-:W-:Y:S02]  /*0520*/  IADD3 R20, PT, PT, R25.reuse, 0x40, RZ ;  /* 0x0000004019147810 */ /* 0x040fe40007ffe0ff */
[C---:B------:R-:W-:Y:S02]  /*0530*/  LEA.HI.SX32 R55, R25.reuse, R25, 0x1b ;  /* 0x0000001919377211 */ /* 0x040fe400078fdaff */
[C---:B------:R-:W-:Y:S02]  /*0540*/  IADD3 R22, PT, PT, R25.reuse, 0x60, RZ ;  /* 0x0000006019167810 */ /* 0x040fe40007ffe0ff */
[----:B------:R-:W-:-:S02]  /*0550*/  IADD3 R24, PT, PT, R25, 0x80, RZ ;  /* 0x0000008019187810 */ /* 0x000fc40007ffe0ff */
[C---:B------:R-:W-:Y:S02]  /*0560*/  IADD3 R26, PT, PT, R25.reuse, 0xa0, RZ ;  /* 0x000000a0191a7810 */ /* 0x040fe40007ffe0ff */
[----:B------:R-:W-:Y:S02]  /*0570*/  IADD3 R38, PT, PT, R25, 0xe0, RZ ;  /* 0x000000e019267810 */ /* 0x000fe40007ffe0ff */
[-C--:B------:R-:W-:Y:S02]  /*0580*/  LEA.HI.SX32 R15, R36, R25.reuse, 0x1b ;  /* 0x00000019240f7211 */ /* 0x080fe400078fdaff */
[-C--:B------:R-:W-:Y:S02]  /*0590*/  LEA.HI.SX32 R21, R18, R25.reuse, 0x1b ;  /* 0x0000001912157211 */ /* 0x080fe400078fdaff */
[----:B------:R-:W-:Y:S02]  /*05a0*/  IADD3 R36, PT, PT, R3, R14, RZ ;  /* 0x0000000e03247210 */ /* 0x000fe40007ffe0ff */
[----:B------:R-:W-:-:S02]  /*05b0*/  LEA.HI.SX32 R23, R20, R25, 0x1b ;  /* 0x0000001914177211 */ /* 0x000fc400078fdaff */
[-C--:B------:R-:W-:Y:S02]  /*05c0*/  LEA.HI.SX32 R19, R22, R25.reuse, 0x1b ;  /* 0x0000001916137211 */ /* 0x080fe400078fdaff */
[-C--:B0-----:R-:W-:Y:S02]  /*05d0*/  LEA.HI.SX32 R17, R24, R25.reuse, 0x1b ;  /* 0x0000001918117211 */ /* 0x081fe400078fdaff */
[-C--:B------:R-:W-:Y:S02]  /*05e0*/  LEA.HI.SX32 R13, R26, R25.reuse, 0x1b ;  /* 0x000000191a0d7211 */ /* 0x080fe400078fdaff */
[-C--:B------:R-:W-:Y:S02]  /*05f0*/  LEA R54, R55, R6.reuse, 0x1 ;  /* 0x0000000637367211 */ /* 0x080fe400078e08ff */
[----:B------:R-:W-:Y:S02]  /*0600*/  LEA.HI.SX32 R25, R38, R25, 0x1b ;  /* 0x0000001926197211 */ /* 0x000fe400078fdaff */
[----:B------:R-:W-:-:S02]  /*0610*/  LEA R16, R21, R6, 0x1 ;  /* 0x0000000615107211 */ /* 0x000fc400078e08ff */
[----:B------:R-:W-:Y:S02]  /*0620*/  SHF.L.U32 R38, R36, 0x3, RZ ;  /* 0x0000000324267819 */ /* 0x000fe400000006ff */
[-C--:B------:R-:W-:Y:S01]  /*0630*/  LEA R18, R23, R6.reuse, 0x1 ;  /* 0x0000000617127211 */ /* 0x080fe200078e08ff */
[----:B------:R-:W-:Y:S01]  /*0640*/  IMAD R22, R17, 0x2, R6 ;  /* 0x0000000211167824 */ /* 0x000fe200078e0206 */
[-C--:B------:R-:W-:Y:S02]  /*0650*/  LEA R20, R19, R6.reuse, 0x1 ;  /* 0x0000000613147211 */ /* 0x080fe400078e08ff */
[-C--:B------:R-:W-:Y:S02]  /*0660*/  LEA R24, R13, R6.reuse, 0x1 ;  /* 0x000000060d187211 */ /* 0x080fe400078e08ff */
[-C--:B------:R-:W-:Y:S02]  /*0670*/  LEA R26, R15, R6.reuse, 0x1 ;  /* 0x000000060f1a7211 */ /* 0x080fe400078e08ff */
[----:B------:R-:W-:-:S02]  /*0680*/  LEA R36, R25, R6, 0x1 ;  /* 0x0000000619247211 */ /* 0x000fc400078e08ff */
[----:B------:R-:W-:Y:S02]  /*0690*/  P2R R47, PR, RZ, 0x1 ;  /* 0x00000001ff2f7803 */ /* 0x000fe40000000000 */
[----:B------:R-:W-:Y:S02]  /*06a0*/  ISETP.GE.U32.AND P0, PT, R7, R12, PT ;  /* 0x0000000c0700720c */ /* 0x000fe40003f06070 */
[----:B------:R-:W-:Y:S01]  /*06b0*/  CS2R R52, SRZ ;  /* 0x0000000000347805 */ /* 0x000fe2000001ff00 */
[----:B--2---:R0:W-:Y:S02]  /*06c0*/  STS.U16 [R54], R27 ;  /* 0x0000001b36007388 */ /* 0x0041e40000000400 */
[----:B0-----:R-:W-:Y:S02]  /*06d0*/  LEA.HI.SX32 R27, R38, R38, 0x1b ;  /* 0x00000026261b7211 */ /* 0x001fe400078fdaff */
[----:B---3--:R-:W-:Y:S04]  /*06e0*/  STS.U16 [R16+0x40], R39 ;  /* 0x0000402710007388 */ /* 0x008fe80000000400 */
[----:B----4-:R-:W-:Y:S01]  /*06f0*/  STS.U16 [R18+0x80], R41 ;  /* 0x0000802912007388 */ /* 0x010fe20000000400 */
[----:B------:R-:W-:-:S03]  /*0700*/  LEA R38, R27, R6, 0x1 ;  /* 0x000000061b267211 */ /* 0x000fc600078e08ff */
[----:B-----5:R0:W-:Y:S04]  /*0710*/  STS.U16 [R20+0xc0], R37 ;  /* 0x0000c02514007388 */ /* 0x0201e80000000400 */
[----:B------:R-:W-:Y:S04]  /*0720*/  STS.U16 [R22+0x100], R43 ;  /* 0x0001002b16007388 */ /* 0x000fe80000000400 */
[----:B------:R-:W-:Y:S04]  /*0730*/  STS.U16 [R24+0x140], R51 ;  /* 0x0001403318007388 */ /* 0x000fe80000000400 */
[----:B------:R-:W-:Y:S04]  /*0740*/  STS.U16 [R26+0x180], R45 ;  /* 0x0001802d1a007388 */ /* 0x000fe80000000400 */
        /* <DEDUP_REMOVED lines=11> */
[----:B0-----:R-:W-:Y:S01]  /*0800*/  HFMA2 R37, -RZ, RZ, 0, 0 ;  /* 0x00000000ff257431 */ /* 0x001fe200000001ff */
[----:B-1----:R-:W-:-:S02]  /*0810*/  CS2R R48, SRZ ;  /* 0x0000000000307805 */ /* 0x002fc4000001ff00 */
        /* <DEDUP_REMOVED lines=14> */
[----:B------:R-:W-:Y:S02]  /*0900*/  LEA R20, R19, R20, 0x1 ;  /* 0x0000001413147211 */ /* 0x000fe400078e08ff */
[----:B------:R-:W-:Y:S02]  /*0910*/  LEA R17, R17, R22, 0x1 ;  /* 0x0000001611117211 */ /* 0x000fe400078e08ff */
[----:B------:R-:W-:Y:S02]  /*0920*/  LEA R24, R13, R24, 0x1 ;  /* 0x000000180d187211 */ /* 0x000fe400078e08ff */
[----:B------:R-:W-:Y:S02]  /*0930*/  LEA R15, R15, R26, 0x1 ;  /* 0x0000001a0f0f7211 */ /* 0x000fe400078e08ff */
[----:B------:R-:W-:Y:S02]  /*0940*/  LEA R36, R25, R36, 0x1 ;  /* 0x0000002419247211 */ /* 0x000fe400078e08ff */
[----:B------:R-:W-:Y:S01]  /*0950*/  LEA R27, R27, R38, 0x1 ;  /* 0x000000261b1b7211 */ /* 0x000fe200078e08ff */
[----:B--2---:R-:W-:-:S02]  /*0960*/  HADD2.F32 R39, -RZ, R39.H0_H0 ;  /* 0x20000027ff277230 */ /* 0x004fc40000004100 */
[----:B---3--:R-:W-:-:S03]  /*0970*/  HADD2.F32 R40, -RZ, R40.H0_H0 ;  /* 0x20000028ff287230 */ /* 0x008fc60000004100 */
[----:B------:R-:W-:Y:S02]  /*0980*/  FMUL.FTZ R39, R39, UR7 ;  /* 0x0000000727277c20 */ /* 0x000fe40008410000 */
[----:B------:R-:W-:Y:S01]  /*0990*/  FMUL.FTZ R40, R40, UR7 ;  /* 0x0000000728287c20 */ /* 0x000fe20008410000 */
[----:B----4-:R-:W-:-:S04]  /*09a0*/  HADD2.F32 R41, -RZ, R41.H0_H0 ;  /* 0x20000029ff297230 */ /* 0x010fc80000004100 */
[----:B------:R-:W-:Y:S01]  /*09b0*/  F2FP.F16.F32.PACK_AB R39, R40, R39 ;  /* 0x000000272827723e */ /* 0x000fe200000000ff */
[----:B-----5:R-:W-:-:S04]  /*09c0*/  HADD2.F32 R42, -RZ, R42.H0_H0 ;  /* 0x2000002aff2a7230 */ /* 0x020fc80000004100 */
[----:B------:R-:W-:Y:S02]  /*09d0*/  HADD2.F32 R13, -RZ, R39.H0_H0 ;  /* 0x20000027ff0d7230 */ /* 0x000fe40000004100 */
[----:B------:R-:W-:Y:S01]  /*09e0*/  FMUL.FTZ R41, R41, UR7 ;  /* 0x0000000729297c20 */ /* 0x000fe20008410000 */
[----:B------:R-:W-:Y:S02]  /*09f0*/  FMUL.FTZ R42, R42, UR7 ;  /* 0x000000072a2a7c20 */ /* 0x000fe40008410000 */
[----:B------:R-:W-:-:S03]  /*0a00*/  FMUL.FTZ R22, R4, R13 ;  /* 0x0000000d04167220 */ /* 0x000fc60000410000 */
[----:B------:R-:W-:Y:S01]  /*0a10*/  F2FP.F16.F32.PACK_AB R41, R42, R41 ;  /* 0x000000292a29723e */ /* 0x000fe200000000ff */
[----:B------:R-:W-:Y:S02]  /*0a20*/  HADD2.F32 R43, -RZ, R43.H0_H0 ;  /* 0x2000002bff2b7230 */ /* 0x000fe40000004100 */
[----:B------:R-:W-:-:S03]  /*0a30*/  HADD2.F32 R44, -RZ, R44.H0_H0 ;  /* 0x2000002cff2c7230 */ /* 0x000fc60000004100 */
[----:B------:R-:W-:Y:S02]  /*0a40*/  FMUL.FTZ R43, R43, UR7 ;  /* 0x000000072b2b7c20 */ /* 0x000fe40008410000 */
[----:B------:R-:W-:Y:S01]  /*0a50*/  FMUL.FTZ R44, R44, UR7 ;  /* 0x000000072c2c7c20 */ /* 0x000fe20008410000 */
[----:B------:R-:W-:-:S04]  /*0a60*/  HADD2.F32 R45, -RZ, R45.H0_H0 ;  /* 0x2000002dff2d7230 */ /* 0x000fc80000004100 */
[----:B------:R-:W-:Y:S01]  /*0a70*/  F2FP.F16.F32.PACK_AB R43, R44, R43 ;  /* 0x0000002b2c2b723e */ /* 0x000fe200000000ff */
[----:B------:R-:W-:Y:S02]  /*0a80*/  HADD2.F32 R46, -RZ, R46.H0_H0 ;  /* 0x2000002eff2e7230 */ /* 0x000fe40000004100 */
[----:B------:R-:W-:-:S03]  /*0a90*/  FMUL.FTZ R45, R45, UR7 ;  /* 0x000000072d2d7c20 */ /* 0x000fc60008410000 */
        /* <DEDUP_REMOVED lines=12> */
[----:B------:R0:W-:Y:S04]  /*0b60*/  STS [R15+0x300], R52 ;  /* 0x000300340f007388 */ /* 0x0001e80000000800 */
[----:B------:R-:W-:Y:S01]  /*0b70*/  STS [R36+0x380], R53 ;  /* 0x0003803524007388 */ /* 0x000fe20000000800 */
[----:B------:R-:W-:-:S03]  /*0b80*/  NOP ;  /* 0x0000000000007918 */ /* 0x000fc60000000000 */
[----:B------:R-:W1:Y:S04]  /*0b90*/  LDS R19, [R27] ;  /* 0x000000001b137984 */ /* 0x000e680000000800 */
[----:B------:R-:W2:Y:S04]  /*0ba0*/  LDS R18, [R27+0x4] ;  /* 0x000004001b127984 */ /* 0x000ea80000000800 */
[----:B------:R-:W3:Y:S04]  /*0bb0*/  LDS R16, [R27+0x8] ;  /* 0x000008001b107984 */ /* 0x000ee80000000800 */
[----:B------:R-:W4:Y:S01]  /*0bc0*/  LDS R17, [R27+0xc] ;  /* 0x00000c001b117984 */ /* 0x000f220000000800 */
[----:B0-----:R-:W-:-:S03]  /*0bd0*/  HADD2.F32 R15, -RZ, R39.H1_H1 ;  /* 0x30000027ff0f7230 */ /* 0x001fc60000004100 */
[----:B------:R-:W0:Y:S01]  /*0be0*/  LDS R20, [R27+0x10] ;  /* 0x000010001b147984 */ /* 0x000e220000000800 */
[----:B------:R-:W-:Y:S01]  /*0bf0*/  FMUL.FTZ R24, R13, R22 ;  /* 0x000000160d187220 */ /* 0x000fe20000410000 */
[----:B------:R-:W-:Y:S02]  /*0c00*/  FMUL.FTZ R26, R4, R15 ;  /* 0x0000000f041a7220 */ /* 0x000fe40000410000 */
[----:B------:R-:W5:Y:S02]  /*0c10*/  LDS R22, [R27+0x14] ;  /* 0x000014001b167984 */ /* 0x000f640000000800 */
[----:B------:R-:W-:Y:S01]  /*0c20*/  FMUL.FTZ R23, R15, R26 ;  /* 0x0000001a0f177220 */ /* 0x000fe20000410000 */
[----:B-1----:R-:W-:Y:S01]  /*0c30*/  FFMA.FTZ R21, R19, UR16, R24 ;  /* 0x0000001013157c23 */ /* 0x002fe20008010018 */
[----:B------:R-:W-:Y:S02]  /*0c40*/  HADD2.F32 R19, -RZ, R41.H0_H0 ;  /* 0x20000029ff137230 */ /* 0x000fe40000004100 */
[----:B--2---:R-:W-:-:S03]  /*0c50*/  FFMA.FTZ R24, R18, UR16, R23 ;  /* 0x0000001012187c23 */ /* 0x004fc60008010017 */
[C---:B------:R-:W-:Y:S01]  /*0c60*/  FMUL.FTZ R26, R4.reuse, R19 ;  /* 0x00000013041a7220 */ /* 0x040fe20000410000 */
[----:B------:R-:W1:Y:S01]  /*0c70*/  LDS R18, [R27+0x18] ;  /* 0x000018001b127984 */ /* 0x000e620000000800 */
[----:B------:R-:W-:Y:S02]  /*0c80*/  HADD2.F32 R23, -RZ, R41.H1_H1 ;  /* 0x30000029ff177230 */ /* 0x000fe40000004100 */
[----:B------:R-:W-:Y:S02]  /*0c90*/  FMUL.FTZ R25, R19, R26 ;  /* 0x0000001a13197220 */ /* 0x000fe40000410000 */
[----:B------:R2:W1:Y:S01]  /*0ca0*/  LDS R26, [R27+0x1c] ;  /* 0x00001c001b1a7984 */ /* 0x0004620000000800 */
[----:B------:R-:W-:Y:S01]  /*0cb0*/  FMUL.FTZ R36, R4, R23 ;  /* 0x0000001704247220 */ /* 0x000fe20000410000 */
[----:B---3--:R-:W-:Y:S01]  /*0cc0*/  FFMA.FTZ R16, R16, UR16, R25 ;  /* 0x0000001010107c23 */ /* 0x008fe20008010019 */
[----:B------:R-:W-:Y:S02]  /*0cd0*/  HADD2.F32 R25, -RZ, R43.H0_H0 ;  /* 0x2000002bff197230 */ /* 0x000fe40000004100 */
[----:B------:R-:W-:-:S03]  /*0ce0*/  FMUL.FTZ R36, R23, R36 ;  /* 0x0000002417247220 */ /* 0x000fc60000410000 */
[C---:B------:R-:W-:Y:S01]  /*0cf0*/  FMUL.FTZ R38, R4.reuse, R25 ;  /* 0x0000001904267220 */ /* 0x040fe20000410000 */
[----:B----4-:R-:W-:Y:S01]  /*0d00*/  FFMA.FTZ R36, R17, UR16, R36 ;  /* 0x0000001011247c23 */ /* 0x010fe20008010024 */
[----:B------:R-:W-:Y:S02]  /*0d10*/  HADD2.F32 R17, -RZ, R43.H1_H1 ;  /* 0x3000002bff117230 */ /* 0x000fe40000004100 */
[----:B--2---:R-:W-:Y:S01]  /*0d20*/  FMUL.FTZ R27, R25, R38 ;  /* 0x00000026191b7220 */ /* 0x004fe20000410000 */
[----:B------:R-:W2:Y:S02]  /*0d30*/  MUFU.SQRT R21, R21 ;  /* 0x0000001500157308 */ /* 0x000ea40000002000 */
[----:B------:R-:W-:Y:S01]  /*0d40*/  FMUL.FTZ R38, R4, R17 ;  /* 0x0000001104267220 */ /* 0x000fe20000410000 */
[----:B0-----:R-:W-:Y:S01]  /*0d50*/  FFMA.FTZ R20, R20, UR16, R27 ;  /* 0x0000001014147c23 */ /* 0x001fe2000801001b */
[----:B------:R-:W-:Y:S02]  /*0d60*/  HADD2.F32 R27, -RZ, R45.H0_H0 ;  /* 0x2000002dff1b7230 */ /* 0x000fe40000004100 */
[----:B------:R-:W-:-:S02]  /*0d70*/  FMUL.FTZ R37, R17, R38 ;  /* 0x0000002611257220 */ /* 0x000fc40000410000 */
[----:B------:R-:W0:Y:S01]  /*0d80*/  MUFU.SQRT R24, R24 ;  /* 0x0000001800187308 */ /* 0x000e220000002000 */
[----:B------:R-:W-:Y:S01]  /*0d90*/  FMUL.FTZ R38, R4, R27 ;  /* 0x0000001b04267220 */ /* 0x000fe20000410000 */
[----:B-----5:R-:W-:Y:S01]  /*0da0*/  FFMA.FTZ R22, R22, UR16, R37 ;  /* 0x0000001016167c23 */ /* 0x020fe20008010025 */
[----:B------:R-:W-:-:S05]  /*0db0*/  HADD2.F32 R37, -RZ, R45.H1_H1 ;  /* 0x3000002dff257230 */ /* 0x000fca0000004100 */
[----:B------:R-:W3:Y:S01]  /*0dc0*/  MUFU.SQRT R16, R16 ;  /* 0x0000001000107308 */ /* 0x000ee20000002000 */
[----:B------:R-:W-:Y:S01]  /*0dd0*/  FMUL.FTZ R39, R27, R38 ;  /* 0x000000261b277220 */ /* 0x000fe20000410000 */
[----:B------:R-:W-:-:S06]  /*0de0*/  FMUL.FTZ R40, R4, R37 ;  /* 0x0000002504287220 */ /* 0x000fcc0000410000 */
[----:B------:R-:W4:Y:S01]  /*0df0*/  MUFU.SQRT R36, R36 ;  /* 0x0000002400247308 */ /* 0x000f220000002000 */
[----:B-1----:R-:W-:Y:S01]  /*0e00*/  FFMA.FTZ R38, R18, UR16, R39 ;  /* 0x0000001012267c23 */ /* 0x002fe20008010027 */
[----:B------:R-:W-:Y:S01]  /*0e10*/  FMUL.FTZ R39, R37, R40 ;  /* 0x0000002825277220 */ /* 0x000fe20000410000 */
[----:B--2---:R-:W-:-:S05]  /*0e20*/  FADD.FTZ R21, R21, UR14 ;  /* 0x0000000e15157e21 */ /* 0x004fca0008010000 */
[----:B------:R-:W1:Y:S01]  /*0e30*/  MUFU.SQRT R20, R20 ;  /* 0x0000001400147308 */ /* 0x000e620000002000 */
[----:B0-----:R-:W-:Y:S01]  /*0e40*/  FADD.FTZ R24, R24, UR14 ;  /* 0x0000000e18187e21 */ /* 0x001fe20008010000 */
[----:B------:R-:W-:Y:S01]  /*0e50*/  FFMA.FTZ R18, R26, UR16, R39 ;  /* 0x000000101a127c23 */ /* 0x000fe20008010027 */
[----:B---3--:R-:W-:-:S05]  /*0e60*/  FADD.FTZ R26, R16, UR14 ;  /* 0x0000000e101a7e21 */ /* 0x008fca0008010000 */
[----:B------:R-:W0:Y:S01]  /*0e70*/  MUFU.SQRT R22, R22 ;  /* 0x0000001600167308 */ /* 0x000e220000002000 */
[----:B----4-:R-:W-:-:S07]  /*0e80*/  FADD.FTZ R36, R36, UR14 ;  /* 0x0000000e24247e21 */ /* 0x010fce0008010000 */
[----:B------:R-:W2:Y:S08]  /*0e90*/  MUFU.RCP R40, R21 ;  /* 0x0000001500287308 */ /* 0x000eb00000001000 */
[----:B------:R-:W3:Y:S01]  /*0ea0*/  MUFU.SQRT R38, R38 ;  /* 0x0000002600267308 */ /* 0x000ee20000002000 */
[----:B-1----:R-:W-:-:S07]  /*0eb0*/  FADD.FTZ R20, R20, UR14 ;  /* 0x0000000e14147e21 */ /* 0x002fce0008010000 */
[----:B------:R-:W1:Y:S08]  /*0ec0*/  MUFU.RCP R24, R24 ;  /* 0x0000001800187308 */ /* 0x000e700000001000 */
[----:B------:R-:W4:Y:S01]  /*0ed0*/  MUFU.SQRT R18, R18 ;  /* 0x0000001200127308 */ /* 0x000f220000002000 */
[----:B0-----:R-:W-:-:S07]  /*0ee0*/  FADD.FTZ R22, R22, UR14 ;  /* 0x0000000e16167e21 */ /* 0x001fce0008010000 */
[----:B------:R-:W0:Y:S01]  /*0ef0*/  MUFU.RCP R26, R26 ;  /* 0x0000001a001a7308 */ /* 0x000e220000001000 */
[----:B--2---:R-:W-:Y:S01]  /*0f00*/  FMUL.FTZ R13, R13, R40 ;  /* 0x000000280d0d7220 */ /* 0x004fe20000410000 */
[----:B---3--:R-:W-:-:S06]  /*0f10*/  FADD.FTZ R38, R38, UR14 ;  /* 0x0000000e26267e21 */ /* 0x008fcc0008010000 */
[----:B------:R-:W2:Y:S01]  /*0f20*/  MUFU.RCP R36, R36 ;  /* 0x0000002400247308 */ /* 0x000ea20000001000 */
[----:B-1----:R-:W-:Y:S01]  /*0f30*/  FMUL.FTZ R16, R15, R24 ;  /* 0x000000180f107220 */ /* 0x002fe20000410000 */
[----:B------:R-:W-:-:S06]  /*0f40*/  FMUL.FTZ R13, R13, R13 ;  /* 0x0000000d0d0d7220 */ /* 0x000fcc0000410000 */
[----:B------:R-:W1:Y:S01]  /*0f50*/  MUFU.RCP R20, R20 ;  /* 0x0000001400147308 */ /* 0x000e620000001000 */
[----:B----4-:R-:W-:Y:S01]  /*0f60*/  FADD.FTZ R18, R18, UR14 ;  /* 0x0000000e12127e21 */ /* 0x010fe20008010000 */
[----:B------:R-:W-:Y:S01]  /*0f70*/  FFMA.FTZ R16, R16, R16, R13 ;  /* 0x0000001010107223 */ /* 0x000fe2000001000d */
[----:B0-----:R-:W-:-:S05]  /*0f80*/  FMUL.FTZ R19, R19, R26 ;  /* 0x0000001a13137220 */ /* 0x001fca0000410000 */
[----:B------:R-:W0:Y:S01]  /*0f90*/  MUFU.RCP R22, R22 ;  /* 0x0000001600167308 */ /* 0x000e220000001000 */
[----:B------:R-:W-:Y:S01]  /*0fa0*/  FFMA.FTZ R16, R19, R19, R16 ;  /* 0x0000001313107223 */ /* 0x000fe20000010010 */
[----:B--2---:R-:W-:-:S06]  /*0fb0*/  FMUL.FTZ R23, R23, R36 ;  /* 0x0000002417177220 */ /* 0x004fcc0000410000 */
[----:B------:R-:W2:Y:S01]  /*0fc0*/  MUFU.RCP R38, R38 ;  /* 0x0000002600267308 */ /* 0x000ea20000001000 */
[----:B------:R-:W-:Y:S01]  /*0fd0*/  FFMA.FTZ R16, R23, R23, R16 ;  /* 0x0000001717107223 */ /* 0x000fe20000010010 */
[----:B-1----:R-:W-:-:S06]  /*0fe0*/  FMUL.FTZ R25, R25, R20 ;  /* 0x0000001419197220 */ /* 0x002fcc0000410000 */
[----:B------:R-:W1:Y:S01]  /*0ff0*/  MUFU.RCP R18, R18 ;  /* 0x0000001200127308 */ /* 0x000e620000001000 */
[----:B------:R-:W-:Y:S01]  /*1000*/  FFMA.FTZ R16, R25, R25, R16 ;  /* 0x0000001919107223 */ /* 0x000fe20000010010 */
[----:B0-----:R-:W-:-:S04]  /*1010*/  FMUL.FTZ R17, R17, R22 ;  /* 0x0000001611117220 */ /* 0x001fc80000410000 */
[----:B------:R-:W-:Y:S01]  /*1020*/  FFMA.FTZ R16, R17, R17, R16 ;  /* 0x0000001111107223 */ /* 0x000fe20000010010 */
[----:B--2---:R-:W-:-:S04]  /*1030*/  FMUL.FTZ R27, R27, R38 ;  /* 0x000000261b1b7220 */ /* 0x004fc80000410000 */
        /* <DEDUP_REMOVED lines=44> */
.L_x_1778:
        /* <DEDUP_REMOVED lines=56> */
.L_x_1779:
[----:B------:R-:W-:Y:S05]  /*1680*/  BSYNC.RECONVERGENT B0 ;  /* 0x0000000000007941 */ /* 0x000fea0003800200 */
.L_x_1777:
[----:B------:R-:W-:Y:S04]  /*1690*/  BSSY.RECONVERGENT B0, `(.L_x_1780) ;  /* 0x0000004000007945 */ /* 0x000fe80003800200 */
[----:B------:R-:W-:Y:S05]  /*16a0*/  @P1 BRA `(.L_x_1781) ;  /* 0x0000000000081947 */ /* 0x000fea0003800000 */
[----:B------:R-:W2:Y:S02]  /*16b0*/  LDC.64 R12, c[0x0][0x398] ;  /* 0x0000e600ff0c7b82 */ /* 0x000ea40000000a00 */
[----:B--2---:R2:W-:Y:S02]  /*16c0*/  REDG.E.ADD.F32.FTZ.RN.STRONG.GPU desc[UR8][R12.64], R37 ;  /* 0x000000250c0079a6 */ /* 0x0045e4000c12f308 */
.L_x_1781:
[----:B------:R-:W-:Y:S05]  /*16d0*/  BSYNC.RECONVERGENT B0 ;  /* 0x0000000000007941 */ /* 0x000fea0003800200 */
.L_x_1780:
[----:B------:R-:W-:Y:S01]  /*16e0*/  NOP ;  /* 0x0000000000007918 */ /* 0x000fe20000000000 */
[----:B------:R-:W-:Y:S05]  /*16f0*/  @!P0 BRA `(.L_x_1782) ;  /* 0xffffffe800f48947 */ /* 0x000fea000383ffff */
[----:B------:R-:W-:Y:S05]  /*1700*/  EXIT ;  /* 0x000000000000794d */ /* 0x000fea0003800000 */
.L_x_1783:
        /* <DEDUP_REMOVED lines=15> */
.L_x_2078:


//--------------------- .text._Z33kPreconditionOptimizer32bit1StateI13__nv_bfloat16Li1ELi4096ELi8EEvPT_S2_PfS3_ffffiffi --------------------------
	.section	.text._Z33kPreconditionOptimizer32bit1StateI13__nv_bfloat16Li1ELi4096ELi8EEvPT_S2_PfS3_ffffiffi,"ax",@progbits
	.align	128
        .global         _Z33kPreconditionOptimizer32bit1StateI13__nv_bfloat16Li1ELi4096ELi8EEvPT_S2_PfS3_ffffiffi
        .type           _Z33kPreconditionOptimizer32bit1StateI13__nv_bfloat16Li1ELi4096ELi8EEvPT_S2_PfS3_ffffiffi,@function
        .size           _Z33kPreconditionOptimizer32bit1StateI13__nv_bfloat16Li1ELi4096ELi8EEvPT_S2_PfS3_ffffiffi,(.L_x_2079 - _Z33kPreconditionOptimizer32bit1StateI13__nv_bfloat16Li1ELi4096ELi8EEvPT_S2_PfS3_ffffiffi)
        .other          _Z33kPreconditionOptimizer32bit1StateI13__nv_bfloat16Li1ELi4096ELi8EEvPT_S2_PfS3_ffffiffi,@"STO_CUDA_ENTRY STV_DEFAULT"
_Z33kPreconditionOptimizer32bit1StateI13__nv_bfloat16Li1ELi4096ELi8EEvPT_S2_PfS3_ffffiffi:
.text._Z33kPreconditionOptimizer32bit1StateI13__nv_bfloat16Li1ELi4096ELi8EEvPT_S2_PfS3_ffffiffi:
        /* <DEDUP_REMOVED lines=22> */
[----:B------:R-:W0:Y:S01]  /*0160*/  LDCU UR15, c[0x0][0x3a0] ;  /* 0x00007400ff0f77ac */ /* 0x000e220008000800 */
[----:B------:R-:W0:Y:S01]  /*0170*/  LDCU.64 UR10, c[0x0][0x380] ;  /* 0x00007000ff0a77ac */ /* 0x000e220008000a00 */
[----:B-1----:R-:W-:Y:S01]  /*0180*/  ULEA UR4, UR5, UR4, 0x18 ;  /* 0x0000000405047291 */ /* 0x002fe2000f8ec0ff */
[----:B------:R-:W1:Y:S01]  /*0190*/  LDCU.64 UR12, c[0x0][0x390] ;  /* 0x00007200ff0c77ac */ /* 0x000e620008000a00 */
        /* <DEDUP_REMOVED lines=16> */
[----:B-1234-:R-:W-:-:S07]  /*02a0*/  LOP3.LUT R33, R23, 0xe0, RZ, 0xfc, !PT ;  /* 0x000000e017217812 */ /* 0x01efce00078efcff */
.L_x_1791:
[----:B---3--:R-:W-:Y:S01]  /*02b0*/  IADD3 R5, P0, PT, R23, R2, RZ ;  /* 0x0000000217057210 */ /* 0x008fe20007f1e0ff */
        /* <DEDUP_REMOVED lines=17> */
[----:B--2---:R-:W2:Y:S01]  /*03d0*/  @!P6 LDG.E.U16 R41, desc[UR8][R8.64] ;  /* 0x000000080829e981 */ /* 0x004ea2000c1e1500 */
[----:B------:R-:W-:Y:S02]  /*03e0*/  ISETP.GE.U32.AND P6, PT, R33, R6, PT ;  /* 0x000000062100720c */ /* 0x000fe40003fc6070 */
[----:B------:R-:W-:Y:S01]  /*03f0*/  PRMT R49, RZ, 0x7610, R49 ;  /* 0x00007610ff317816 */ /* 0x000fe20000000031 */
[----:B------:R-:W3:Y:S01]  /*0400*/  @!P0 LDG.E.U16 R47, desc[UR8][R8.64+0x40] ;  /* 0x00004008082f8981 */ /* 0x000ee2000c1e1500 */
[----:B-1----:R-:W-:-:S02]  /*0410*/  PRMT R51, RZ, 0x7610, R51 ;  /* 0x00007610ff337816 */ /* 0x002fc40000000033 */
        /* <DEDUP_REMOVED lines=10> */
[----:B------:R-:W1:Y:S02]  /*04c0*/  S2R R7, SR_LANEID ;  /* 0x0000000000077919 */ /* 0x000e640000000000 */
[----:B-1----:R-:W-:-:S05]  /*04d0*/  IADD3 R35, PT, PT, R21, R7, RZ ;  /* 0x0000000715237210 */ /* 0x002fca0007ffe0ff */
[C---:B------:R-:W-:Y:S01]  /*04e0*/  VIADD R10, R35.reuse, 0x20 ;  /* 0x00000020230a7836 */ /* 0x040fe20000000000 */
[C---:B------:R-:W-:Y:S01]  /*04f0*/  IADD3 R12, PT, PT, R35.reuse, 0x40, RZ ;  /* 0x00000040230c7810 */ /* 0x040fe20007ffe0ff */
[C---:B------:R-:W-:Y:S01]  /*0500*/  VIADD R14, R35.reuse, 0x60 ;  /* 0x00000060230e7836 */ /* 0x040fe20000000000 */
[C---:B------:R-:W-:Y:S01]  /*0510*/  IADD3 R16, PT, PT, R35.reuse, 0x80, RZ ;  /* 0x0000008023107810 */ /* 0x040fe20007ffe0ff */
[C---:B------:R-:W-:Y:S01]  /*0520*/  VIADD R18, R35.reuse, 0xa0 ;  /* 0x000000a023127836 */ /* 0x040fe20000000000 */
[CC--:B------:R-:W-:Y:S01]  /*0530*/  LEA.HI.SX32 R39, R35.reuse, R35.reuse, 0x1b ;  /* 0x0000002323277211 */ /* 0x0c0fe200078fdaff */
[C---:B------:R-:W-:Y:S01]  /*0540*/  VIADD R36, R35.reuse, 0xe0 ;  /* 0x000000e023247836 */ /* 0x040fe20000000000 */
[----:B------:R-:W-:Y:S02]  /*0550*/  LEA.HI.SX32 R37, R10, R35, 0x1b ;  /* 0x000000230a257211 */ /* 0x000fe400078fdaff */
[----:B0-----:R-:W-:Y:S02]  /*0560*/  IADD3 R8, PT, PT, R20, R7, RZ ;  /* 0x0000000714087210 */ /* 0x001fe40007ffe0ff */
[----:B------:R-:W-:-:S02]  /*0570*/  IADD3 R34, PT, PT, R35, 0xc0, RZ ;  /* 0x000000c023227810 */ /* 0x000fc40007ffe0ff */
[-C--:B------:R-:W-:Y:S02]  /*0580*/  LEA.HI.SX32 R11, R12, R35.reuse, 0x1b ;  /* 0x000000230c0b7211 */ /* 0x080fe400078fdaff */
[-C--:B------:R-:W-:Y:S02]  /*0590*/  LEA.HI.SX32 R13, R14, R35.reuse, 0x1b ;  /* 0x000000230e0d7211 */ /* 0x080fe400078fdaff */
[-C--:B------:R-:W-:Y:S02]  /*05a0*/  LEA.HI.SX32 R15, R16, R35.reuse, 0x1b ;  /* 0x00000023100f7211 */ /* 0x080fe400078fdaff */
[----:B------:R-:W-:Y:S01]  /*05b0*/  LEA.HI.SX32 R17, R18, R35, 0x1b ;  /* 0x0000002312117211 */ /* 0x000fe200078fdaff */
[----:B------:R-:W-:Y:S01]  /*05c0*/  IMAD R16, R37, 0x2, R22 ;  /* 0x0000000225107824 */ /* 0x000fe200078e0216 */
[----:B------:R-:W-:Y:S02]  /*05d0*/  LEA R18, R39, R22, 0x1 ;  /* 0x0000001627127211 */ /* 0x000fe400078e08ff */
[----:B------:R-:W-:-:S02]  /*05e0*/  SHF.L.U32 R8, R8, 0x3, RZ ;  /* 0x0000000308087819 */ /* 0x000fc400000006ff */
        /* <DEDUP_REMOVED lines=13> */
[----:B------:R-:W-:Y:S01]  /*06c0*/  MOV R46, RZ ;  /* 0x000000ff002e7202 */ /* 0x000fe20000000f00 */
[----:B--2---:R-:W-:Y:S04]  /*06d0*/  STS.U16 [R18], R41 ;  /* 0x0000002912007388 */ /* 0x004fe80000000400 */
[----:B---3--:R-:W-:Y:S04]  /*06e0*/  STS.U16 [R16+0x40], R47 ;  /* 0x0000402f10007388 */ /* 0x008fe80000000400 */
[----:B----4-:R-:W-:Y:S04]  /*06f0*/  STS.U16 [R12+0x80], R49 ;  /* 0x000080310c007388 */ /* 0x010fe80000000400 */
[----:B-----5:R-:W-:Y:S04]  /*0700*/  STS.U16 [R14+0xc0], R51 ;  /* 0x0000c0330e007388 */ /* 0x020fe80000000400 */
[----:B------:R0:W-:Y:S04]  /*0710*/  STS.U16 [R34+0x100], R53 ;  /* 0x0001003522007388 */ /* 0x0001e80000000400 */
[----:B------:R-:W-:Y:S04]  /*0720*/  STS.U16 [R36+0x140], R57 ;  /* 0x0001403924007388 */ /* 0x000fe80000000400 */
[----:B------:R-:W-:Y:S04]  /*0730*/  STS.U16 [R38+0x180], R59 ;  /* 0x0001803b26007388 */ /* 0x000fe80000000400 */
[----:B------:R1:W-:Y:S01]  /*0740*/  STS.U16 [R40+0x1c0], R43 ;  /* 0x0001c02b28007388 */ /* 0x0003e20000000400 */
[----:B------:R-:W-:-:S03]  /*0750*/  NOP ;  /* 0x0000000000007918 */ /* 0x000fc60000000000 */
[----:B------:R-:W-:Y:S04]  /*0760*/  LDS.U16 R56, [R54] ;  /* 0x0000000036387984 */ /* 0x000fe80000000400 */
[----:B------:R-:W2:Y:S04]  /*0770*/  LDS.U16 R49, [R54+0x2] ;  /* 0x0000020036317984 */ /* 0x000ea80000000400 */
[----:B------:R-:W3:Y:S04]  /*0780*/  LDS.U16 R47, [R54+0x4] ;  /* 0x00000400362f7984 */ /* 0x000ee80000000400 */
[----:B------:R-:W4:Y:S04]  /*0790*/  LDS.U16 R41, [R54+0x6] ;  /* 0x0000060036297984 */ /* 0x000f280000000400 */
[----:B------:R-:W5:Y:S04]  /*07a0*/  LDS.U16 R42, [R54+0x8] ;  /* 0x00000800362a7984 */ /* 0x000f680000000400 */
[----:B------:R-:W5:Y:S04]  /*07b0*/  LDS.U16 R8, [R54+0xa] ;  /* 0x00000a0036087984 */ /* 0x000f680000000400 */
[----:B------:R-:W5:Y:S04]  /*07c0*/  LDS.U16 R9, [R54+0xc] ;  /* 0x00000c0036097984 */ /* 0x000f680000000400 */
[----:B------:R2:W5:Y:S01]  /*07d0*/  LDS.U16 R10, [R54+0xe] ;  /* 0x00000e00360a7984 */ /* 0x0005620000000400 */
[----:B------:R-:W-:Y:S01]  /*07e0*/  BAR.SYNC.DEFER_BLOCKING 0x0 ;  /* 0x0000000000007b1d */ /* 0x000fe20000010000 */
[----:B0-----:R-:W-:-:S02]  /*07f0*/  CS2R R52, SRZ ;  /* 0x0000000000347805 */ /* 0x001fc4000001ff00 */
[----:B------:R-:W-:Y:S01]  /*0800*/  CS2R R50, SRZ ;  /* 0x0000000000327805 */ /* 0x000fe2000001ff00 */
[----:B-1----:R-:W-:Y:S02]  /*0810*/  HFMA2 R43, -RZ, RZ, 0, 0 ;  /* 0x00000000ff2b7431 */ /* 0x002fe400000001ff */
        /* <DEDUP_REMOVED lines=16> */
[----:B------:R-:W-:-:S02]  /*0920*/  IMAD R17, R17, 0x2, R36 ;  /* 0x0000000211117824 */ /* 0x000fc400078e0224 */
[----:B------:R-:W-:Y:S01]  /*0930*/  IMAD R40, R35, 0x2, R40 ;  /* 0x0000000223287824 */ /* 0x000fe200078e0228 */
[----:B--2---:R-:W-:Y:S01]  /*0940*/  LEA R54, R55, R54, 0x1 ;  /* 0x0000003637367211 */ /* 0x004fe200078e08ff */
[----:B------:R-:W-:Y:S01]  /*0950*/  IMAD.U32 R49, R49, 0x10000, RZ ;  /* 0x0001000031317824 */ /* 0x000fe200078e00ff */
[----:B---3--:R-:W-:Y:S01]  /*0960*/  SHF.L.U32 R47, R47, 0x10, RZ ;  /* 0x000000102f2f7819 */ /* 0x008fe200000006ff */
[----:B----4-:R-:W-:Y:S01]  /*0970*/  IMAD.U32 R41, R41, 0x10000, RZ ;  /* 0x0001000029297824 */ /* 0x010fe200078e00ff */
[----:B-----5:R-:W-:Y:S01]  /*0980*/  SHF.L.U32 R42, R42, 0x10, RZ ;  /* 0x000000102a2a7819 */ /* 0x020fe200000006ff */
[----:B------:R-:W-:Y:S01]  /*0990*/  IMAD.U32 R8, R8, 0x10000, RZ ;  /* 0x0001000008087824 */ /* 0x000fe200078e00ff */
[----:B------:R-:W-:Y:S01]  /*09a0*/  SHF.L.U32 R9, R9, 0x10, RZ ;  /* 0x0000001009097819 */ /* 0x000fe200000006ff */
[----:B------:R-:W-:Y:S01]  /*09b0*/  IMAD.U32 R10, R10, 0x10000, RZ ;  /* 0x000100000a0a7824 */ /* 0x000fe200078e00ff */
[----:B------:R-:W-:Y:S01]  /*09c0*/  SHF.L.U32 R56, R56, 0x10, RZ ;  /* 0x0000001038387819 */ /* 0x000fe200000006ff */
[----:B0-----:R-:W-:Y:S01]  /*09d0*/  FMUL.FTZ R5, R49, UR14 ;  /* 0x0000000e31057c20 */ /* 0x001fe20008410000 */
[----:B------:R-:W-:Y:S01]  /*09e0*/  FMUL.FTZ R47, R47, UR14 ;  /* 0x0000000e2f2f7c20 */ /* 0x000fe20008410000 */
[----:B------:R-:W-:Y:S01]  /*09f0*/  FMUL.FTZ R41, R41, UR14 ;  /* 0x0000000e29297c20 */ /* 0x000fe20008410000 */
[----:B------:R-:W-:Y:S01]  /*0a00*/  FMUL.FTZ R42, R42, UR14 ;  /* 0x0000000e2a2a7c20 */ /* 0x000fe20008410000 */
[----:B------:R-:W-:Y:S01]  /*0a10*/  FMUL.FTZ R8, R8, UR14 ;  /* 0x0000000e08087c20 */ /* 0x000fe20008410000 */
[----:B------:R-:W-:Y:S01]  /*0a20*/  FMUL.FTZ R9, R9, UR14 ;  /* 0x0000000e09097c20 */ /* 0x000fe20008410000 */
[----:B------:R-:W-:Y:S01]  /*0a30*/  FMUL.FTZ R10, R10, UR14 ;  /* 0x0000000e0a0a7c20 */ /* 0x000fe20008410000 */
[----:B------:R-:W-:Y:S01]  /*0a40*/  FMUL.FTZ R56, R56, UR14 ;  /* 0x0000000e38387c20 */ /* 0x000fe20008410000 */
[----:B------:R-:W0:Y:S01]  /*0a50*/  F2F.BF16.F32 R5, R5 ;  /* 0x0000000500057304 */ /* 0x000e220000202000 */
[----:B------:R-:W-:-:S07]  /*0a60*/  UISETP.NE.AND UP0, UPT, UR7, 0x1, UPT ;  /* 0x000000010700788c */ /* 0x000fce000bf05270 */
[----:B------:R1:W2:Y:S08]  /*0a70*/  F2F.BF16.F32 R4, R56 ;  /* 0x0000003800047304 */ /* 0x0002b00000202000 */
[----:B------:R-:W3:Y:S08]  /*0a80*/  F2F.BF16.F32 R47, R47 ;  /* 0x0000002f002f7304 */ /* 0x000ef00000202000 */
[----:B------:R-:W4:Y:S08]  /*0a90*/  F2F.BF16.F32 R41, R41 ;  /* 0x0000002900297304 */ /* 0x000f300000202000 */
[----:B------:R-:W0:Y:S08]  /*0aa0*/  F2F.BF16.F32 R42, R42 ;  /* 0x0000002a002a7304 */ /* 0x000e300000202000 */
[----:B------:R-:W0:Y:S08]  /*0ab0*/  F2F.BF16.F32 R8, R8 ;  /* 0x0000000800087304 */ /* 0x000e300000202000 */
[----:B------:R-:W0:Y:S08]  /*0ac0*/  F2F.BF16.F32 R9, R9 ;  /* 0x0000000900097304 */ /* 0x000e300000202000 */
[----:B------:R-:W0:Y:S01]  /*0ad0*/  F2F.BF16.F32 R10, R10 ;  /* 0x0000000a000a7304 */ /* 0x000e220000202000 */
[----:B------:R-:W-:-:S04]  /*0ae0*/  LEA R2, R3, R2, 0xc ;  /* 0x0000000203027211 */ /* 0x000fc800078e60ff */
[----:B------:R-:W-:Y:S01]  /*0af0*/  ISETP.GE.U32.AND P0, PT, R2, UR6, PT ;  /* 0x0000000602007c0c */ /* 0x000fe2000bf06070 */
        /* <DEDUP_REMOVED lines=8> */
[----:B------:R-:W-:-:S03]  /*0b80*/  NOP ;  /* 0x0000000000007918 */ /* 0x000fc60000000000 */
[----:B------:R1:W0:Y:S04]  /*0b90*/  LDS R14, [R54] ;  /* 0x00000000360e7984 */ /* 0x0002280000000800 */
[----:B------:R1:W0:Y:S04]  /*0ba0*/  LDS R15, [R54+0x4] ;  /* 0x00000400360f7984 */ /* 0x0002280000000800 */
[----:B------:R1:W0:Y:S04]  /*0bb0*/  LDS R16, [R54+0x8] ;  /* 0x0000080036107984 */ /* 0x0002280000000800 */
[----:B------:R1:W0:Y:S04]  /*0bc0*/  LDS R17, [R54+0xc] ;  /* 0x00000c0036117984 */ /* 0x0002280000000800 */
[----:B------:R1:W0:Y:S04]  /*0bd0*/  LDS R18, [R54+0x10] ;  /* 0x0000100036127984 */ /* 0x0002280000000800 */
[----:B------:R1:W0:Y:S04]  /*0be0*/  LDS R13, [R54+0x14] ;  /* 0x00001400360d7984 */ /* 0x0002280000000800 */
[----:B------:R1:W0:Y:S04]  /*0bf0*/  LDS R12, [R54+0x18] ;  /* 0x00001800360c7984 */ /* 0x0002280000000800 */
[----:B------:R1:W0:Y:S01]  /*0c00*/  LDS R11, [R54+0x1c] ;  /* 0x00001c00360b7984 */ /* 0x0002220000000800 */
[----:B--234-:R-:W-:Y:S05]  /*0c10*/  BRA.U UP0, `(.L_x_1784) ;  /* 0x0000000100447547 */ /* 0x01cfea000b800000 */
[----:B0-----:R-:W-:Y:S01]  /*0c20*/  SHF.L.U32 R5, R5, 0x10, RZ ;  /* 0x0000001005057819 */ /* 0x001fe200000006ff */
[----:B------:R-:W-:Y:S01]  /*0c30*/  IMAD.U32 R4, R4, 0x10000, RZ ;  /* 0x0001000004047824 */ /* 0x000fe200078e00ff */
[----:B------:R-:W-:Y:S01]  /*0c40*/  SHF.L.U32 R41, R41, 0x10, RZ ;  /* 0x0000001029297819 */ /* 0x000fe200000006ff */
[----:B------:R-:W-:Y:S01]  /*0c50*/  IMAD.U32 R47, R47, 0x10000, RZ ;  /* 0x000100002f2f7824 */ /* 0x000fe200078e00ff */
[----:B------:R-:W-:Y:S01]  /*0c60*/  SHF.L.U32 R8, R8, 0x10, RZ ;  /* 0x0000001008087819 */ /* 0x000fe200000006ff */
[----:B------:R-:W-:Y:S01]  /*0c70*/  IMAD.U32 R42, R42, 0x10000, RZ ;  /* 0x000100002a2a7824 */ /* 0x000fe200078e00ff */
[----:B------:R-:W-:Y:S01]  /*0c80*/  SHF.L.U32 R9, R9, 0x10, RZ ;  /* 0x0000001009097819 */ /* 0x000fe200000006ff */
[----:B------:R-:W-:Y:S02]  /*0c90*/  IMAD.U32 R10, R10, 0x10000, RZ ;  /* 0x000100000a0a7824 */ /* 0x000fe400078e00ff */
[----:B------:R-:W-:Y:S01]  /*0ca0*/  FMUL.FTZ R4, R4, R4 ;  /* 0x0000000404047220 */ /* 0x000fe20000410000 */
[----:B------:R-:W-:Y:S01]  /*0cb0*/  FMUL.FTZ R5, R5, R5 ;  /* 0x0000000505057220 */ /* 0x000fe20000410000 */
[----:B------:R-:W-:Y:S01]  /*0cc0*/  FMUL.FTZ R47, R47, R47 ;  /* 0x0000002f2f2f7220 */ /* 0x000fe20000410000 */
[----:B------:R-:W-:Y:S01]  /*0cd0*/  FMUL.FTZ R41, R41, R41 ;  /* 0x0000002929297220 */ /* 0x000fe20000410000 */
[----:B------:R-:W-:Y:S01]  /*0ce0*/  FMUL.FTZ R42, R42, R42 ;  /* 0x0000002a2a2a7220 */ /* 0x000fe20000410000 */
[----:B------:R-:W-:Y:S01]  /*0cf0*/  FMUL.FTZ R8, R8, R8 ;  /* 0x0000000808087220 */ /* 0x000fe20000410000 */
[----:B------:R-:W-:Y:S01]  /*0d00*/  FMUL.FTZ R9, R9, R9 ;  /* 0x0000000909097220 */ /* 0x000fe20000410000 */
[----:B------:R-:W-:Y:S01]  /*0d10*/  FMUL.FTZ R10, R10, R10 ;  /* 0x0000000a0a0a7220 */ /* 0x000fe20000410000 */
[----:B------:R-:W-:Y:S06]  /*0d20*/  BRA `(.L_x_1785) ;  /* 0x0000000000607947 */ /* 0x000fec0003800000 */
.L_x_1784:
[----:B-1----:R-:W-:Y:S01]  /*0d30*/  SHF.L.U32 R19, R4, 0x10, RZ ;  /* 0x0000001004137819 */ /* 0x002fe200000006ff */
[----:B------:R-:W-:Y:S01]  /*0d40*/  IMAD.U32 R47, R47, 0x10000, RZ ;  /* 0x000100002f2f7824 */ /* 0x000fe200078e00ff */
[----:B0-----:R-:W-:Y:S01]  /*0d50*/  SHF.L.U32 R4, R5, 0x10, RZ ;  /* 0x0000001005047819 */ /* 0x001fe200000006ff */
[----:B------:R-:W-:Y:S01]  /*0d60*/  IMAD.U32 R8, R8, 0x10000, RZ ;  /* 0x0001000008087824 */ /* 0x000fe200078e00ff */
[----:B------:R-:W-:Y:S01]  /*0d70*/  SHF.L.U32 R5, R42, 0x10, RZ ;  /* 0x000000102a057819 */ /* 0x000fe200000006ff */
[----:B------:R-:W-:Y:S01]  /*0d80*/  FFMA.FTZ R14, R14, UR15, R19 ;  /* 0x0000000f0e0e7c23 */ /* 0x000fe20008010013 */
[----:B------:R-:W-:Y:S01]  /*0d90*/  SHF.L.U32 R9, R9, 0x10, RZ ;  /* 0x0000001009097819 */ /* 0x000fe200000006ff */
[----:B------:R-:W-:Y:S01]  /*0da0*/  FFMA.FTZ R15, R15, UR15, R4 ;  /* 0x0000000f0f0f7c23 */ /* 0x000fe20008010004 */
[----:B------:R-:W-:Y:S01]  /*0db0*/  SHF.L.U32 R4, R41, 0x10, RZ ;  /* 0x0000001029047819 */ /* 0x000fe200000006ff */
[----:B------:R-:W-:Y:S01]  /*0dc0*/  FFMA.FTZ R16, R16, UR15, R47 ;  /* 0x0000000f10107c23 */ /* 0x000fe2000801002f */
[----:B------:R-:W-:Y:S01]  /*0dd0*/  SHF.L.U32 R10, R10, 0x10, RZ ;  /* 0x000000100a0a7819 */ /* 0x000fe200000006ff */
[----:B------:R-:W-:Y:S01]  /*0de0*/  FFMA.FTZ R18, R18, UR15, R5 ;  /* 0x0000000f12127c23 */ /* 0x000fe20008010005 */
[----:B------:R-:W-:Y:S01]  /*0df0*/  FFMA.FTZ R13, R13, UR15, R8 ;  /* 0x0000000f0d0d7c23 */ /* 0x000fe20008010008 */
[----:B------:R-:W-:Y:S01]  /*0e00*/  FFMA.FTZ R17, R17, UR15, R4 ;  /* 0x0000000f11117c23 */ /* 0x000fe20008010004 */
[----:B------:R-:W-:Y:S01]  /*0e10*/  FFMA.FTZ R12, R12, UR15, R9 ;  /* 0x0000000f0c0c7c23 */ /* 0x000fe20008010009 */
[----:B------:R-:W-:Y:S01]  /*0e20*/  FFMA.FTZ R11, R11, UR15, R10 ;  /* 0x0000000f0b0b7c23 */ /* 0x000fe2000801000a */
[----:B------:R-:W-:Y:S01]  /*0e30*/  FMUL.FTZ R4, R14, R14 ;  /* 0x0000000e0e047220 */ /* 0x000fe20000410000 */
[----:B------:R-:W-:Y:S01]  /*0e40*/  FMUL.FTZ R5, R15, R15 ;  /* 0x0000000f0f057220 */ /* 0x000fe20000410000 */
[----:B------:R-:W-:Y:S01]  /*0e50*/  FMUL.FTZ R47, R16, R16 ;  /* 0x00000010102f7220 */ /* 0x000fe20000410000 */
[----:B------:R-:W-:Y:S01]  /*0e60*/  FMUL.FTZ R41, R17, R17 ;  /* 0x0000001111297220 */ /* 0x000fe20000410000 */
[----:B------:R-:W-:Y:S01]  /*0e70*/  FMUL.FTZ R42, R18, R18 ;  /* 0x00000012122a7220 */ /* 0x000fe20000410000 */
[----:B------:R-:W-:Y:S01]  /*0e80*/  FMUL.FTZ R8, R13, R13 ;  /* 0x0000000d0d087220 */ /* 0x000fe20000410000 */
[----:B------:R-:W-:Y:S01]  /*0e90*/  FMUL.FTZ R9, R12, R12 ;  /* 0x0000000c0c097220 */ /* 0x000fe20000410000 */
[----:B------:R-:W-:-:S07]  /*0ea0*/  FMUL.FTZ R10, R11, R11 ;  /* 0x0000000b0b0a7220 */ /* 0x000fce0000410000 */
.L_x_1785:
[----:B------:R-:W-:Y:S01]  /*0eb0*/  FADD.FTZ R4, R5, R4 ;  /* 0x0000000405047221 */ /* 0x000fe20000010000 */
[----:B------:R-:W-:Y:S01]  /*0ec0*/  BAR.SYNC.DEFER_BLOCKING 0x0 ;  /* 0x0000000000007b1d */ /* 0x000fe20000010000 */
[----:B------:R-:W-:Y:S02]  /*0ed0*/  ISETP.GE.U32.AND P1, PT, R45, 0x200, PT ;  /* 0x000002002d00780c */ /* 0x000fe40003f26070 */
[----:B------:R-:W-:-:S03]  /*0ee0*/  FADD.FTZ R4, R4, R47 ;  /* 0x0000002f04047221 */ /* 0x000fc60000010000 */
[----:B------:R-:W-:Y:S01]  /*0ef0*/  BSSY.RECONVERGENT B0, `(.L_x_1786) ;  /* 0x0000066000007945 */ /* 0x000fe20003800200 */
[----:B------:R-:W-:-:S04]  /*0f00*/  FADD.FTZ R41, R4, R41 ;  /* 0x0000002904297221 */ /* 0x000fc80000010000 */
[----:B------:R-:W-:-:S04]  /*0f10*/  FADD.FTZ R41, R41, R42 ;  /* 0x0000002a29297221 */ /* 0x000fc80000010000 */
[----:B------:R-:W-:-:S04]  /*0f20*/  FADD.FTZ R8, R41, R8 ;  /* 0x0000000829087221 */ /* 0x000fc80000010000 */
[----:B------:R-:W-:-:S04]  /*0f30*/  FADD.FTZ R9, R8, R9 ;  /* 0x0000000908097221 */ /* 0x000fc80000010000 */
[----:B------:R-:W-:Y:S01]  /*0f40*/  FADD.FTZ R13, R9, R10 ;  /* 0x0000000a090d7221 */ /* 0x000fe20000010000 */
[----:B------:R-:W-:Y:S06]  /*0f50*/  @!P1 BRA `(.L_x_1787) ;  /* 0x00000000009c9947 */ /* 0x000fec0003800000 */
        /* <DEDUP_REMOVED lines=15> */
[----:B------:R-:W0:Y:S01]  /*1050*/  S2UR UR5, SR_CgaCtaId ;  /* 0x00000000000579c3 */ /* 0x000e220000008800 */
[----:B------:R-:W-:Y:S02]  /*1060*/  UMOV UR4, 0x400 ;  /* 0x0000040000047882 */ /* 0x000fe40000000000 */
[----:B0-----:R-:W-:-:S06]  /*1070*/  ULEA UR4, UR5, UR4, 0x18 ;  /* 0x0000000405047291 */ /* 0x001fcc000f8ec0ff */
[----:B------:R-:W-:-:S05]  /*1080*/  IMAD.U32 R22, RZ, RZ, UR4 ;  /* 0x00000004ff167e24 */ /* 0x000fca000f8e00ff */
[----:B------:R-:W0:Y:S04]  /*1090*/  LDS.128 R4, [R22+0x10] ;  /* 0x0000100016047984 */ /* 0x000e280000000c00 */
[----:B-1----:R-:W1:Y:S04]  /*10a0*/  LDS.128 R8, [R22+0x20] ;  /* 0x0000200016087984 */ /* 0x002e680000000c00 */
[----:B------:R-:W3:Y:S04]  /*10b0*/  LDS.128 R12, [R22+0x30] ;  /* 0x00003000160c7984 */ /* 0x000ee80000000c00 */
[----:B------:R-:W4:Y:S01]  /*10c0*/  LDS.128 R16, [R22+0x40] ;  /* 0x0000400016107984 */ /* 0x000f220000000c00 */
[----:B0-----:R-:W-:-:S04]  /*10d0*/  FADD.FTZ R5, R34, R5 ;  /* 0x0000000522057221 */ /* 0x001fc80000010000 */
        /* <DEDUP_REMOVED lines=13> */
[----:B--2---:R-:W-:Y:S01]  /*11b0*/  FADD.FTZ R34, R19, R18 ;  /* 0x0000001213227221 */ /* 0x004fe20000010000 */
[----:B------:R-:W-:Y:S06]  /*11c0*/  BRA `(.L_x_1788) ;  /* 0x0000000000e07947 */ /* 0x000fec0003800000 */
.L_x_1787:
        /* <DEDUP_REMOVED lines=10> */
[----:B-1----:R-:W0:Y:S02]  /*1270*/  SHFL.DOWN P1, R11, R9, 0x8, R6 ;  /* 0x09000000090b7989 */ /* 0x002e240000020006 */
[----:B0-----:R-:W-:-:S05]  /*1280*/  @P1 FADD R11, R9, R11 ;  /* 0x0000000b090b1221 */ /* 0x001fca0000000000 */
[----:B------:R-:W0:Y:S02]  /*1290*/  SHFL.DOWN P1, R34, R11, 0x10, R6 ;  /* 0x0a0000000b227989 */ /* 0x000e240000020006 */
[----:B0-----:R-:W-:Y:S01]  /*12a0*/  @P1 FADD R34, R11, R34 ;  /* 0x000000220b221221 */ /* 0x001fe20000000000 */
[----:B------:R-:W-:-:S04]  /*12b0*/  ISETP.NE.AND P1, PT, R0, RZ, PT ;  /* 0x000000ff0000720c */ /* 0x000fc80003f25270 */
[----:B------:R0:W-:Y:S01]  /*12c0*/  @!P2 STS [R26+0x10], R34 ;  /* 0x000010221a00a388 */ /* 0x0001e20000000800 */
[----:B------:R-:W-:Y:S08]  /*12d0*/  BAR.SYNC.DEFER_BLOCKING 0x0 ;  /* 0x0000000000007b1d */ /* 0x000ff00000010000 */
[----:B------:R-:W-:Y:S05]  /*12e0*/  @P1 BRA `(.L_x_1788) ;  /* 0x0000000000981947 */ /* 0x000fea0003800000 */
[----:B------:R-:W1:Y:S01]  /*12f0*/  S2UR UR5, SR_CgaCtaId ;  /* 0x00000000000579c3 */ /* 0x000e620000008800 */
[----:B------:R-:W-:Y:S01]  /*1300*/  UMOV UR4, 0x400 ;  /* 0x0000040000047882 */ /* 0x000fe20000000000 */
[C---:B------:R-:W-:Y:S02]  /*1310*/  ISETP.GT.U32.AND P3, PT, R45.reuse, 0x20, PT ;  /* 0x000000202d00780c */ /* 0x040fe40003f64070 */
[C---:B------:R-:W-:Y:S02]  /*1320*/  ISETP.GT.U32.AND P4, PT, R45.reuse, 0x40, PT ;  /* 0x000000402d00780c */ /* 0x040fe40003f84070 */
[C---:B------:R-:W-:Y:S02]  /*1330*/  ISETP.GT.U32.AND P2, PT, R45.reuse, 0x60, PT ;  /* 0x000000602d00780c */ /* 0x040fe40003f44070 */
[C---:B------:R-:W-:Y:S02]  /*1340*/  ISETP.GT.U32.AND P6, PT, R45.reuse, 0x80, PT ;  /* 0x000000802d00780c */ /* 0x040fe40003fc4070 */
[----:B------:R-:W-:Y:S01]  /*1350*/  ISETP.GT.U32.AND P5, PT, R45, 0xc0, PT ;  /* 0x000000c02d00780c */ /* 0x000fe20003fa4070 */
[----:B-1----:R-:W-:-:S06]  /*1360*/  ULEA UR4, UR5, UR4, 0x18 ;  /* 0x0000000405047291 */ /* 0x002fcc000f8ec0ff */
[----:B------:R-:W-:-:S05]  /*1370*/  MOV R22, UR4 ;  /* 0x0000000400167c02 */ /* 0x000fca0008000f00 */
[----:B------:R-:W0:Y:S04]  /*1380*/  LDS.128 R4, [R22+0x10] ;  /* 0x0000100016047984 */ /* 0x000e280000000c00 */
[----:B------:R-:W1:Y:S04]  /*1390*/  LDS.128 R8, [R22+0x20] ;  /* 0x0000200016087984 */ /* 0x000e680000000c00 */
[----:B------:R-:W2:Y:S04]  /*13a0*/  LDS.128 R12, [R22+0x30] ;  /* 0x00003000160c7984 */ /* 0x000ea80000000c00 */
[----:B------:R-:W3:Y:S01]  /*13b0*/  LDS.128 R16, [R22+0x40] ;  /* 0x0000400016107984 */ /* 0x000ee20000000c00 */
[----:B0-----:R-:W-:Y:S01]  /*13c0*/  @P3 FADD.FTZ R34, R34, R5 ;  /* 0x0000000522223221 */ /* 0x001fe20000010000 */
[----:B------:R-:W-:-:S03]  /*13d0*/  ISETP.GT.U32.AND P3, PT, R45, 0xe0, PT ;  /* 0x000000e02d00780c */ /* 0x000fc60003f64070 */
[----:B------:R-:W-:Y:S01]  /*13e0*/  @P4 FADD.FTZ R34, R34, R6 ;  /* 0x0000000622224221 */ /* 0x000fe20000010000 */
[----:B------:R-:W-:-:S03]  /*13f0*/  ISETP.GT.U32.AND P4, PT, R45, 0xa0, PT ;  /* 0x000000a02d00780c */ /* 0x000fc60003f84070 */
[----:B------:R-:W-:Y:S01]  /*1400*/  @P2 FADD.FTZ R34, R34, R7 ;  /* 0x0000000722222221 */ /* 0x000fe20000010000 */
[----:B------:R-:W-:-:S03]  /*1410*/  ISETP.GT.U32.AND P2, PT, R45, 0x100, PT ;  /* 0x000001002d00780c */ /* 0x000fc60003f44070 */
[----:B-1----:R-:W-:-:S06]  /*1420*/  @P6 FADD.FTZ R34, R34, R8 ;  /* 0x0000000822226221 */ /* 0x002fcc0000010000 */
        /* <DEDUP_REMOVED lines=18> */
.L_x_1788:
[----:B------:R-:W-:Y:S05]  /*1550*/  BSYNC.RECONVERGENT B0 ;  /* 0x0000000000007941 */ /* 0x000fea0003800200 */
.L_x_1786:
[----:B------:R-:W-:Y:S04]  /*1560*/  BSSY.RECONVERGENT B0, `(.L_x_1789) ;  /* 0x0000004000007945 */ /* 0x000fe80003800200 */
[----:B------:R-:W-:Y:S05]  /*1570*/  @P1 BRA `(.L_x_1790) ;  /* 0x0000000000081947 */ /* 0x000fea0003800000 */
[----:B------:R-:W3:Y:S02]  /*1580*/  LDC.64 R4, c[0x0][0x398] ;  /* 0x0000e600ff047b82 */ /* 0x000ee40000000a00 */
[----:B---3--:R3:W-:Y:S02]  /*1590*/  REDG.E.ADD.F32.FTZ.RN.STRONG.GPU desc[UR8][R4.64], R34 ;  /* 0x00000022040079a6 */ /* 0x0087e4000c12f308 */
.L_x_1790:
[----:B------:R-:W-:Y:S05]  /*15a0*/  BSYNC.RECONVERGENT B0 ;  /* 0x0000000000007941 */ /* 0x000fea0003800200 */
.L_x_1789:
[----:B------:R-:W-:Y:S01]  /*15b0*/  NOP ;  /* 0x0000000000007918 */ /* 0x000fe20000000000 */
[----:B------:R-:W-:Y:S05]  /*15c0*/  @!P0 BRA `(.L_x_1791) ;  /* 0xffffffec00388947 */ /* 0x000fea000383ffff */
[----:B------:R-:W-:Y:S05]  /*15d0*/  EXIT ;  /* 0x000000000000794d */ /* 0x000fea0003800000 */
.L_x_1792:
        /* <DEDUP_REMOVED lines=10> */
.L_x_2079:


//--------------------- .text._Z33kPreconditionOptimizer32bit1StateIfLi1ELi4096ELi8EEvPT_S1_PfS2_ffffiffi --------------------------
	.section	.text._Z33kPreconditionOptimizer32bit1StateIfLi1ELi4096ELi8EEvPT_S1_PfS2_ffffiffi,"ax",@progbits
	.align	128
        .global         _Z33kPreconditionOptimizer32bit1StateIfLi1ELi4096ELi8EEvPT_S1_PfS2_ffffiffi
        .type           _Z33kPreconditionOptimizer32bit1StateIfLi1ELi4096ELi8EEvPT_S1_PfS2_ffffiffi,@function
        .size           _Z33kPreconditionOptimizer32bit1StateIfLi1ELi4096ELi8EEvPT_S1_PfS2_ffffiffi,(.L_x_2080 - _Z33kPreconditionOptimizer32bit1StateIfLi1ELi4096ELi8EEvPT_S1_PfS2_ffffiffi)
        .other          _Z33kPreconditionOptimizer32bit1StateIfLi1ELi4096ELi8EEvPT_S1_PfS2_ffffiffi,@"STO_CUDA_ENTRY STV_DEFAULT"
_Z33kPreconditionOptimizer32bit1StateIfLi1ELi4096ELi8EEvPT_S1_PfS2_ffffiffi:
.text._Z33kPreconditionOptimizer32bit1StateIfLi1ELi4096ELi8EEvPT_S1_PfS2_ffffiffi:
        /* <DEDUP_REMOVED lines=34> */
[----:B------:R-:W-:-:S02]  /*0220*/  IADD3 R24, PT, PT, R3, R28, RZ ;  /* 0x0000001c03187210 */ /* 0x000fc40007ffe0ff */
[----:B------:R-:W-:Y:S02]  /*0230*/  LOP3.LUT R25, RZ, R29, RZ, 0x33, !PT ;  /* 0x0000001dff197212 */ /* 0x000fe400078e33ff */
[C---:B------:R-:W-:Y:S02]  /*0240*/  LOP3.LUT R23, R27.reuse, 0x20, RZ, 0xfc, !PT ;  /* 0x000000201b177812 */ /* 0x040fe400078efcff */
[C---:B------:R-:W-:Y:S02]  /*0250*/  LOP3.LUT R22, R27.reuse, 0x40, RZ, 0xfc, !PT ;  /* 0x000000401b167812 */ /* 0x040fe400078efcff */
[C---:B------:R-:W-:Y:S02]  /*0260*/  LOP3.LUT R21, R27.reuse, 0x60, RZ, 0xfc, !PT ;  /* 0x000000601b157812 */ /* 0x040fe400078efcff */
[C---:B------:R-:W-:Y:S02]  /*0270*/  LOP3.LUT R20, R27.reuse, 0x80, RZ, 0xfc, !PT ;  /* 0x000000801b147812 */ /* 0x040fe400078efcff */
[----:B------:R-:W-:-:S02]  /*0280*/  LOP3.LUT R3, R27, 0xa0, RZ, 0xfc, !PT ;  /* 0x000000a01b037812 */ /* 0x000fc400078efcff */
[C---:B------:R-:W-:Y:S02]  /*0290*/  LOP3.LUT R2, R27.reuse, 0xc0, RZ, 0xfc, !PT ;  /* 0x000000c01b027812 */ /* 0x040fe400078efcff */
[----:B-1234-:R-:W-:-:S07]  /*02a0*/  LOP3.LUT R0, R27, 0xe0, RZ, 0xfc, !PT ;  /* 0x000000e01b007812 */ /* 0x01efce00078efcff */
.L_x_1800:
[----:B--2---:R-:W-:Y:S01]  /*02b0*/  IADD3 R4, P0, PT, R27, R32, RZ ;  /* 0x000000201b047210 */ /* 0x004fe20007f1e0ff */
[----:B------:R-:W-:Y:S01]  /*02c0*/  BAR.SYNC.DEFER_BLOCKING 0x0 ;  /* 0x0000000000007b1d */ /* 0x000fe20000010000 */
[----:B------:R-:W-:Y:S02]  /*02d0*/  IADD3 R35, PT, PT, -R32, UR16, RZ ;  /* 0x0000001020237c10 */ /* 0x000fe4000fffe1ff */
[----:B------:R-:W-:Y:S01]  /*02e0*/  CS2R R36, SRZ ;  /* 0x0000000000247805 */ /* 0x000fe2000001ff00 */
[----:B01----:R-:W-:Y:S02]  /*02f0*/  HFMA2 R34, -RZ, RZ, 0, 0 ;  /* 0x00000000ff227431 */ /* 0x003fe400000001ff */
[----:B------:R-:W-:Y:S01]  /*0300*/  IMAD.X R5, RZ, RZ, RZ, P0 ;  /* 0x000000ffff057224 */ /* 0x000fe200000e06ff */
[----:B------:R-:W-:Y:S01]  /*0310*/  VIMNMX.U32 R8, PT, PT, R35, 0x1000, PT ;  /* 0x0000100023087848 */ /* 0x000fe20003fe0000 */
[----:B------:R-:W-:Y:S01]  /*0320*/  IMAD.MOV.U32 R39, RZ, RZ, RZ ;  /* 0x000000ffff277224 */ /* 0x000fe200078e00ff */
[----:B------:R-:W-:-:S02]  /*0330*/  CS2R R10, SRZ ;  /* 0x00000000000a7805 */ /* 0x000fc4000001ff00 */
[----:B------:R-:W-:Y:S02]  /*0340*/  CS2R R12, SRZ ;  /* 0x00000000000c7805 */ /* 0x000fe4000001ff00 */
[C---:B------:R-:W-:Y:S02]  /*0350*/  SHF.L.U64.HI R5, R4.reuse, 0x2, R5 ;  /* 0x0000000204057819 */ /* 0x040fe40000010205 */
[----:B------:R-:W-:Y:S02]  /*0360*/  SHF.L.U32 R4, R4, 0x2, RZ ;  /* 0x0000000204047819 */ /* 0x000fe400000006ff */
[-C--:B------:R-:W-:Y:S02]  /*0370*/  ISETP.GE.U32.AND P6, PT, R27, R8.reuse, PT ;  /* 0x000000081b00720c */ /* 0x080fe40003fc6070 */
[----:B------:R-:W-:Y:S02]  /*0380*/  IADD3 R6, P4, PT, R4, UR10, RZ ;  /* 0x0000000a04067c10 */ /* 0x000fe4000ff9e0ff */
[----:B------:R-:W-:-:S02]  /*0390*/  ISETP.GE.U32.AND P0, PT, R23, R8, PT ;  /* 0x000000081700720c */ /* 0x000fc40003f06070 */
[----:B------:R-:W-:Y:S02]  /*03a0*/  IADD3 R4, P5, PT, R4, UR12, RZ ;  /* 0x0000000c04047c10 */ /* 0x000fe4000ffbe0ff */
        /* <DEDUP_REMOVED lines=17> */
[----:B-1----:R-:W-:-:S02]  /*04c0*/  IADD3 R16, PT, PT, R30, R9, RZ ;  /* 0x000000091e107210 */ /* 0x002fc40007ffe0ff */
[----:B------:R-:W-:Y:S02]  /*04d0*/  IADD3 R40, PT, PT, R29, R9, RZ ;  /* 0x000000091d287210 */ /* 0x000fe40007ffe0ff */
[C---:B------:R-:W-:Y:S01]  /*04e0*/  IADD3 R19, PT, PT, R16.reuse, 0x40, RZ ;  /* 0x0000004010137810 */ /* 0x040fe20007ffe0ff */
[C---:B------:R-:W-:Y:S01]  /*04f0*/  VIADD R17, R16.reuse, 0x20 ;  /* 0x0000002010117836 */ /* 0x040fe20000000000 */
[CC--:B------:R-:W-:Y:S01]  /*0500*/  LEA.HI.SX32 R15, R16.reuse, R16.reuse, 0x1b ;  /* 0x00000010100f7211 */ /* 0x0c0fe200078fdaff */
[C---:B------:R-:W-:Y:S01]  /*0510*/  VIADD R43, R16.reuse, 0x80 ;  /* 0x00000080102b7836 */ /* 0x040fe20000000000 */
[C---:B------:R-:W-:Y:S01]  /*0520*/  IADD3 R41, PT, PT, R16.reuse, 0x60, RZ ;  /* 0x0000006010297810 */ /* 0x040fe20007ffe0ff */
[C---:B------:R-:W-:Y:S01]  /*0530*/  VIADD R49, R16.reuse, 0xe0 ;  /* 0x000000e010317836 */ /* 0x040fe20000000000 */
[----:B------:R-:W-:Y:S02]  /*0540*/  IADD3 R45, PT, PT, R16, 0xa0, RZ ;  /* 0x000000a0102d7810 */ /* 0x000fe40007ffe0ff */
[----:B0-----:R-:W-:-:S02]  /*0550*/  LEA.HI.SX32 R7, R17, R16, 0x1b ;  /* 0x0000001011077211 */ /* 0x001fc400078fdaff */
[----:B------:R-:W-:Y:S01]  /*0560*/  LEA.HI.SX32 R19, R19, R16, 0x1b ;  /* 0x0000001013137211 */ /* 0x000fe200078fdaff */
[----:B------:R-:W-:Y:S01]  /*0570*/  IMAD.SHL.U32 R40, R40, 0x8, RZ ;  /* 0x0000000828287824 */ /* 0x000fe200078e00ff */
[----:B------:R-:W-:Y:S02]  /*0580*/  IADD3 R47, PT, PT, R16, 0xc0, RZ ;  /* 0x000000c0102f7810 */ /* 0x000fe40007ffe0ff */
[----:B------:R-:W-:Y:S02]  /*0590*/  LEA R6, R15, R28, 0x2 ;  /* 0x0000001c0f067211 */ /* 0x000fe400078e10ff */
[-C--:B------:R-:W-:Y:S02]  /*05a0*/  LEA.HI.SX32 R15, R41, R16.reuse, 0x1b ;  /* 0x00000010290f7211 */ /* 0x080fe400078fdaff */
[-C--:B------:R-:W-:Y:S01]  /*05b0*/  LEA.HI.SX32 R43, R43, R16.reuse, 0x1b ;  /* 0x000000102b2b7211 */ /* 0x080fe200078fdaff */
[----:B------:R-:W-:Y:S01]  /*05c0*/  IMAD R14, R19, 0x4, R28 ;  /* 0x00000004130e7824 */ /* 0x000fe200078e021c */
[----:B------:R-:W-:-:S02]  /*05d0*/  LEA.HI.SX32 R45, R45, R16, 0x1b ;  /* 0x000000102d2d7211 */ /* 0x000fc400078fdaff */
[----:B------:R-:W-:Y:S02]  /*05e0*/  LEA R7, R7, R28, 0x2 ;  /* 0x0000001c07077211 */ /* 0x000fe400078e10ff */
[----:B------:R-:W-:Y:S02]  /*05f0*/  LEA.HI.SX32 R17, R47, R16, 0x1b ;  /* 0x000000102f117211 */ /* 0x000fe400078fdaff */
[----:B------:R-:W-:Y:S02]  /*0600*/  LEA R15, R15, R28, 0x2 ;  /* 0x0000001c0f0f7211 */ /* 0x000fe400078e10ff */
[----:B------:R-:W-:Y:S01]  /*0610*/  LEA.HI.SX32 R19, R49, R16, 0x1b ;  /* 0x0000001031137211 */ /* 0x000fe200078fdaff */
[----:B------:R-:W-:Y:S01]  /*0620*/  IMAD R16, R43, 0x4, R28 ;  /* 0x000000042b107824 */ /* 0x000fe200078e021c */
[-C--:B------:R-:W-:Y:S02]  /*0630*/  LEA R18, R45, R28.reuse, 0x2 ;  /* 0x0000001c2d127211 */ /* 0x080fe400078e10ff */
[----:B------:R-:W-:-:S02]  /*0640*/  LEA R17, R17, R28, 0x2 ;  /* 0x0000001c11117211 */ /* 0x000fc400078e10ff */
[----:B------:R-:W-:Y:S02]  /*0650*/  LEA R19, R19, R28, 0x2 ;  /* 0x0000001c13137211 */ /* 0x000fe400078e10ff */
[----:B------:R-:W-:Y:S02]  /*0660*/  P2R R38, PR, RZ, 0x1 ;  /* 0x00000001ff267803 */ /* 0x000fe40000000000 */
[----:B------:R-:W-:Y:S02]  /*0670*/  ISETP.GE.U32.AND P0, PT, R27, R8, PT ;  /* 0x000000081b00720c */ /* 0x000fe40003f06070 */
[----:B------:R-:W-:Y:S02]  /*0680*/  MOV R41, RZ ;  /* 0x000000ff00297202 */ /* 0x000fe40000000f00 */
[----:B------:R-:W-:Y:S02]  /*0690*/  CS2R R42, SRZ ;  /* 0x00000000002a7805 */ /* 0x000fe4000001ff00 */
[----:B------:R-:W-:-:S02]  /*06a0*/  CS2R R44, SRZ ;  /* 0x00000000002c7805 */ /* 0x000fc4000001ff00 */
[----:B------:R-:W-:Y:S01]  /*06b0*/  CS2R R46, SRZ ;  /* 0x00000000002e7805 */ /* 0x000fe2000001ff00 */
[----:B--2---:R0:W-:Y:S04]  /*06c0*/  STS [R6], R37 ;  /* 0x0000002506007388 */ /* 0x0041e80000000800 */
[----:B---3--:R1:W-:Y:S01]  /*06d0*/  STS [R7+0x80], R34 ;  /* 0x0000802207007388 */ /* 0x0083e20000000800 */
[----:B0-----:R-:W-:-:S03]  /*06e0*/  LEA.HI.SX32 R37, R40, R40, 0x1b ;  /* 0x0000002828257211 */ /* 0x001fc600078fdaff */
[----:B----4-:R-:W-:Y:S04]  /*06f0*/  STS [R14+0x100], R39 ;  /* 0x000100270e007388 */ /* 0x010fe80000000800 */
[----:B-----5:R-:W-:Y:S01]  /*0700*/  STS [R15+0x180], R36 ;  /* 0x000180240f007388 */ /* 0x020fe20000000800 */
[----:B-1----:R-:W-:-:S03]  /*0710*/  IMAD R34, R37, 0x4, R28 ;  /* 0x0000000425227824 */ /* 0x002fc600078e021c */
        /* <DEDUP_REMOVED lines=24> */
[----:B------:R-:W-:Y:S01]  /*08a0*/  UISETP.NE.AND UP0, UPT, UR7, 0x1, UPT ;  /* 0x000000010700788c */ /* 0x000fe2000bf05270 */
[----:B------:R-:W-:Y:S01]  /*08b0*/  LEA R32, R31, R32, 0xc ;  /* 0x000000201f207211 */ /* 0x000fe200078e60ff */
[----:B0-----:R-:W-:Y:S01]  /*08c0*/  FMUL.FTZ R36, R36, UR14 ;  /* 0x0000000e24247c20 */ /* 0x001fe20008410000 */
[----:B-1----:R-:W-:Y:S01]  /*08d0*/  FMUL.FTZ R37, R37, UR14 ;  /* 0x0000000e25257c20 */ /* 0x002fe20008410000 */
[----:B--2---:R-:W-:Y:S01]  /*08e0*/  FMUL.FTZ R39, R39, UR14 ;  /* 0x0000000e27277c20 */ /* 0x004fe20008410000 */
[----:B------:R-:W-:Y:S01]  /*08f0*/  ISETP.GE.U32.AND P0, PT, R32, UR6, PT ;  /* 0x0000000620007c0c */ /* 0x000fe2000bf06070 */
[----:B---3--:R-:W-:Y:S01]  /*0900*/  FMUL.FTZ R40, R40, UR14 ;  /* 0x0000000e28287c20 */ /* 0x008fe20008410000 */
[----:B----4-:R-:W-:Y:S01]  /*0910*/  FMUL.FTZ R13, R13, UR14 ;  /* 0x0000000e0d0d7c20 */ /* 0x010fe20008410000 */
[----:B-----5:R-:W-:Y:S01]  /*0920*/  FMUL.FTZ R12, R12, UR14 ;  /* 0x0000000e0c0c7c20 */ /* 0x020fe20008410000 */
[----:B------:R-:W-:Y:S01]  /*0930*/  FMUL.FTZ R11, R11, UR14 ;  /* 0x0000000e0b0b7c20 */ /* 0x000fe20008410000 */
[----:B------:R-:W-:Y:S01]  /*0940*/  FMUL.FTZ R10, R10, UR14 ;  /* 0x0000000e0a0a7c20 */ /* 0x000fe20008410000 */
        /* <DEDUP_REMOVED lines=9> */
[----:B------:R-:W-:Y:S05]  /*09e0*/  BRA.U UP0, `(.L_x_1793) ;  /* 0x0000000100247547 */ /* 0x000fea000b800000 */
        /* <DEDUP_REMOVED lines=9> */
.L_x_1793:
[----:B------:R-:W1:Y:S04]  /*0a80*/  LDS R4, [R34+0x18] ;  /* 0x0000180022047984 */ /* 0x000e680000000800 */
[----:B0-----:R-:W0:Y:S04]  /*0a90*/  LDS R7, [R34+0x14] ;  /* 0x0000140022077984 */ /* 0x001e280000000800 */
[----:B------:R-:W2:Y:S04]  /*0aa0*/  LDS R6, [R34+0x10] ;  /* 0x0000100022067984 */ /* 0x000ea80000000800 */
[----:B------:R-:W3:Y:S04]  /*0ab0*/  LDS R15, [R34+0xc] ;  /* 0x00000c00220f7984 */ /* 0x000ee80000000800 */
[----:B------:R-:W4:Y:S04]  /*0ac0*/  LDS R14, [R34+0x8] ;  /* 0x00000800220e7984 */ /* 0x000f280000000800 */
[----:B------:R-:W5:Y:S04]  /*0ad0*/  LDS R16, [R34+0x4] ;  /* 0x0000040022107984 */ /* 0x000f680000000800 */
[----:B------:R-:W5:Y:S04]  /*0ae0*/  LDS R5, [R34+0x1c] ;  /* 0x00001c0022057984 */ /* 0x000f680000000800 */
[----:B------:R-:W5:Y:S01]  /*0af0*/  LDS R17, [R34] ;  /* 0x0000000022117984 */ /* 0x000f620000000800 */
[----:B-1----:R-:W-:Y:S01]  /*0b00*/  FFMA.FTZ R4, R4, UR15, R11 ;  /* 0x0000000f04047c23 */ /* 0x002fe2000801000b */
[----:B0-----:R-:W-:-:S03]  /*0b10*/  FFMA.FTZ R7, R7, UR15, R12 ;  /* 0x0000000f07077c23 */ /* 0x001fc6000801000c */
[----:B------:R-:W-:Y:S01]  /*0b20*/  FMUL.FTZ R11, R4, R4 ;  /* 0x00000004040b7220 */ /* 0x000fe20000410000 */
[----:B--2---:R-:W-:Y:S01]  /*0b30*/  FFMA.FTZ R6, R6, UR15, R13 ;  /* 0x0000000f06067c23 */ /* 0x004fe2000801000d */
[----:B------:R-:W-:Y:S01]  /*0b40*/  FMUL.FTZ R12, R7, R7 ;  /* 0x00000007070c7220 */ /* 0x000fe20000410000 */
[----:B---3--:R-:W-:Y:S02]  /*0b50*/  FFMA.FTZ R15, R15, UR15, R40 ;  /* 0x0000000f0f0f7c23 */ /* 0x008fe40008010028 */
[----:B------:R-:W-:Y:S01]  /*0b60*/  FMUL.FTZ R13, R6, R6 ;  /* 0x00000006060d7220 */ /* 0x000fe20000410000 */
[----:B----4-:R-:W-:Y:S01]  /*0b70*/  FFMA.FTZ R14, R14, UR15, R39 ;  /* 0x0000000f0e0e7c23 */ /* 0x010fe20008010027 */
[----:B------:R-:W-:Y:S01]  /*0b80*/  FMUL.FTZ R40, R15, R15 ;  /* 0x0000000f0f287220 */ /* 0x000fe20000410000 */
[----:B-----5:R-:W-:Y:S02]  /*0b90*/  FFMA.FTZ R16, R16, UR15, R37 ;  /* 0x0000000f10107c23 */ /* 0x020fe40008010025 */
[----:B------:R-:W-:Y:S01]  /*0ba0*/  FMUL.FTZ R39, R14, R14 ;  /* 0x0000000e0e277220 */ /* 0x000fe20000410000 */
[----:B------:R-:W-:Y:S01]  /*0bb0*/  FFMA.FTZ R5, R5, UR15, R10 ;  /* 0x0000000f05057c23 */ /* 0x000fe2000801000a */
[----:B------:R-:W-:Y:S01]  /*0bc0*/  FMUL.FTZ R37, R16, R16 ;  /* 0x0000001010257220 */ /* 0x000fe20000410000 */
[----:B------:R-:W-:-:S02]  /*0bd0*/  FFMA.FTZ R17, R17, UR15, R36 ;  /* 0x0000000f11117c23 */ /* 0x000fc40008010024 */
[----:B------:R-:W-:Y:S02]  /*0be0*/  FMUL.FTZ R10, R5, R5 ;  /* 0x00000005050a7220 */ /* 0x000fe40000410000 */
[----:B------:R-:W-:-:S07]  /*0bf0*/  FMUL.FTZ R36, R17, R17 ;  /* 0x0000001111247220 */ /* 0x000fce0000410000 */
.L_x_1794:
        /* <DEDUP_REMOVED lines=11> */
[----:B------:R-:W1:Y:S01]  /*0cb0*/  SHFL.DOWN P1, R4, R13, 0x1, 0x1f ;  /* 0x08201f000d047f89 */ /* 0x000e620000020000 */
[----:B------:R-:W-:Y:S01]  /*0cc0*/  ISETP.NE.AND P2, PT, R9, RZ, PT ;  /* 0x000000ff0900720c */ /* 0x000fe20003f45270 */
[----:B-1----:R-:W-:-:S05]  /*0cd0*/  @P1 FADD R4, R13, R4 ;  /* 0x000000040d041221 */ /* 0x002fca0000000000 */
[----:B------:R-:W1:Y:S02]  /*0ce0*/  SHFL.DOWN P1, R5, R4, 0x2, 0x1f ;  /* 0x08401f0004057f89 */ /* 0x000e640000020000 */
[----:B-1----:R-:W-:-:S05]  /*0cf0*/  @P1 FADD R5, R4, R5 ;  /* 0x0000000504051221 */ /* 0x002fca0000000000 */
[----:B0-----:R-:W0:Y:S02]  /*0d00*/  SHFL.DOWN P1, R6, R5, 0x4, 0x1f ;  /* 0x08801f0005067f89 */ /* 0x001e240000020000 */
        /* <DEDUP_REMOVED lines=14> */
[----:B------:R-:W2:Y:S04]  /*0df0*/  LDS.128 R8, [R28+0x20] ;  /* 0x000020001c087984 */ /* 0x000ea80000000c00 */
[----:B------:R-:W3:Y:S04]  /*0e00*/  LDS.128 R12, [R28+0x30] ;  /* 0x000030001c0c7984 */ /* 0x000ee80000000c00 */
[----:B------:R-:W4:Y:S01]  /*0e10*/  LDS.128 R16, [R28+0x40] ;  /* 0x000040001c107984 */ /* 0x000f220000000c00 */
[----:B0-----:R-:W-:-:S04]  /*0e20*/  FADD.FTZ R5, R34, R5 ;  /* 0x0000000522057221 */ /* 0x001fc80000010000 */
        /* <DEDUP_REMOVED lines=13> */
[----:B-1----:R-:W-:Y:S01]  /*0f00*/  FADD.FTZ R34, R19, R18 ;  /* 0x0000001213227221 */ /* 0x002fe20000010000 */
[----:B------:R-:W-:Y:S06]  /*0f10*/  BRA `(.L_x_1797) ;  /* 0x0000000000e07947 */ /* 0x000fec0003800000 */
.L_x_1796:
[-C--:B------:R-:W-:Y:S02]  /*0f20*/  ISETP.GT.U32.AND P1, PT, R26, R8.reuse, PT ;  /* 0x000000081a00720c */ /* 0x080fe40003f24070 */
[----:B------:R-:W-:Y:S02]  /*0f30*/  IADD3 R8, PT, PT, R25, R8, RZ ;  /* 0x0000000819087210 */ /* 0x000fe40007ffe0ff */
[----:B------:R-:W-:Y:S02]  /*0f40*/  ISETP.NE.AND P2, PT, R9, RZ, PT ;  /* 0x000000ff0900720c */ /* 0x000fe40003f45270 */
[----:B------:R-:W-:-:S06]  /*0f50*/  SEL R8, R8, 0x1f, P1 ;  /* 0x0000001f08087807 */ /* 0x000fcc0000800000 */
[----:B------:R-:W1:Y:S02]  /*0f60*/  SHFL.DOWN P1, R5, R13, 0x1, R8 ;  /* 0x082000000d057989 */ /* 0x000e640000020008 */
[----:B-1----:R-:W-:-:S05]  /*0f70*/  @P1 FADD R5, R13, R5 ;  /* 0x000000050d051221 */ /* 0x002fca0000000000 */
[----:B------:R-:W1:Y:S02]  /*0f80*/  SHFL.DOWN P1, R4, R5, 0x2, R8 ;  /* 0x0840000005047989 */ /* 0x000e640000020008 */
[----:B-1----:R-:W-:-:S05]  /*0f90*/  @P1 FADD R4, R5, R4 ;  /* 0x0000000405041221 */ /* 0x002fca0000000000 */
[----:B0-----:R-:W0:Y:S02]  /*0fa0*/  SHFL.DOWN P1, R7, R4, 0x4, R8 ;  /* 0x0880000004077989 */ /* 0x001e240000020008 */
        /* <DEDUP_REMOVED lines=47> */
.L_x_1797:
[----:B------:R-:W-:Y:S05]  /*12a0*/  BSYNC.RECONVERGENT B0 ;  /* 0x0000000000007941 */ /* 0x000fea0003800200 */
.L_x_1795:
[----:B------:R-:W-:Y:S04]  /*12b0*/  BSSY.RECONVERGENT B0, `(.L_x_1798) ;  /* 0x0000004000007945 */ /* 0x000fe80003800200 */
[----:B------:R-:W-:Y:S05]  /*12c0*/  @P1 BRA `(.L_x_1799) ;  /* 0x0000000000081947 */ /* 0x000fea0003800000 */
[----:B------:R-:W2:Y:S02]  /*12d0*/  LDC.64 R4, c[0x0][0x398] ;  /* 0x0000e600ff047b82 */ /* 0x000ea40000000a00 */
[----:B--2---:R2:W-:Y:S02]  /*12e0*/  REDG.E.ADD.F32.FTZ.RN.STRONG.GPU desc[UR8][R4.64], R34 ;  /* 0x00000022040079a6 */ /* 0x0045e4000c12f308 */
.L_x_1799:
[----:B------:R-:W-:Y:S05]  /*12f0*/  BSYNC.RECONVERGENT B0 ;  /* 0x0000000000007941 */ /* 0x000fea0003800200 */
.L_x_1798:
[----:B------:R-:W-:Y:S01]  /*1300*/  NOP ;  /* 0x0000000000007918 */ /* 0x000fe20000000000 */
[----:B------:R-:W-:Y:S05]  /*1310*/  @!P0 BRA `(.L_x_1800) ;  /* 0xffffffec00e48947 */ /* 0x000fea000383ffff */
[----:B------:R-:W-:Y:S05]  /*1320*/  EXIT ;  /* 0x000000000000794d */ /* 0x000fea0003800000 */
.L_x_1801:
        /* <DEDUP_REMOVED lines=13> */
.L_x_2080:


//--------------------- .text._Z33kPreconditionOptimizer32bit1StateI6__halfLi1ELi4096ELi8EEvPT_S2_PfS3_ffffiffi --------------------------
	.section	.text._Z33kPreconditionOptimizer32bit1StateI6__halfLi1ELi4096ELi8EEvPT_S2_PfS3_ffffiffi,"ax",@progbits
	.align	128
        .global         _Z33kPreconditionOptimizer32bit1StateI6__halfLi1ELi4096ELi8EEvPT_S2_PfS3_ffffiffi
        .type           _Z33kPreconditionOptimizer32bit1StateI6__halfLi1ELi4096ELi8EEvPT_S2_PfS3_ffffiffi,@function
        .size           _Z33kPreconditionOptimizer32bit1StateI6__halfLi1ELi4096ELi8EEvPT_S2_PfS3_ffffiffi,(.L_x_2081 - _Z33kPreconditionOptimizer32bit1StateI6__halfLi1ELi4096ELi8EEvPT_S2_PfS3_ffffiffi)
        .other          _Z33kPreconditionOptimizer32bit1StateI6__halfLi1ELi4096ELi8EEvPT_S2_PfS3_ffffiffi,@"STO_CUDA_ENTRY STV_DEFAULT"
_Z33kPreconditionOptimizer32bit1StateI6__halfLi1ELi4096ELi8EEvPT_S2_PfS3_ffffiffi:
.text._Z33kPreconditionOptimizer32bit1StateI6__halfLi1ELi4096ELi8EEvPT_S2_PfS3_ffffiffi:
        /* <DEDUP_REMOVED lines=26> */
[----:B0-----:R-:W-:-:S02]  /*01a0*/  SHF.L.U32 R3, R0, 0x3, RZ ;  /* 0x0000000300037819 */ /* 0x001fc400000006ff */
[--C-:B------:R-:W-:Y:S02]  /*01b0*/  SHF.R.U32.HI R5, RZ, 0x3, R0.reuse ;  /* 0x00000003ff057819 */ /* 0x100fe40000011600 */
[----:B------:R-:W-:Y:S02]  /*01c0*/  LOP3.LUT R3, R3, 0x1f00, RZ, 0xc0, !PT ;  /* 0x00001f0003037812 */ /* 0x000fe400078ec0ff */
[----:B------:R-:W-:Y:S02]  /*01d0*/  LOP3.LUT R10, R5, 0x7c, RZ, 0xc0, !PT ;  /* 0x0000007c050a7812 */ /* 0x000fe400078ec0ff */
[----:B------:R-:W-:Y:S02]  /*01e0*/  MOV R5, UR4 ;  /* 0x0000000400057c02 */ /* 0x000fe40008000f00 */
[----:B------:R-:W-:Y:S02]  /*01f0*/  LOP3.LUT R4, R0, 0x3e0, RZ, 0xc0, !PT ;  /* 0x000003e000047812 */ /* 0x000fe400078ec0ff */
[----:B------:R-:W-:Y:S01]  /*0200*/  LOP3.LUT R6, R3, 0x1f, R0, 0xf8, !PT ;  /* 0x0000001f03067812 */ /* 0x000fe200078ef800 */
[----:B------:R-:W-:Y:S01]  /*0210*/  IMAD.IADD R9, R10, 0x1, R5 ;  /* 0x000000010a097824 */ /* 0x000fe200078e0205 */
[----:B------:R-:W-:-:S02]  /*0220*/  IADD3 R7, PT, PT, R4, 0x20, RZ ;  /* 0x0000002004077810 */ /* 0x000fc40007ffe0ff */
        /* <DEDUP_REMOVED lines=8> */
.L_x_1809:
        /* <DEDUP_REMOVED lines=9> */
[----:B01----:R-:W-:Y:S02]  /*0340*/  PRMT R36, RZ, 0x7610, R36 ;  /* 0x00007610ff247816 */ /* 0x003fe40000000024 */
        /* <DEDUP_REMOVED lines=11> */
[----:B------:R-:W-:Y:S02]  /*0400*/  PRMT R50, RZ, 0x7610, R50 ;  /* 0x00007610ff327816 */ /* 0x000fe40000000032 */
        /* <DEDUP_REMOVED lines=15> */
[C---:B------:R-:W-:Y:S02]  /*0500*/  IADD3 R19, PT, PT, R26.reuse, 0x40, RZ ;  /* 0x000000401a137810 */ /* 0x040fe40007ffe0ff */
[C---:B------:R-:W-:Y:S02]  /*0510*/  IADD3 R23, PT, PT, R26.reuse, 0x80, RZ ;  /* 0x000000801a177810 */ /* 0x040fe40007ffe0ff */
[C---:B------:R-:W-:Y:S02]  /*0520*/  IADD3 R25, PT, PT, R26.reuse, 0xa0, RZ ;  /* 0x000000a01a197810 */ /* 0x040fe40007ffe0ff */
[C---:B------:R-:W-:Y:S02]  /*0530*/  IADD3 R27, PT, PT, R26.reuse, 0xc0, RZ ;  /* 0x000000c01a1b7810 */ /* 0x040fe40007ffe0ff */
[----:B------:R-:W-:-:S02]  /*0540*/  IADD3 R35, PT, PT, R26, 0xe0, RZ ;  /* 0x000000e01a237810 */ /* 0x000fc40007ffe0ff */
[-C--:B------:R-:W-:Y:S02]  /*0550*/  LEA.HI.SX32 R54, R26, R26.reuse, 0x1b ;  /* 0x0000001a1a367211 */ /* 0x080fe400078fdaff */
[-C--:B0-----:R-:W-:Y:S02]  /*0560*/  LEA.HI.SX32 R14, R17, R26.reuse, 0x1b ;  /* 0x0000001a110e7211 */ /* 0x081fe400078fdaff */
[-C--:B------:R-:W-:Y:S02]  /*0570*/  LEA.HI.SX32 R16, R19, R26.reuse, 0x1b ;  /* 0x0000001a13107211 */ /* 0x080fe400078fdaff */
[-C--:B------:R-:W-:Y:S02]  /*0580*/  LEA.HI.SX32 R18, R21, R26.reuse, 0x1b ;  /* 0x0000001a15127211 */ /* 0x080fe400078fdaff */
[-C--:B------:R-:W-:Y:S02]  /*0590*/  LEA.HI.SX32 R20, R23, R26.reuse, 0x1b ;  /* 0x0000001a17147211 */ /* 0x080fe400078fdaff */
[----:B------:R-:W-:-:S02]  /*05a0*/  LEA.HI.SX32 R22, R25, R26, 0x1b ;  /* 0x0000001a19167211 */ /* 0x000fc400078fdaff */
[-C--:B------:R-:W-:Y:S02]  /*05b0*/  LEA.HI.SX32 R24, R27, R26.reuse, 0x1b ;  /* 0x0000001a1b187211 */ /* 0x080fe400078fdaff */
[----:B------:R-:W-:Y:S02]  /*05c0*/  LEA.HI.SX32 R26, R35, R26, 0x1b ;  /* 0x0000001a231a7211 */ /* 0x000fe400078fdaff */
[----:B------:R-:W-:Y:S01]  /*05d0*/  IADD3 R35, PT, PT, R4, R12, RZ ;  /* 0x0000000c04237210 */ /* 0x000fe20007ffe0ff */
[--C-:B------:R-:W-:Y:S01]  /*05e0*/  IMAD R15, R54, 0x2, R5.reuse ;  /* 0x00000002360f7824 */ /* 0x100fe200078e0205 */
[-C--:B------:R-:W-:Y:S02]  /*05f0*/  LEA R17, R14, R5.reuse, 0x1 ;  /* 0x000000050e117211 */ /* 0x080fe400078e08ff */
[----:B------:R-:W-:Y:S02]  /*0600*/  SHF.L.U32 R37, R35, 0x3, RZ ;  /* 0x0000000323257819 */ /* 0x000fe400000006ff */
[-C--:B------:R-:W-:Y:S01]  /*0610*/  LEA R19, R16, R5.reuse, 0x1 ;  /* 0x0000000510137211 */ /* 0x080fe200078e08ff */
[----:B------:R-:W-:Y:S01]  /*0620*/  IMAD R23, R20, 0x2, R5 ;  /* 0x0000000214177824 */ /* 0x000fe200078e0205 */
[----:B------:R-:W-:-:S02]  /*0630*/  LEA R21, R18, R5, 0x1 ;  /* 0x0000000512157211 */ /* 0x000fc400078e08ff */
[-C--:B------:R-:W-:Y:S02]  /*0640*/  LEA R25, R22, R5.reuse, 0x1 ;  /* 0x0000000516197211 */ /* 0x080fe400078e08ff */
[-C--:B------:R-:W-:Y:S02]  /*0650*/  LEA R27, R24, R5.reuse, 0x1 ;  /* 0x00000005181b7211 */ /* 0x080fe400078e08ff */
[----:B------:R-:W-:Y:S02]  /*0660*/  LEA R35, R26, R5, 0x1 ;  /* 0x000000051a237211 */ /* 0x000fe400078e08ff */
[----:B------:R-:W-:Y:S02]  /*0670*/  P2R R47, PR, RZ, 0x1 ;  /* 0x00000001ff2f7803 */ /* 0x000fe40000000000 */
[----:B------:R-:W-:Y:S02]  /*0680*/  ISETP.GE.U32.AND P0, PT, R6, R13, PT ;  /* 0x0000000d0600720c */ /* 0x000fe40003f06070 */
[----:B------:R-:W-:Y:S01]  /*0690*/  CS2R R52, SRZ ;  /* 0x0000000000347805 */ /* 0x000fe2000001ff00 */
[----:B--2---:R0:W-:Y:S02]  /*06a0*/  STS.U16 [R15], R36 ;  /* 0x000000240f007388 */ /* 0x0041e40000000400 */
[----:B0-----:R-:W-:-:S02]  /*06b0*/  LEA.HI.SX32 R36, R37, R37, 0x1b ;  /* 0x0000002525247211 */ /* 0x001fc400078fdaff */
[----:B---3--:R-:W-:Y:S04]  /*06c0*/  STS.U16 [R17+0x40], R38 ;  /* 0x0000402611007388 */ /* 0x008fe80000000400 */
        /* <DEDUP_REMOVED lines=35> */
[----:B------:R-:W-:Y:S01]  /*0900*/  LEA R22, R22, R25, 0x1 ;  /* 0x0000001916167211 */ /* 0x000fe200078e08ff */
[----:B------:R-:W-:Y:S01]  /*0910*/  IMAD R26, R26, 0x2, R35 ;  /* 0x000000021a1a7824 */ /* 0x000fe200078e0223 */
[----:B-1----:R-:W-:Y:S02]  /*0920*/  LEA R27, R24, R27, 0x1 ;  /* 0x0000001b181b7211 */ /* 0x002fe400078e08ff */
[----:B------:R-:W-:Y:S01]  /*0930*/  LEA R36, R36, R39, 0x1 ;  /* 0x0000002724247211 */ /* 0x000fe200078e08ff */
[----:B------:R-:W-:Y:S01]  /*0940*/  UISETP.NE.AND UP0, UPT, UR7, 0x1, UPT ;  /* 0x000000010700788c */ /* 0x000fe2000bf05270 */
[----:B--2---:R-:W-:-:S02]  /*0950*/  HADD2.F32 R38, -RZ, R38.H0_H0 ;  /* 0x20000026ff267230 */ /* 0x004fc40000004100 */
[----:B---3--:R-:W-:Y:S02]  /*0960*/  HADD2.F32 R40, -RZ, R40.H0_H0 ;  /* 0x20000028ff287230 */ /* 0x008fe40000004100 */
[----:B----4-:R-:W-:Y:S02]  /*0970*/  HADD2.F32 R41, -RZ, R41.H0_H0 ;  /* 0x20000029ff297230 */ /* 0x010fe40000004100 */
[----:B-----5:R-:W-:Y:S02]  /*0980*/  HADD2.F32 R42, -RZ, R42.H0_H0 ;  /* 0x2000002aff2a7230 */ /* 0x020fe40000004100 */
[----:B------:R-:W-:Y:S02]  /*0990*/  HADD2.F32 R43, -RZ, R43.H0_H0 ;  /* 0x2000002bff2b7230 */ /* 0x000fe40000004100 */
[----:B------:R-:W-:Y:S02]  /*09a0*/  HADD2.F32 R44, -RZ, R44.H0_H0 ;  /* 0x2000002cff2c7230 */ /* 0x000fe40000004100 */
[----:B------:R-:W-:-:S02]  /*09b0*/  HADD2.F32 R45, -RZ, R45.H0_H0 ;  /* 0x2000002dff2d7230 */ /* 0x000fc40000004100 */
[----:B------:R-:W-:Y:S02]  /*09c0*/  HADD2.F32 R46, -RZ, R46.H0_H0 ;  /* 0x2000002eff2e7230 */ /* 0x000fe40000004100 */
[----:B------:R-:W-:Y:S01]  /*09d0*/  FMUL.FTZ R38, R38, UR14 ;  /* 0x0000000e26267c20 */ /* 0x000fe20008410000 */
[----:B------:R-:W-:Y:S01]  /*09e0*/  FMUL.FTZ R41, R41, UR14 ;  /* 0x0000000e29297c20 */ /* 0x000fe20008410000 */
[----:B------:R-:W-:Y:S01]  /*09f0*/  FMUL.FTZ R42, R42, UR14 ;  /* 0x0000000e2a2a7c20 */ /* 0x000fe20008410000 */
[----:B------:R-:W-:Y:S01]  /*0a00*/  FMUL.FTZ R43, R43, UR14 ;  /* 0x0000000e2b2b7c20 */ /* 0x000fe20008410000 */
[----:B------:R-:W-:Y:S01]  /*0a10*/  FMUL.FTZ R44, R44, UR14 ;  /* 0x0000000e2c2c7c20 */ /* 0x000fe20008410000 */
[----:B------:R-:W-:Y:S01]  /*0a20*/  FMUL.FTZ R45, R45, UR14 ;  /* 0x0000000e2d2d7c20 */ /* 0x000fe20008410000 */
[----:B------:R-:W-:Y:S01]  /*0a30*/  FMUL.FTZ R46, R46, UR14 ;  /* 0x0000000e2e2e7c20 */ /* 0x000fe20008410000 */
[----:B------:R-:W-:Y:S02]  /*0a40*/  LEA R33, R2, R33, 0xc ;  /* 0x0000002102217211 */ /* 0x000fe400078e60ff */
[----:B------:R-:W-:-:S02]  /*0a50*/  F2FP.F16.F32.PACK_AB R41, R42, R41 ;  /* 0x000000292a29723e */ /* 0x000fc400000000ff */
[----:B------:R-:W-:Y:S02]  /*0a60*/  ISETP.GE.U32.AND P0, PT, R33, UR6, PT ;  /* 0x0000000621007c0c */ /* 0x000fe4000bf06070 */
[----:B------:R-:W-:Y:S02]  /*0a70*/  F2FP.F16.F32.PACK_AB R43, R44, R43 ;  /* 0x0000002b2c2b723e */ /* 0x000fe400000000ff */
[----:B------:R-:W-:Y:S01]  /*0a80*/  F2FP.F16.F32.PACK_AB R45, R46, R45 ;  /* 0x0000002d2e2d723e */ /* 0x000fe200000000ff */
[----:B------:R-:W-:Y:S04]  /*0a90*/  STS [R54], R37 ;  /* 0x0000002536007388 */ /* 0x000fe80000000800 */
[----:B------:R-:W-:Y:S04]  /*0aa0*/  STS [R14+0x80], R47 ;  /* 0x0000802f0e007388 */ /* 0x000fe80000000800 */
[----:B------:R-:W-:Y:S04]  /*0ab0*/  STS [R19+0x100], R48 ;  /* 0x0001003013007388 */ /* 0x000fe80000000800 */
[----:B------:R-:W-:Y:S04]  /*0ac0*/  STS [R18+0x180], R49 ;  /* 0x0001803112007388 */ /* 0x000fe80000000800 */
[----:B------:R0:W-:Y:S04]  /*0ad0*/  STS [R23+0x200], R50 ;  /* 0x0002003217007388 */ /* 0x0001e80000000800 */
[----:B------:R1:W-:Y:S04]  /*0ae0*/  STS [R22+0x280], R51 ;  /* 0x0002803316007388 */ /* 0x0003e80000000800 */
[----:B------:R1:W-:Y:S04]  /*0af0*/  STS [R27+0x300], R52 ;  /* 0x000300341b007388 */ /* 0x0003e80000000800 */
[----:B------:R1:W-:Y:S01]  /*0b00*/  STS [R26+0x380], R53 ;  /* 0x000380351a007388 */ /* 0x0003e20000000800 */
[----:B------:R-:W-:-:S03]  /*0b10*/  NOP ;  /* 0x0000000000007918 */ /* 0x000fc60000000000 */
[----:B------:R1:W2:Y:S04]  /*0b20*/  LDS R15, [R36] ;  /* 0x00000000240f7984 */ /* 0x0002a80000000800 */
[----:B------:R1:W3:Y:S04]  /*0b30*/  LDS R16, [R36+0x4] ;  /* 0x0000040024107984 */ /* 0x0002e80000000800 */
[----:B------:R1:W4:Y:S04]  /*0b40*/  LDS R17, [R36+0x8] ;  /* 0x0000080024117984 */ /* 0x0003280000000800 */
[----:B------:R1:W1:Y:S04]  /*0b50*/  LDS R14, [R36+0xc] ;  /* 0x00000c00240e7984 */ /* 0x0002680000000800 */
[----:B------:R0:W1:Y:S04]  /*0b60*/  LDS R19, [R36+0x10] ;  /* 0x0000100024137984 */ /* 0x0000680000000800 */
[----:B------:R0:W1:Y:S04]  /*0b70*/  LDS R18, [R36+0x14] ;  /* 0x0000140024127984 */ /* 0x0000680000000800 */
[----:B------:R1:W1:Y:S04]  /*0b80*/  LDS R20, [R36+0x18] ;  /* 0x0000180024147984 */ /* 0x0002680000000800 */
[----:B------:R1:W1:Y:S01]  /*0b90*/  LDS R21, [R36+0x1c] ;  /* 0x00001c0024157984 */ /* 0x0002620000000800 */
[----:B0-----:R-:W-:-:S05]  /*0ba0*/  FMUL.FTZ R23, R40, UR14 ;  /* 0x0000000e28177c20 */ /* 0x001fca0008410000 */
[----:B------:R-:W-:Y:S01]  /*0bb0*/  F2FP.F16.F32.PACK_AB R38, R23, R38 ;  /* 0x000000261726723e */ /* 0x000fe200000000ff */
[----:B------:R-:W-:Y:S06]  /*0bc0*/  BRA.U UP0, `(.L_x_1802) ;  /* 0x0000000100447547 */ /* 0x000fec000b800000 */
[--C-:B-1----:R-:W-:Y:S02]  /*0bd0*/  HADD2.F32 R14, -RZ, R38.reuse.H0_H0 ;  /* 0x20000026ff0e7230 */ /* 0x102fe40000004100 */
[----:B--2---:R-:W-:Y:S02]  /*0be0*/  HADD2.F32 R15, -RZ, R41.H0_H0 ;  /* 0x20000029ff0f7230 */ /* 0x004fe40000004100 */
[----:B---3--:R-:W-:Y:S02]  /*0bf0*/  HADD2.F32 R16, -RZ, R43.H0_H0 ;  /* 0x2000002bff107230 */ /* 0x008fe40000004100 */
[----:B------:R-:W-:Y:S01]  /*0c00*/  FMUL.FTZ R14, R14, R14 ;  /* 0x0000000e0e0e7220 */ /* 0x000fe20000410000 */
[----:B----4-:R-:W-:Y:S02]  /*0c10*/  HADD2.F32 R17, -RZ, R45.H0_H0 ;  /* 0x2000002dff117230 */ /* 0x010fe40000004100 */
[----:B------:R-:W-:Y:S01]  /*0c20*/  FMUL.FTZ R15, R15, R15 ;  /* 0x0000000f0f0f7220 */ /* 0x000fe20000410000 */
[----:B------:R-:W-:-:S02]  /*0c30*/  HADD2.F32 R38, -RZ, R38.H1_H1 ;  /* 0x30000026ff267230 */ /* 0x000fc40000004100 */
[----:B------:R-:W-:Y:S01]  /*0c40*/  FMUL.FTZ R16, R16, R16 ;  /* 0x0000001010107220 */ /* 0x000fe20000410000 */
[----:B------:R-:W-:Y:S02]  /*0c50*/  HADD2.F32 R41, -RZ, R41.H1_H1 ;  /* 0x30000029ff297230 */ /* 0x000fe40000004100 */
[----:B------:R-:W-:Y:S01]  /*0c60*/  FMUL.FTZ R17, R17, R17 ;  /* 0x0000001111117220 */ /* 0x000fe20000410000 */
[----:B------:R-:W-:Y:S02]  /*0c70*/  HADD2.F32 R43, -RZ, R43.H1_H1 ;  /* 0x3000002bff2b7230 */ /* 0x000fe40000004100 */
[----:B------:R-:W-:Y:S01]  /*0c80*/  FMUL.FTZ R19, R38, R38 ;  /* 0x0000002626137220 */ /* 0x000fe20000410000 */
[----:B------:R-:W-:Y:S02]  /*0c90*/  HADD2.F32 R45, -RZ, R45.H1_H1 ;  /* 0x3000002dff2d7230 */ /* 0x000fe40000004100 */
[----:B------:R-:W-:Y:S01]  /*0ca0*/  FMUL.FTZ R41, R41, R41 ;  /* 0x0000002929297220 */ /* 0x000fe20000410000 */
[----:B------:R-:W-:-:S02]  /*0cb0*/  FMUL.FTZ R43, R43, R43 ;  /* 0x0000002b2b2b7220 */ /* 0x000fc40000410000 */
[----:B------:R-:W-:Y:S01]  /*0cc0*/  FMUL.FTZ R45, R45, R45 ;  /* 0x0000002d2d2d7220 */ /* 0x000fe20000410000 */
[----:B------:R-:W-:Y:S06]  /*0cd0*/  BRA `(.L_x_1803) ;  /* 0x0000000000607947 */ /* 0x000fec0003800000 */
.L_x_1802:
[--C-:B-1----:R-:W-:Y:S02]  /*0ce0*/  HADD2.F32 R22, -RZ, R38.reuse.H0_H0 ;  /* 0x20000026ff167230 */ /* 0x102fe40000004100 */
[----:B------:R-:W-:Y:S02]  /*0cf0*/  HADD2.F32 R23, -RZ, R38.H1_H1 ;  /* 0x30000026ff177230 */ /* 0x000fe40000004100 */
[----:B------:R-:W-:Y:S02]  /*0d00*/  HADD2.F32 R24, -RZ, R41.H0_H0 ;  /* 0x20000029ff187230 */ /* 0x000fe40000004100 */
[----:B--2---:R-:W-:Y:S01]  /*0d10*/  FFMA.FTZ R15, R15, UR15, R22 ;  /* 0x0000000f0f0f7c23 */ /* 0x004fe20008010016 */
[----:B------:R-:W-:Y:S02]  /*0d20*/  HADD2.F32 R22, -RZ, R43.H0_H0 ;  /* 0x2000002bff167230 */ /* 0x000fe40000004100 */
[----:B---3--:R-:W-:Y:S01]  /*0d30*/  FFMA.FTZ R16, R16, UR15, R23 ;  /* 0x0000000f10107c23 */ /* 0x008fe20008010017 */
[----:B------:R-:W-:-:S02]  /*0d40*/  HADD2.F32 R41, -RZ, R41.H1_H1 ;  /* 0x30000029ff297230 */ /* 0x000fc40000004100 */
[----:B----4-:R-:W-:Y:S01]  /*0d50*/  FFMA.FTZ R17, R17, UR15, R24 ;  /* 0x0000000f11117c23 */ /* 0x010fe20008010018 */
[----:B------:R-:W-:Y:S02]  /*0d60*/  HADD2.F32 R43, -RZ, R43.H1_H1 ;  /* 0x3000002bff2b7230 */ /* 0x000fe40000004100 */
[----:B------:R-:W-:Y:S01]  /*0d70*/  FFMA.FTZ R22, R19, UR15, R22 ;  /* 0x0000000f13167c23 */ /* 0x000fe20008010016 */
[--C-:B------:R-:W-:Y:S02]  /*0d80*/  HADD2.F32 R23, -RZ, R45.reuse.H0_H0 ;  /* 0x2000002dff177230 */ /* 0x100fe40000004100 */
[----:B------:R-:W-:Y:S01]  /*0d90*/  FFMA.FTZ R41, R14, UR15, R41 ;  /* 0x0000000f0e297c23 */ /* 0x000fe20008010029 */
[----:B------:R-:W-:Y:S02]  /*0da0*/  HADD2.F32 R24, -RZ, R45.H1_H1 ;  /* 0x3000002dff187230 */ /* 0x000fe40000004100 */
[----:B------:R-:W-:Y:S01]  /*0db0*/  FFMA.FTZ R18, R18, UR15, R43 ;  /* 0x0000000f12127c23 */ /* 0x000fe2000801002b */
[----:B------:R-:W-:Y:S01]  /*0dc0*/  FMUL.FTZ R14, R15, R15 ;  /* 0x0000000f0f0e7220 */ /* 0x000fe20000410000 */
[----:B------:R-:W-:Y:S01]  /*0dd0*/  FFMA.FTZ R20, R20, UR15, R23 ;  /* 0x0000000f14147c23 */ /* 0x000fe20008010017 */
[----:B------:R-:W-:Y:S01]  /*0de0*/  FMUL.FTZ R19, R16, R16 ;  /* 0x0000001010137220 */ /* 0x000fe20000410000 */
[----:B------:R-:W-:Y:S01]  /*0df0*/  FFMA.FTZ R21, R21, UR15, R24 ;  /* 0x0000000f15157c23 */ /* 0x000fe20008010018 */
[----:B------:R-:W-:Y:S01]  /*0e00*/  FMUL.FTZ R15, R17, R17 ;  /* 0x00000011110f7220 */ /* 0x000fe20000410000 */
[----:B------:R-:W-:Y:S01]  /*0e10*/  FMUL.FTZ R41, R41, R41 ;  /* 0x0000002929297220 */ /* 0x000fe20000410000 */
[----:B------:R-:W-:Y:S01]  /*0e20*/  FMUL.FTZ R16, R22, R22 ;  /* 0x0000001616107220 */ /* 0x000fe20000410000 */
[----:B------:R-:W-:Y:S01]  /*0e30*/  FMUL.FTZ R43, R18, R18 ;  /* 0x00000012122b7220 */ /* 0x000fe20000410000 */
[----:B------:R-:W-:Y:S01]  /*0e40*/  FMUL.FTZ R17, R20, R20 ;  /* 0x0000001414117220 */ /* 0x000fe20000410000 */
[----:B------:R-:W-:-:S07]  /*0e50*/  FMUL.FTZ R45, R21, R21 ;  /* 0x00000015152d7220 */ /* 0x000fce0000410000 */
.L_x_1803:
        /* <DEDUP_REMOVED lines=29> */
[----:B------:R-:W-:-:S05]  /*1030*/  MOV R5, UR4 ;  /* 0x0000000400057c02 */ /* 0x000fca0008000f00 */
        /* <DEDUP_REMOVED lines=20> */
.L_x_1805:
        /* <DEDUP_REMOVED lines=56> */
.L_x_1806:
[----:B------:R-:W-:Y:S05]  /*1500*/  BSYNC.RECONVERGENT B0 ;  /* 0x0000000000007941 */ /* 0x000fea0003800200 */
.L_x_1804:
[----:B------:R-:W-:Y:S04]  /*1510*/  BSSY.RECONVERGENT B0, `(.L_x_1807) ;  /* 0x0000004000007945 */ /* 0x000fe80003800200 */
[----:B------:R-:W-:Y:S05]  /*1520*/  @P1 BRA `(.L_x_1808) ;  /* 0x0000000000081947 */ /* 0x000fea0003800000 */
[----:B------:R-:W2:Y:S02]  /*1530*/  LDC.64 R12, c[0x0][0x398] ;  /* 0x0000e600ff0c7b82 */ /* 0x000ea40000000a00 */
[----:B--2---:R2:W-:Y:S02]  /*1540*/  REDG.E.ADD.F32.FTZ.RN.STRONG.GPU desc[UR8][R12.64], R36 ;  /* 0x000000240c0079a6 */ /* 0x0045e4000c12f308 */
.L_x_1808:
[----:B------:R-:W-:Y:S05]  /*1550*/  BSYNC.RECONVERGENT B0 ;  /* 0x0000000000007941 */ /* 0x000fea0003800200 */
.L_x_1807:
[----:B------:R-:W-:Y:S01]  /*1560*/  NOP ;  /* 0x0000000000007918 */ /* 0x000fe20000000000 */
[----:B------:R-:W-:Y:S05]  /*1570*/  @!P0 BRA `(.L_x_1809) ;  /* 0xffffffec004c8947 */ /* 0x000fea000383ffff */
[----:B------:R-:W-:Y:S05]  /*1580*/  EXIT ;  /* 0x000000000000794d */ /* 0x000fea0003800000 */
.L_x_1810:
        /* <DEDUP_REMOVED lines=15> */
.L_x_2081:


//--------------------- .text._Z22kdequant_mm_int32_fp16ILi4ELi512EEvPiPfS1_P6__halfS3_iii --------------------------
	.section	.text._Z22kdequant_mm_int32_fp16ILi4ELi512EEvPiPfS1_P6__halfS3_iii,"ax",@progbits
	.align	128
        .global         _Z22kdequant_mm_int32_fp16ILi4ELi512EEvPiPfS1_P6__halfS3_iii
        .type           _Z22kdequant_mm_int32_fp16ILi4ELi512EEvPiPfS1_P6__halfS3_iii,@function
        .size           _Z22kdequant_mm_int32_fp16ILi4ELi512EEvPiPfS1_P6__halfS3_iii,(.L_x_2082 - _Z22kdequant_mm_int32_fp16ILi4ELi512EEvPiPfS1_P6__halfS3_iii)
        .other          _Z22kdequant_mm_int32_fp16ILi4ELi512EEvPiPfS1_P6__halfS3_iii,@"STO_CUDA_ENTRY STV_DEFAULT"
_Z22kdequant_mm_int32_fp16ILi4ELi512EEvPiPfS1_P6__halfS3_iii:
.text._Z22kdequant_mm_int32_fp16ILi4ELi512EEvPiPfS1_P6__halfS3_iii:
[----:B------:R-:W-:Y:S08]  /*0000*/  LDC R1, c[0x0][0x37c] ;  /* 0x0000df00ff017b82 */ /* 0x000ff00000000800 */
[----:B------:R-:W0:Y:S01]  /*0010*/  LDC R0, c[0x0][0x3ac] ;  /* 0x0000eb00ff007b82 */ /* 0x000e220000000800 */
[----:B------:R-:W1:Y:S01]  /*0020*/  S2R R2, SR_CTAID.X ;  /* 0x0000000000027919 */ /* 0x000e620000002500 */
[----:B------:R-:W2:Y:S01]  /*0030*/  LDCU UR6, c[0x0][0x3a8] ;  /* 0x00007500ff0677ac */ /* 0x000ea20008000800 */
[----:B------:R-:W3:Y:S01]  /*0040*/  S2R R11, SR_TID.X ;  /* 0x00000000000b7919 */ /* 0x000ee20000002100 */
[----:B------:R-:W4:Y:S01]  /*0050*/  LDCU.64 UR4, c[0x0][0x358] ;  /* 0x00006b00ff0477ac */ /* 0x000f220008000a00 */
[----:B------:R-:W-:Y:S01]  /*0060*/  IMAD.MOV.U32 R24, RZ, RZ, RZ ;  /* 0x000000ffff187224 */ /* 0x000fe200078e00ff */
[----:B------:R-:W5:Y:S01]  /*0070*/  LDCU.64 UR8, c[0x0][0x380] ;  /* 0x00007000ff0877ac */ /* 0x000f620008000a00 */
[----:B0-----:R-:W-:-:S04]  /*0080*/  IABS R4, R0 ;  /* 0x0000000000047213 */ /* 0x001fc80000000000 */
[----:B------:R-:W0:Y:S01]  /*0090*/  I2F.RP R3, R4 ;  /* 0x0000000400037306 */ /* 0x000e220000209400 */
[----:B-1----:R-:W-:Y:S01]  /*00a0*/  SHF.L.U32 R2, R2, 0xb, RZ ;  /* 0x0000000b02027819 */ /* 0x002fe200000006ff */
[----:B---3--:R-:W-:-:S04]  /*00b0*/  IMAD.SHL.U32 R11, R11, 0x4, RZ ;  /* 0x000000040b0b7824 */ /* 0x008fc800078e00ff */
[----:B------:R-:W-:Y:S02]  /*00c0*/  IMAD.IADD R7, R2, 0x1, R11 ;  /* 0x0000000102077824 */ /* 0x000fe400078e020b */
[----:B0-----:R-:W0:Y:S03]  /*00d0*/  MUFU.RCP R3, R3 ;  /* 0x0000000300037308 */ /* 0x001e260000001000 */
[----:B------:R-:W-:Y:S02]  /*00e0*/  IABS R15, R7 ;  /* 0x00000007000f7213 */ /* 0x000fe40000000000 */
[----:B------:R-:W-:-:S04]  /*00f0*/  IADD3 R5, PT, PT, R7, 0x3, RZ ;  /* 0x0000000307057810 */ /* 0x000fc80007ffe0ff */
[----:B------:R-:W-:Y:S01]  /*0100*/  IABS R19, R5 ;  /* 0x0000000500137213 */ /* 0x000fe20000000000 */
[----:B0-----:R-:W-:Y:S01]  /*0110*/  VIADD R8, R3, 0xffffffe ;  /* 0x0ffffffe03087836 */ /* 0x001fe20000000000 */
[----:B------:R-:W-:-:S03]  /*0120*/  IADD3 R3, PT, PT, R7, 0x1, RZ ;  /* 0x0000000107037810 */ /* 0x000fc60007ffe0ff */
[----:B------:R0:W1:Y:S01]  /*0130*/  F2I.FTZ.U32.TRUNC.NTZ R9, R8 ;  /* 0x0000000800097305 */ /* 0x000062000021f000 */
[----:B------:R-:W-:Y:S01]  /*0140*/  IABS R14, R3 ;  /* 0x00000003000e7213 */ /* 0x000fe20000000000 */
[----:B0-----:R-:W-:Y:S02]  /*0150*/  IMAD.MOV.U32 R8, RZ, RZ, RZ ;  /* 0x000000ffff087224 */ /* 0x001fe400078e00ff */
[----:B-1----:R-:W-:-:S04]  /*0160*/  IMAD.MOV R13, RZ, RZ, -R9 ;  /* 0x000000ffff0d7224 */ /* 0x002fc800078e0a09 */
[----:B------:R-:W-:-:S04]  /*0170*/  IMAD R13, R13, R4, RZ ;  /* 0x000000040d0d7224 */ /* 0x000fc800078e02ff */
[----:B------:R-:W-:-:S04]  /*0180*/  IMAD.HI.U32 R13, R9, R13, R8 ;  /* 0x0000000d090d7227 */ /* 0x000fc800078e0008 */
[----:B------:R-:W-:Y:S02]  /*0190*/  VIADD R9, R7, 0x2 ;  /* 0x0000000207097836 */ /* 0x000fe40000000000 */
[----:B------:R-:W-:-:S03]  /*01a0*/  IMAD.HI.U32 R6, R13, R15, RZ ;  /* 0x0000000f0d067227 */ /* 0x000fc600078e00ff */
[----:B------:R-:W-:Y:S01]  /*01b0*/  IABS R16, R9 ;  /* 0x0000000900107213 */ /* 0x000fe20000000000 */
[----:B------:R-:W-:Y:S02]  /*01c0*/  IMAD.MOV R8, RZ, RZ, -R6 ;  /* 0x000000ffff087224 */ /* 0x000fe400078e0a06 */
[----:B------:R-:W-:-:S04]  /*01d0*/  IMAD.HI.U32 R10, R13, R14, RZ ;  /* 0x0000000e0d0a7227 */ /* 0x000fc800078e00ff */
[C---:B------:R-:W-:Y:S02]  /*01e0*/  IMAD R15, R4.reuse, R8, R15 ;  /* 0x00000008040f7224 */ /* 0x040fe400078e020f */
[----:B------:R-:W-:Y:S02]  /*01f0*/  IMAD.MOV R17, RZ, RZ, -R10 ;  /* 0x000000ffff117224 */ /* 0x000fe400078e0a0a */
[----:B------:R-:W-:Y:S01]  /*0200*/  IMAD.HI.U32 R8, R13, R19, RZ ;  /* 0x000000130d087227 */ /* 0x000fe200078e00ff */
[----:B------:R-:W-:-:S03]  /*0210*/  ISETP.GT.U32.AND P3, PT, R4, R15, PT ;  /* 0x0000000f0400720c */ /* 0x000fc60003f64070 */
[----:B------:R-:W-:-:S04]  /*0220*/  IMAD.HI.U32 R12, R13, R16, RZ ;  /* 0x000000100d0c7227 */ /* 0x000fc800078e00ff */
[----:B------:R-:W-:Y:S01]  /*0230*/  IMAD R13, R4, R17, R14 ;  /* 0x00000011040d7224 */ /* 0x000fe200078e020e */
[----:B------:R-:W-:Y:S01]  /*0240*/  IADD3 R17, PT, PT, -R12, RZ, RZ ;  /* 0x000000ff0c117210 */ /* 0x000fe20007ffe1ff */
[----:B------:R-:W-:-:S03]  /*0250*/  IMAD.MOV R14, RZ, RZ, -R8 ;  /* 0x000000ffff0e7224 */ /* 0x000fc600078e0a08 */
[C---:B------:R-:W-:Y:S01]  /*0260*/  ISETP.GT.U32.AND P1, PT, R4.reuse, R13, PT ;  /* 0x0000000d0400720c */ /* 0x040fe20003f24070 */
[C---:B------:R-:W-:Y:S01]  /*0270*/  IMAD R19, R4.reuse, R14, R19 ;  /* 0x0000000e04137224 */ /* 0x040fe200078e0213 */
[----:B------:R-:W-:Y:S01]  /*0280*/  LOP3.LUT R14, R7, R0, RZ, 0x3c, !PT ;  /* 0x00000000070e7212 */ /* 0x000fe200078e3cff */
[----:B------:R-:W-:Y:S02]  /*0290*/  @!P3 IMAD.IADD R15, R15, 0x1, -R4 ;  /* 0x000000010f0fb824 */ /* 0x000fe400078e0a04 */
[C---:B------:R-:W-:Y:S01]  /*02a0*/  IMAD R17, R4.reuse, R17, R16 ;  /* 0x0000001104117224 */ /* 0x040fe200078e0210 */
[----:B------:R-:W-:Y:S01]  /*02b0*/  ISETP.GT.U32.AND P0, PT, R4, R19, PT ;  /* 0x000000130400720c */ /* 0x000fe20003f04070 */
[----:B------:R-:W-:Y:S01]  /*02c0*/  @!P3 VIADD R6, R6, 0x1 ;  /* 0x000000010606b836 */ /* 0x000fe20000000000 */
[----:B------:R-:W-:Y:S02]  /*02d0*/  ISETP.GE.U32.AND P2, PT, R15, R4, PT ;  /* 0x000000040f00720c */ /* 0x000fe40003f46070 */
[----:B------:R-:W-:-:S02]  /*02e0*/  ISETP.GE.AND P5, PT, R14, RZ, PT ;  /* 0x000000ff0e00720c */ /* 0x000fc40003fa6270 */
[----:B------:R-:W-:Y:S01]  /*02f0*/  ISETP.GT.U32.AND P4, PT, R4, R17, PT ;  /* 0x000000110400720c */ /* 0x000fe20003f84070 */
[----:B------:R-:W-:Y:S01]  /*0300*/  @!P1 VIADD R10, R10, 0x1 ;  /* 0x000000010a0a9836 */ /* 0x000fe20000000000 */
[----:B------:R-:W-:Y:S02]  /*0310*/  @!P1 IADD3 R13, PT, PT, R13, -R4, RZ ;  /* 0x800000040d0d9210 */ /* 0x000fe40007ffe0ff */
[----:B------:R-:W-:Y:S02]  /*0320*/  LOP3.LUT R14, R3, R0, RZ, 0x3c, !PT ;  /* 0x00000000030e7212 */ /* 0x000fe400078e3cff */
[-C--:B------:R-:W-:Y:S02]  /*0330*/  ISETP.GE.U32.AND P6, PT, R13, R4.reuse, PT ;  /* 0x000000040d00720c */ /* 0x080fe40003fc6070 */
[----:B------:R-:W-:Y:S01]  /*0340*/  @!P0 IADD3 R19, PT, PT, R19, -R4, RZ ;  /* 0x8000000413138210 */ /* 0x000fe20007ffe0ff */
[----:B------:R-:W-:Y:S01]  /*0350*/  @P2 VIADD R6, R6, 0x1 ;  /* 0x0000000106062836 */ /* 0x000fe20000000000 */
[----:B------:R-:W-:-:S02]  /*0360*/  LOP3.LUT R13, R5, R0, RZ, 0x3c, !PT ;  /* 0x00000000050d7212 */ /* 0x000fc400078e3cff */
[-C--:B------:R-:W-:Y:S01]  /*0370*/  ISETP.GE.U32.AND P1, PT, R19, R4.reuse, PT ;  /* 0x000000041300720c */ /* 0x080fe20003f26070 */
[----:B------:R-:W-:Y:S01]  /*0380*/  @!P5 IMAD.MOV R6, RZ, RZ, -R6 ;  /* 0x000000ffff06d224 */ /* 0x000fe200078e0a06 */
[----:B------:R-:W-:Y:S01]  /*0390*/  ISETP.GE.AND P5, PT, R13, RZ, PT ;  /* 0x000000ff0d00720c */ /* 0x000fe20003fa6270 */
[----:B------:R-:W-:Y:S01]  /*03a0*/  @!P4 IMAD.IADD R17, R17, 0x1, -R4 ;  /* 0x000000011111c824 */ /* 0x000fe200078e0a04 */
[----:B------:R-:W-:Y:S01]  /*03b0*/  @!P0 IADD3 R8, PT, PT, R8, 0x1, RZ ;  /* 0x0000000108088810 */ /* 0x000fe20007ffe0ff */
[----:B------:R-:W-:Y:S01]  /*03c0*/  @!P4 VIADD R12, R12, 0x1 ;  /* 0x000000010c0cc836 */ /* 0x000fe20000000000 */
[----:B------:R-:W-:Y:S02]  /*03d0*/  ISETP.GE.AND P3, PT, R14, RZ, PT ;  /* 0x000000ff0e00720c */ /* 0x000fe40003f66270 */
[----:B------:R-:W-:Y:S01]  /*03e0*/  ISETP.GE.U32.AND P2, PT, R17, R4, PT ;  /* 0x000000041100720c */ /* 0x000fe20003f46070 */
[----:B------:R-:W0:Y:S01]  /*03f0*/  LDC.64 R14, c[0x0][0x3a0] ;  /* 0x0000e800ff0e7b82 */ /* 0x000e220000000a00 */
[----:B------:R-:W-:-:S02]  /*0400*/  LOP3.LUT R4, R9, R0, RZ, 0x3c, !PT ;  /* 0x0000000009047212 */ /* 0x000fc400078e3cff */
[----:B------:R-:W-:Y:S02]  /*0410*/  @P6 IADD3 R10, PT, PT, R10, 0x1, RZ ;  /* 0x000000010a0a6810 */ /* 0x000fe40007ffe0ff */
[----:B------:R-:W-:Y:S02]  /*0420*/  @P1 IADD3 R8, PT, PT, R8, 0x1, RZ ;  /* 0x0000000108081810 */ /* 0x000fe40007ffe0ff */
[----:B------:R-:W-:Y:S02]  /*0430*/  ISETP.NE.AND P4, PT, R0, RZ, PT ;  /* 0x000000ff0000720c */ /* 0x000fe40003f85270 */
[----:B------:R-:W-:Y:S01]  /*0440*/  LOP3.LUT R13, RZ, R0, RZ, 0x33, !PT ;  /* 0x00000000ff0d7212 */ /* 0x000fe200078e33ff */
[----:B------:R-:W-:Y:S01]  /*0450*/  @!P5 IMAD.MOV R8, RZ, RZ, -R8 ;  /* 0x000000ffff08d224 */ /* 0x000fe200078e0a08 */
[----:B------:R-:W-:Y:S01]  /*0460*/  ISETP.GE.AND P6, PT, R4, RZ, PT ;  /* 0x000000ff0400720c */ /* 0x000fe20003fc6270 */
[----:B------:R-:W-:Y:S01]  /*0470*/  @!P3 IMAD.MOV R10, RZ, RZ, -R10 ;  /* 0x000000ffff0ab224 */ /* 0x000fe200078e0a0a */
[C---:B------:R-:W-:Y:S01]  /*0480*/  SEL R19, R13.reuse, R6, !P4 ;  /* 0x000000060d137207 */ /* 0x040fe20006000000 */
[----:B------:R-:W-:Y:S01]  /*0490*/  @P2 VIADD R12, R12, 0x1 ;  /* 0x000000010c0c2836 */ /* 0x000fe20000000000 */
[C---:B------:R-:W-:Y:S01]  /*04a0*/  SEL R4, R13.reuse, R8, !P4 ;  /* 0x000000080d047207 */ /* 0x040fe20006000000 */
[----:B------:R-:W-:Y:S01]  /*04b0*/  HFMA2 R6, -RZ, RZ, 0, 0 ;  /* 0x00000000ff067431 */ /* 0x000fe200000001ff */
[----:B------:R-:W-:Y:S01]  /*04c0*/  SEL R18, R13, R10, !P4 ;  /* 0x0000000a0d127207 */ /* 0x000fe20006000000 */
[----:B------:R-:W-:Y:S01]  /*04d0*/  IMAD.MOV.U32 R8, RZ, RZ, RZ ;  /* 0x000000ffff087224 */ /* 0x000fe200078e00ff */
[----:B--2---:R-:W-:-:S02]  /*04e0*/  ISETP.GE.AND P5, PT, R4, UR6, PT ;  /* 0x0000000604007c0c */ /* 0x004fc4000bfa6270 */
[----:B------:R-:W-:Y:S02]  /*04f0*/  ISETP.GE.AND P3, PT, R19, UR6, PT ;  /* 0x0000000613007c0c */ /* 0x000fe4000bf66270 */
[----:B------:R-:W-:Y:S01]  /*0500*/  ISETP.GE.AND P2, PT, R18, UR6, PT ;  /* 0x0000000612007c0c */ /* 0x000fe2000bf46270 */
[----:B------:R-:W-:Y:S01]  /*0510*/  @!P6 IMAD.MOV R12, RZ, RZ, -R12 ;  /* 0x000000ffff0ce224 */ /* 0x000fe200078e0a0c */
[----:B------:R-:W-:Y:S02]  /*0520*/  ISETP.GE.AND P1, PT, R0, RZ, PT ;  /* 0x000000ff0000720c */ /* 0x000fe40003f26270 */
[----:B0-----:R-:W-:Y:S02]  /*0530*/  ISETP.EQ.U32.AND P0, PT, R14, RZ, PT ;  /* 0x000000ff0e00720c */ /* 0x001fe40003f02070 */
[----:B------:R-:W-:-:S03]  /*0540*/  SEL R22, R13, R12, !P4 ;  /* 0x0000000c0d167207 */ /* 0x000fc60006000000 */
[----:B------:R-:W0:Y:S01]  /*0550*/  @!P5 LDC.64 R16, c[0x0][0x388] ;  /* 0x0000e200ff10db82 */ /* 0x000e220000000a00 */
[----:B------:R-:W-:-:S07]  /*0560*/  ISETP.GE.AND P4, PT, R22, UR6, PT ;  /* 0x0000000616007c0c */ /* 0x000fce000bf86270 */
[----:B------:R-:W1:Y:S01]  /*0570*/  @!P3 LDC.64 R28, c[0x0][0x388] ;  /* 0x0000e200ff1cbb82 */ /* 0x000e620000000a00 */
[----:B------:R-:W-:-:S07]  /*0580*/  ISETP.EQ.OR.EX P0, PT, R15, RZ, !P1, P0 ;  /* 0x000000ff0f00720c */ /* 0x000fce0004f02700 */
[----:B------:R-:W2:Y:S08]  /*0590*/  @!P2 LDC.64 R12, c[0x0][0x388] ;  /* 0x0000e200ff0cab82 */ /* 0x000eb00000000a00 */
[----:B------:R-:W3:Y:S01]  /*05a0*/  @!P4 LDC.64 R26, c[0x0][0x388] ;  /* 0x0000e200ff1acb82 */ /* 0x000ee20000000a00 */
[----:B0-----:R-:W-:-:S05]  /*05b0*/  @!P5 IMAD.WIDE R16, R4, 0x4, R16 ;  /* 0x000000040410d825 */ /* 0x001fca00078e0210 */
[----:B----4-:R0:W4:Y:S02]  /*05c0*/  @!P5 LDG.E.CONSTANT R24, desc[UR4][R16.64] ;  /* 0x000000041018d981 */ /* 0x010124000c1e9900 */
[----:B------:R-:W5:Y:S01]  /*05d0*/  @P1 LDC.64 R20, c[0x0][0x390] ;  /* 0x0000e400ff141b82 */ /* 0x000f620000000a00 */
[C---:B-1----:R-:W-:Y:S01]  /*05e0*/  @!P3 IMAD.WIDE R28, R19.reuse, 0x4, R28 ;  /* 0x00000004131cb825 */ /* 0x042fe200078e021c */
[----:B------:R-:W-:-:S04]  /*05f0*/  IADD3 R25, PT, PT, -R19, RZ, RZ ;  /* 0x000000ff13197210 */ /* 0x000fc80007ffe1ff */
[----:B------:R3:W4:Y:S02]  /*0600*/  @!P3 LDG.E.CONSTANT R6, desc[UR4][R28.64] ;  /* 0x000000041c06b981 */ /* 0x000724000c1e9900 */
[----:B0-----:R-:W0:Y:S01]  /*0610*/  @!P0 LDC.64 R16, c[0x0][0x3a0] ;  /* 0x0000e800ff108b82 */ /* 0x001e220000000a00 */
[----:B--2---:R-:W-:Y:S01]  /*0620*/  @!P2 IMAD.WIDE R12, R18, 0x4, R12 ;  /* 0x00000004120ca825 */ /* 0x004fe200078e020c */
[----:B------:R-:W-:-:S03]  /*0630*/  MOV R10, RZ ;  /* 0x000000ff000a7202 */ /* 0x000fc60000000f00 */
[----:B------:R-:W-:Y:S01]  /*0640*/  IMAD R25, R0, R25, R7 ;  /* 0x0000001900197224 */ /* 0x000fe200078e0207 */
[----:B------:R1:W2:Y:S01]  /*0650*/  @!P2 LDG.E.CONSTANT R8, desc[UR4][R12.64] ;  /* 0x000000040c08a981 */ /* 0x0002a2000c1e9900 */
[----:B---3--:R-:W-:Y:S01]  /*0660*/  @!P4 IMAD.WIDE R28, R22, 0x4, R26 ;  /* 0x00000004161cc825 */ /* 0x008fe200078e021a */
[----:B------:R-:W-:Y:S01]  /*0670*/  IADD3 R27, PT, PT, -R18, RZ, RZ ;  /* 0x000000ff121b7210 */ /* 0x000fe20007ffe1ff */
[----:B------:R-:W3:Y:S02]  /*0680*/  @P1 LDC.64 R14, c[0x0][0x390] ;  /* 0x0000e400ff0e1b82 */ /* 0x000ee40000000a00 */
[----:B------:R-:W-:Y:S01]  /*0690*/  IMAD.MOV.U32 R26, RZ, RZ, RZ ;  /* 0x000000ffff1a7224 */ /* 0x000fe200078e00ff */
[----:B------:R5:W2:Y:S05]  /*06a0*/  @!P4 LDG.E.CONSTANT R10, desc[UR4][R28.64] ;  /* 0x000000041c0ac981 */ /* 0x000aaa000c1e9900 */
[----:B-1----:R-:W1:Y:S01]  /*06b0*/  @P1 LDC.64 R12, c[0x0][0x390] ;  /* 0x0000e400ff0c1b82 */ /* 0x002e620000000a00 */
[----:B-----5:R-:W-:-:S07]  /*06c0*/  @P1 IMAD.WIDE R20, R25, 0x4, R20 ;  /* 0x0000000419141825 */ /* 0x020fce00078e0214 */
[----:B------:R-:W5:Y:S01]  /*06d0*/  @!P0 LDC.64 R18, c[0x0][0x3a0] ;  /* 0x0000e800ff128b82 */ /* 0x000f620000000a00 */
[----:B------:R3:W2:Y:S01]  /*06e0*/  @P1 LDG.E.CONSTANT R26, desc[UR4][R20.64] ;  /* 0x00000004141a1981 */ /* 0x0006a2000c1e9900 */
[----:B------:R-:W-:Y:S01]  /*06f0*/  IADD3 R29, PT, PT, -R22, RZ, RZ ;  /* 0x000000ff161d7210 */ /* 0x000fe20007ffe1ff */
[----:B0-----:R-:W-:Y:S01]  /*0700*/  @!P0 IMAD.WIDE R16, R25, 0x2, R16 ;  /* 0x0000000219108825 */ /* 0x001fe200078e0210 */
[----:B---3--:R-:W-:-:S03]  /*0710*/  IADD3 R21, PT, PT, -R4, RZ, RZ ;  /* 0x000000ff04157210 */ /* 0x008fc60007ffe1ff */
[C---:B------:R-:W-:Y:S02]  /*0720*/  IMAD R27, R0.reuse, R27, R3 ;  /* 0x0000001b001b7224 */ /* 0x040fe400078e0203 */
[----:B------:R0:W3:Y:S01]  /*0730*/  @!P0 LDG.E.U16.CONSTANT R16, desc[UR4][R16.64] ;  /* 0x0000000410108981 */ /* 0x0000e2000c1e9500 */
[C---:B------:R-:W-:Y:S01]  /*0740*/  IMAD R29, R0.reuse, R29, R9 ;  /* 0x0000001d001d7224 */ /* 0x040fe200078e0209 */
[----:B------:R-:W5:Y:S01]  /*0750*/  @!P0 LDC.64 R22, c[0x0][0x3a0] ;  /* 0x0000e800ff168b82 */ /* 0x000f620000000a00 */
[C---:B------:R-:W-:Y:S02]  /*0760*/  IMAD R21, R0.reuse, R21, R5 ;  /* 0x0000001500157224 */ /* 0x040fe400078e0205 */
[----:B------:R-:W-:Y:S02]  /*0770*/  IMAD R0, R0, UR6, RZ ;  /* 0x0000000600007c24 */ /* 0x000fe4000f8e02ff */
[----:B------:R-:W-:-:S03]  /*0780*/  VIADD R25, R2, 0x800 ;  /* 0x0000080002197836 */ /* 0x000fc60000000000 */
[-C--:B0-----:R-:W-:Y:S02]  /*0790*/  IADD3 R17, PT, PT, -R2, R0.reuse, RZ ;  /* 0x0000000002117210 */ /* 0x081fe40007ffe1ff */
[----:B------:R-:W-:Y:S01]  /*07a0*/  ISETP.GE.AND P2, PT, R25, R0, PT ;  /* 0x000000001900720c */ /* 0x000fe20003f46270 */
[----:B------:R-:W-:Y:S02]  /*07b0*/  VIADD R25, R11, 0x1 ;  /* 0x000000010b197836 */ /* 0x000fe40000000000 */
[----:B-1----:R-:W-:Y:S01]  /*07c0*/  @P1 IMAD.WIDE R12, R27, 0x4, R12 ;  /* 0x000000041b0c1825 */ /* 0x002fe200078e020c */
[----:B------:R-:W-:-:S03]  /*07d0*/  SEL R17, R17, 0x800, P2 ;  /* 0x0000080011117807 */ /* 0x000fc60001000000 */
[----:B-----5:R-:W-:Y:S01]  /*07e0*/  @!P0 IMAD.WIDE R18, R27, 0x2, R18 ;  /* 0x000000021b128825 */ /* 0x020fe200078e0212 */
[C---:B------:R-:W-:Y:S02]  /*07f0*/  IADD3 R27, P2, PT, R2.reuse, R11, RZ ;  /* 0x0000000b021b7210 */ /* 0x040fe40007f5e0ff */
[-C--:B------:R-:W-:Y:S01]  /*0800*/  ISETP.GE.AND P3, PT, R25, R17.reuse, PT ;  /* 0x000000111900720c */ /* 0x080fe20003f66270 */
[----:B------:R-:W-:Y:S01]  /*0810*/  IMAD.MOV.U32 R28, RZ, RZ, RZ ;  /* 0x000000ffff1c7224 */ /* 0x000fe200078e00ff */
[----:B------:R-:W-:Y:S01]  /*0820*/  ISETP.GE.AND P5, PT, R11, R17, PT ;  /* 0x000000110b00720c */ /* 0x000fe20003fa6270 */
[----:B------:R-:W-:Y:S01]  /*0830*/  IMAD.MOV.U32 R20, RZ, RZ, RZ ;  /* 0x000000ffff147224 */ /* 0x000fe200078e00ff */
[----:B------:R0:W5:Y:S01]  /*0840*/  @!P0 LDG.E.U16.CONSTANT R4, desc[UR4][R18.64] ;  /* 0x0000000412048981 */ /* 0x000162000c1e9500 */
[----:B------:R-:W-:Y:S01]  /*0850*/  @P1 IMAD.WIDE R14, R29, 0x4, R14 ;  /* 0x000000041d0e1825 */ /* 0x000fe200078e020e */
[----:B------:R-:W-:Y:S02]  /*0860*/  LEA.HI.X.SX32 R25, R2, RZ, 0x1, P2 ;  /* 0x000000ff02197211 */ /* 0x000fe400010f0eff */
[----:B------:R-:W-:Y:S01]  /*0870*/  IADD3 R2, PT, PT, R11, 0x2, RZ ;  /* 0x000000020b027810 */ /* 0x000fe20007ffe0ff */
[----:B------:R1:W2:Y:S04]  /*0880*/  @P1 LDG.E.CONSTANT R28, desc[UR4][R12.64] ;  /* 0x000000040c1c1981 */ /* 0x0002a8000c1e9900 */
[----:B------:R1:W2:Y:S01]  /*0890*/  @P1 LDG.E.CONSTANT R20, desc[UR4][R14.64] ;  /* 0x000000040e141981 */ /* 0x0002a2000c1e9900 */
[----:B0-----:R-:W-:-:S04]  /*08a0*/  LEA R18, P2, R27, UR8, 0x2 ;  /* 0x000000081b127c11 */ /* 0x001fc8000f8410ff */
[----:B------:R-:W-:Y:S01]  /*08b0*/  LEA.HI.X R19, R27, UR9, R25, 0x2, P2 ;  /* 0x000000091b137c11 */ /* 0x000fe200090f1419 */
[----:B-1----:R-:W0:Y:S01]  /*08c0*/  @!P0 LDC.64 R12, c[0x0][0x3a0] ;  /* 0x0000e800ff0c8b82 */ /* 0x002e220000000a00 */
[-C--:B------:R-:W-:Y:S01]  /*08d0*/  ISETP.GE.AND P2, PT, R2, R17.reuse, PT ;  /* 0x000000110200720c */ /* 0x080fe20003f46270 */
[----:B------:R-:W-:Y:S02]  /*08e0*/  VIADD R11, R11, 0x3 ;  /* 0x000000030b0b7836 */ /* 0x000fe40000000000 */
[----:B------:R-:W4:Y:S04]  /*08f0*/  @!P5 LDG.E.CONSTANT R2, desc[UR4][R18.64] ;  /* 0x000000041202d981 */ /* 0x000f28000c1e9900 */
[----:B------:R-:W1:Y:S01]  /*0900*/  @P1 LDC.64 R14, c[0x0][0x390] ;  /* 0x0000e400ff0e1b82 */ /* 0x000e620000000a00 */
[----:B------:R-:W-:Y:S01]  /*0910*/  ISETP.GE.AND P4, PT, R11, R17, PT ;  /* 0x000000110b00720c */ /* 0x000fe20003f86270 */
[----:B------:R-:W2:Y:S01]  /*0920*/  @!P3 LDG.E.CONSTANT R25, desc[UR4][R18.64+0x4] ;  /* 0x000004041219b981 */ /* 0x000ea2000c1e9900 */
[----:B------:R-:W-:-:S03]  /*0930*/  @!P0 IMAD.WIDE R22, R29, 0x2, R22 ;  /* 0x000000021d168825 */ /* 0x000fc600078e0216 */
[----:B------:R-:W2:Y:S04]  /*0940*/  @!P2 LDG.E.CONSTANT R11, desc[UR4][R18.64+0x8] ;  /* 0x00000804120ba981 */ /* 0x000ea8000c1e9900 */
[----:B------:R-:W2:Y:S04]  /*0950*/  @!P0 LDG.E.U16.CONSTANT R22, desc[UR4][R22.64] ;  /* 0x0000000416168981 */ /* 0x000ea8000c1e9500 */
[----:B------:R-:W2:Y:S01]  /*0960*/  @!P4 LDG.E.CONSTANT R17, desc[UR4][R18.64+0xc] ;  /* 0x00000c041211c981 */ /* 0x000ea2000c1e9900 */
[----:B0-----:R-:W-:-:S06]  /*0970*/  @!P0 IMAD.WIDE R12, R21, 0x2, R12 ;  /* 0x00000002150c8825 */ /* 0x001fcc00078e020c */
[----:B------:R0:W2:Y:S01]  /*0980*/  @!P0 LDG.E.U16.CONSTANT R12, desc[UR4][R12.64] ;  /* 0x000000040c0c8981 */ /* 0x0000a2000c1e9500 */
[----:B-1----:R-:W-:-:S04]  /*0990*/  @P1 IMAD.WIDE R14, R21, 0x4, R14 ;  /* 0x00000004150e1825 */ /* 0x002fc800078e020e */
[----:B------:R-:W-:-:S06]  /*09a0*/  HFMA2 R21, -RZ, RZ, 0, 0 ;  /* 0x00000000ff157431 */ /* 0x000fcc00000001ff */
[----:B------:R1:W2:Y:S01]  /*09b0*/  @P1 LDG.E.CONSTANT R21, desc[UR4][R14.64] ;  /* 0x000000040e151981 */ /* 0x0002a2000c1e9900 */
[----:B------:R-:W-:Y:S01]  /*09c0*/  IMAD.MOV.U32 R29, RZ, RZ, RZ ;  /* 0x000000ffff1d7224 */ /* 0x000fe200078e00ff */
[-C--:B------:R-:W-:Y:S02]  /*09d0*/  ISETP.GE.AND P6, PT, R3, R0.reuse, PT ;  /* 0x000000000300720c */ /* 0x080fe40003fc6270 */
[----:B------:R-:W-:Y:S01]  /*09e0*/  MOV R27, RZ ;  /* 0x000000ff001b7202 */ /* 0x000fe20000000f00 */
[----:B0-----:R-:W-:Y:S01]  /*09f0*/  HFMA2 R13, -RZ, RZ, 0, 0 ;  /* 0x00000000ff0d7431 */ /* 0x001fe200000001ff */
[----:B-1----:R-:W-:Y:S01]  /*0a00*/  MOV R15, RZ ;  /* 0x000000ff000f7202 */ /* 0x002fe20000000f00 */
[----:B------:R-:W-:Y:S01]  /*0a10*/  IMAD.MOV.U32 R23, RZ, RZ, RZ ;  /* 0x000000ffff177224 */ /* 0x000fe200078e00ff */
[----:B------:R-:W-:Y:S01]  /*0a20*/  ISETP.GE.AND P1, PT, R9, R0, PT ;  /* 0x000000000900720c */ /* 0x000fe20003f26270 */
[----:B------:R-:W-:Y:S02]  /*0a30*/  IMAD.MOV.U32 R9, RZ, RZ, RZ ;  /* 0x000000ffff097224 */ /* 0x000fe400078e00ff */
[----:B---3--:R-:W-:-:S02]  /*0a40*/  @!P0 HADD2.F32 R23, -RZ, R16.H0_H0 ;  /* 0x20000010ff178230 */ /* 0x008fc40000004100 */
[----:B-----5:R-:W-:Y:S01]  /*0a50*/  @!P0 HADD2.F32 R13, -RZ, R4.H0_H0 ;  /* 0x20000004ff0d8230 */ /* 0x020fe20000004100 */
[----:B----4-:R-:W-:Y:S02]  /*0a60*/  @!P5 I2FP.F32.S32 R29, R2 ;  /* 0x00000002001dd245 */ /* 0x010fe40000201400 */
[----:B------:R-:W0:Y:S01]  /*0a70*/  LDC.64 R2, c[0x0][0x398] ;  /* 0x0000e600ff027b82 */ /* 0x000e220000000a00 */
[----:B--2---:R-:W-:Y:S02]  /*0a80*/  @!P3 I2FP.F32.S32 R27, R25 ;  /* 0x00000019001bb245 */ /* 0x004fe40000201400 */
[----:B------:R-:W-:Y:S01]  /*0a90*/  @!P2 I2FP.F32.S32 R15, R11 ;  /* 0x0000000b000fa245 */ /* 0x000fe20000201400 */
[----:B------:R-:W-:Y:S02]  /*0aa0*/  FMUL.FTZ R29, R29, R6 ;  /* 0x000000061d1d7220 */ /* 0x000fe40000410000 */
[----:B------:R-:W-:Y:S02]  /*0ab0*/  FMUL.FTZ R27, R27, R8 ;  /* 0x000000081b1b7220 */ /* 0x000fe40000410000 */
[----:B------:R-:W-:Y:S01]  /*0ac0*/  FMUL.FTZ R15, R15, R10 ;  /* 0x0000000a0f0f7220 */ /* 0x000fe20000410000 */
[----:B------:R-:W-:-:S02]  /*0ad0*/  @!P0 HADD2.F32 R9, -RZ, R22.H0_H0 ;  /* 0x20000016ff098230 */ /* 0x000fc40000004100 */
[----:B------:R-:W-:Y:S01]  /*0ae0*/  FMUL.FTZ R26, R29, R26 ;  /* 0x0000001a1d1a7220 */ /* 0x000fe20000410000 */
[----:B------:R-:W-:Y:S01]  /*0af0*/  FMUL.FTZ R28, R27, R28 ;  /* 0x0000001c1b1c7220 */ /* 0x000fe20000410000 */
[----:B------:R-:W-:Y:S01]  /*0b00*/  FMUL.FTZ R20, R15, R20 ;  /* 0x000000140f147220 */ /* 0x000fe20000410000 */
[-C--:B------:R-:W-:Y:S02]  /*0b10*/  ISETP.GE.AND P3, PT, R7, R0.reuse, PT ;  /* 0x000000000700720c */ /* 0x080fe40003f66270 */
[----:B------:R-:W-:Y:S01]  /*0b20*/  ISETP.GE.AND P5, PT, R5, R0, PT ;  /* 0x000000000500720c */ /* 0x000fe20003fa6270 */
[----:B------:R-:W-:Y:S01]  /*0b30*/  IMAD.MOV.U32 R5, RZ, RZ, RZ ;  /* 0x000000ffff057224 */ /* 0x000fe200078e00ff */
[----:B------:R-:W-:Y:S01]  /*0b40*/  @!P4 I2FP.F32.S32 R5, R17 ;  /* 0x000000110005c245 */ /* 0x000fe20000201400 */
[----:B------:R-:W-:Y:S01]  /*0b50*/  FFMA.FTZ R23, R26, 6.2000122852623462677e-05, R23 ;  /* 0x388206101a177823 */ /* 0x000fe20000010017 */
[----:B------:R-:W-:Y:S01]  /*0b60*/  FFMA.FTZ R13, R28, 6.2000122852623462677e-05, R13 ;  /* 0x388206101c0d7823 */ /* 0x000fe2000001000d */
[----:B------:R-:W-:Y:S01]  /*0b70*/  FFMA.FTZ R9, R20, 6.2000122852623462677e-05, R9 ;  /* 0x3882061014097823 */ /* 0x000fe20000010009 */
[----:B------:R-:W-:-:S02]  /*0b80*/  HFMA2 R0, -RZ, RZ, 0, 0 ;  /* 0x00000000ff007431 */ /* 0x000fc400000001ff */
[----:B------:R-:W-:Y:S01]  /*0b90*/  FMUL.FTZ R24, R5, R24 ;  /* 0x0000001805187220 */ /* 0x000fe20000410000 */
[----:B------:R-:W-:Y:S01]  /*0ba0*/  F2FP.F16.F32.PACK_AB R23, RZ, R23 ;  /* 0x00000017ff17723e */ /* 0x000fe200000000ff */
[----:B0-----:R-:W-:Y:S01]  /*0bb0*/  IMAD.WIDE R2, R7, 0x2, R2 ;  /* 0x0000000207027825 */ /* 0x001fe200078e0202 */
[----:B------:R-:W-:Y:S02]  /*0bc0*/  F2FP.F16.F32.PACK_AB R13, RZ, R13 ;  /* 0x0000000dff0d723e */ /* 0x000fe400000000ff */
[----:B------:R-:W-:Y:S01]  /*0bd0*/  F2FP.F16.F32.PACK_AB R9, RZ, R9 ;  /* 0x00000009ff09723e */ /* 0x000fe200000000ff */
[----:B------:R-:W-:Y:S01]  /*0be0*/  @!P0 HADD2.F32 R0, -RZ, R12.H0_H0 ;  /* 0x2000000cff008230 */ /* 0x000fe20000004100 */
[----:B------:R0:W-:Y:S01]  /*0bf0*/  @!P3 STG.E.U16 desc[UR4][R2.64], R23 ;  /* 0x000000170200b986 */ /* 0x0001e2000c101504 */
[----:B------:R-:W-:-:S03]  /*0c00*/  FMUL.FTZ R21, R24, R21 ;  /* 0x0000001518157220 */ /* 0x000fc60000410000 */
[----:B------:R0:W-:Y:S04]  /*0c10*/  @!P6 STG.E.U16 desc[UR4][R2.64+0x2], R13 ;  /* 0x0000020d0200e986 */ /* 0x0001e8000c101504 */
[----:B------:R0:W-:Y:S01]  /*0c20*/  @!P1 STG.E.U16 desc[UR4][R2.64+0x4], R9 ;  /* 0x0000040902009986 */ /* 0x0001e2000c101504 */
[----:B------:R-:W-:Y:S01]  /*0c30*/  FFMA.FTZ R0, R21, 6.2000122852623462677e-05, R0 ;  /* 0x3882061015007823 */ /* 0x000fe20000010000 */
[----:B------:R-:W-:Y:S06]  /*0c40*/  @P5 EXIT ;  /* 0x000000000000594d */ /* 0x000fec0003800000 */
[----:B------:R-:W-:-:S05]  /*0c50*/  F2FP.F16.F32.PACK_AB R0, RZ, R0 ;  /* 0x00000000ff00723e */ /* 0x000fca00000000ff */
[----:B------:R-:W-:Y:S01]  /*0c60*/  STG.E.U16 desc[UR4][R2.64+0x6], R0 ;  /* 0x0000060002007986 */ /* 0x000fe2000c101504 */
[----:B------:R-:W-:Y:S05]  /*0c70*/  EXIT ;  /* 0x000000000000794d */ /* 0x000fea0003800000 */
.L_x_1811:
        /* <DEDUP_REMOVED lines=16> */
.L_x_2082:


//--------------------- .text._Z26kgemm_4bit_inference_naiveIfLi128ELi32EEviiiPT_PhPfPKfS1_iiii --------------------------
	.section	.text._Z26kgemm_4bit_inference_naiveIfLi128ELi32EEviiiPT_PhPfPKfS1_iiii,"ax",@progbits
	.align	128
        .global         _Z26kgemm_4bit_inference_naiveIfLi128ELi32EEviiiPT_PhPfPKfS1_iiii
        .type           _Z26kgemm_4bit_inference_naiveIfLi128ELi32EEviiiPT_PhPfPKfS1_iiii,@function
        .size           _Z26kgemm_4bit_inference_naiveIfLi128ELi32EEviiiPT_PhPfPKfS1_iiii,(.L_x_2083 - _Z26kgemm_4bit_inference_naiveIfLi128ELi32EEviiiPT_PhPfPKfS1_iiii)
        .other          _Z26kgemm_4bit_inference_naiveIfLi128ELi32EEviiiPT_PhPfPKfS1_iiii,@"STO_CUDA_ENTRY STV_DEFAULT"
_Z26kgemm_4bit_inference_naiveIfLi128ELi32EEviiiPT_PhPfPKfS1_iiii:
.text._Z26kgemm_4bit_inference_naiveIfLi128ELi32EEviiiPT_PhPfPKfS1_iiii:
[----:B------:R-:W-:Y:S01]  /*0000*/  LDC R1, c[0x0][0x37c] ;  /* 0x0000df00ff017b82 */ /* 0x000fe20000000800 */
[----:B------:R-:W0:Y:S01]  /*0010*/  S2R R7, SR_TID.X ;  /* 0x0000000000077919 */ /* 0x000e220000002100 */
[----:B------:R-:W1:Y:S06]  /*0020*/  LDCU.64 UR4, c[0x0][0x358] ;  /* 0x00006b00ff0477ac */ /* 0x000e6c0008000a00 */
[----:B------:R-:W2:Y:S01]  /*0030*/  LDC R11, c[0x0][0x388] ;  /* 0x0000e200ff0b7b82 */ /* 0x000ea20000000800 */
[----:B------:R-:W3:Y:S01]  /*0040*/  S2R R9, SR_CTAID.X ;  /* 0x0000000000097919 */ /* 0x000ee20000002500 */
[----:B------:R-:W4:Y:S01]  /*0050*/  LDCU.64 UR10, c[0x0][0x398] ;  /* 0x00007300ff0a77ac */ /* 0x000f220008000a00 */
[----:B0-----:R-:W-:-:S13]  /*0060*/  ISETP.GT.U32.AND P0, PT, R7, 0xf, PT ;  /* 0x0000000f0700780c */ /* 0x001fda0003f04070 */
[----:B------:R-:W0:Y:S02]  /*0070*/  @!P0 LDC.64 R2, c[0x0][0x3a8] ;  /* 0x0000ea00ff028b82 */ /* 0x000e240000000a00 */
[----:B0-----:R-:W-:-:S06]  /*0080*/  @!P0 IMAD.WIDE.U32 R2, R7, 0x4, R2 ;  /* 0x0000000407028825 */ /* 0x001fcc00078e0002 */
[----:B-1----:R-:W5:Y:S01]  /*0090*/  @!P0 LDG.E.CONSTANT R2, desc[UR4][R2.64] ;  /* 0x0000000402028981 */ /* 0x002f62000c1e9900 */
[----:B------:R-:W-:Y:S01]  /*00a0*/  @!P0 MOV R0, 0x400 ;  /* 0x0000040000008802 */ /* 0x000fe20000000f00 */
[----:B------:R-:W-:Y:S01]  /*00b0*/  BSSY.RECONVERGENT B0, `(.L_x_1812) ;  /* 0x00001e6000007945 */ /* 0x000fe20003800200 */
[----:B------:R-:W-:Y:S01]  /*00c0*/  SHF.R.U32.HI R6, RZ, 0x5, R7 ;  /* 0x00000005ff067819 */ /* 0x000fe20000011607 */
[----:B------:R-:W0:Y:S01]  /*00d0*/  @!P0 S2R R5, SR_CgaCtaId ;  /* 0x0000000000058919 */ /* 0x000e220000008800 */
[----:B------:R-:W-:-:S03]  /*00e0*/  IMAD.MOV.U32 R29, RZ, RZ, RZ ;  /* 0x000000ffff1d7224 */ /* 0x000fc600078e00ff */
[----:B---3--:R-:W-:Y:S01]  /*00f0*/  IMAD R6, R9, 0x4, R6 ;  /* 0x0000000409067824 */ /* 0x008fe200078e0206 */
[----:B0-----:R-:W-:-:S05]  /*0100*/  @!P0 LEA R0, R5, R0, 0x18 ;  /* 0x0000000005008211 */ /* 0x001fca00078ec0ff */
[C---:B------:R-:W-:Y:S01]  /*0110*/  @!P0 IMAD R5, R7.reuse, 0x4, R0 ;  /* 0x0000000407058824 */ /* 0x040fe200078e0200 */
[----:B------:R-:W-:-:S05]  /*0120*/  LOP3.LUT R0, R7, 0x1f, RZ, 0xc0, !PT ;  /* 0x0000001f07007812 */ /* 0x000fca00078ec0ff */
[----:B------:R-:W-:Y:S01]  /*0130*/  IMAD.SHL.U32 R0, R0, 0x20, RZ ;  /* 0x0000002000007824 */ /* 0x000fe200078e00ff */
[----:B-----5:R0:W-:Y:S01]  /*0140*/  @!P0 STS [R5], R2 ;  /* 0x0000000205008388 */ /* 0x0201e20000000800 */
[----:B------:R-:W-:Y:S03]  /*0150*/  BAR.SYNC.DEFER_BLOCKING 0x0 ;  /* 0x0000000000007b1d */ /* 0x000fe60000010000 */
[----:B--2---:R-:W-:-:S13]  /*0160*/  ISETP.GE.AND P0, PT, R0, R11, PT ;  /* 0x0000000b0000720c */ /* 0x004fda0003f06270 */
[----:B0---4-:R-:W-:Y:S05]  /*0170*/  @P0 BRA `(.L_x_1813) ;  /* 0x0000001c00640947 */ /* 0x011fea0003800000 */
[----:B------:R-:W0:Y:S01]  /*0180*/  LDCU UR7, c[0x0][0x3c4] ;  /* 0x00007880ff0777ac */ /* 0x000e220008000800 */
[----:B------:R-:W-:Y:S01]  /*0190*/  IMAD.MOV.U32 R5, RZ, RZ, R0 ;  /* 0x000000ffff057224 */ /* 0x000fe200078e0000 */
[----:B------:R-:W-:Y:S01]  /*01a0*/  SHF.R.U32.HI R3, RZ, 0x1, R11 ;  /* 0x00000001ff037819 */ /* 0x000fe2000001160b */
[----:B------:R-:W-:Y:S01]  /*01b0*/  IMAD.MOV.U32 R29, RZ, RZ, RZ ;  /* 0x000000ffff1d7224 */ /* 0x000fe200078e00ff */
[----:B------:R-:W1:Y:S01]  /*01c0*/  LDCU UR8, c[0x0][0x380] ;  /* 0x00007000ff0877ac */ /* 0x000e620008000800 */
[----:B------:R-:W2:Y:S01]  /*01d0*/  LDCU UR6, c[0x0][0x3bc] ;  /* 0x00007780ff0677ac */ /* 0x000ea20008000800 */
[----:B0-----:R-:W0:Y:S01]  /*01e0*/  FLO.U32 R4, UR7 ;  /* 0x0000000700047d00 */ /* 0x001e2200080e0000 */
[C---:B-1----:R-:W-:Y:S01]  /*01f0*/  ISETP.GE.AND P0, PT, R6.reuse, UR8, PT ;  /* 0x0000000806007c0c */ /* 0x042fe2000bf06270 */
[----:B--2---:R-:W-:-:S12]  /*0200*/  IMAD R2, R6, UR6, RZ ;  /* 0x0000000606027c24 */ /* 0x004fd8000f8e02ff */
.L_x_1828:
[----:B01----:R-:W1:Y:S01]  /*0210*/  LDC.64 R8, c[0x0][0x3a0] ;  /* 0x0000e800ff087b82 */ /* 0x003e620000000a00 */
[----:B------:R-:W-:-:S05]  /*0220*/  IMAD R7, R2, 0x2, R5 ;  /* 0x0000000202077824 */ /* 0x000fca00078e0205 */
[----:B0-----:R-:W-:-:S05]  /*0230*/  SHF.R.S32.HI R7, RZ, R4, R7 ;  /* 0x00000004ff077219 */ /* 0x001fca0000011407 */
[----:B-1----:R-:W-:-:S05]  /*0240*/  IMAD.WIDE R8, R7, 0x4, R8 ;  /* 0x0000000407087825 */ /* 0x002fca00078e0208 */
[----:B------:R0:W5:Y:S01]  /*0250*/  LDG.E.CONSTANT R28, desc[UR4][R8.64] ;  /* 0x00000004081c7981 */ /* 0x000162000c1e9900 */
[----:B------:R-:W-:Y:S01]  /*0260*/  BSSY.RECONVERGENT B1, `(.L_x_1814) ;  /* 0x0000065000017945 */ /* 0x000fe20003800200 */
[----:B------:R-:W-:Y:S02]  /*0270*/  IMAD.MOV.U32 R15, RZ, RZ, 0x77777777 ;  /* 0x77777777ff0f7424 */ /* 0x000fe400078e00ff */
[----:B------:R-:W-:Y:S02]  /*0280*/  IMAD.MOV.U32 R14, RZ, RZ, 0x77777777 ;  /* 0x77777777ff0e7424 */ /* 0x000fe400078e00ff */
[----:B------:R-:W-:Y:S02]  /*0290*/  IMAD.MOV.U32 R13, RZ, RZ, 0x77777777 ;  /* 0x77777777ff0d7424 */ /* 0x000fe400078e00ff */
[----:B------:R-:W-:Y:S01]  /*02a0*/  IMAD.MOV.U32 R12, RZ, RZ, 0x77777777 ;  /* 0x77777777ff0c7424 */ /* 0x000fe200078e00ff */
[----:B------:R-:W-:Y:S06]  /*02b0*/  @P0 BRA `(.L_x_1815) ;  /* 0x00000004007c0947 */ /* 0x000fec0003800000 */
[----:B------:R-:W-:Y:S01]  /*02c0*/  VIADD R0, R3, 0xfffffff0 ;  /* 0xfffffff003007836 */ /* 0x000fe20000000000 */
[----:B------:R-:W-:-:S04]  /*02d0*/  SHF.R.U32.HI R7, RZ, 0x1, R5 ;  /* 0x00000001ff077819 */ /* 0x000fc80000011605 */
[----:B------:R-:W-:-:S13]  /*02e0*/  ISETP.GE.AND P1, PT, R7, R0, PT ;  /* 0x000000000700720c */ /* 0x000fda0003f26270 */
[----:B------:R-:W-:Y:S05]  /*02f0*/  @P1 BRA `(.L_x_1816) ;  /* 0x0000000000201947 */ /* 0x000fea0003800000 */
[----:B------:R-:W1:Y:S01]  /*0300*/  LDC.64 R12, c[0x0][0x398] ;  /* 0x0000e600ff0c7b82 */ /* 0x000e620000000a00 */
[----:B------:R-:W-:-:S05]  /*0310*/  IMAD.IADD R0, R2, 0x1, R7 ;  /* 0x0000000102007824 */ /* 0x000fca00078e0207 */
[----:B------:R-:W-:-:S04]  /*0320*/  SHF.R.S32.HI R7, RZ, 0x1f, R0 ;  /* 0x0000001fff077819 */ /* 0x000fc80000011400 */
[----:B------:R-:W-:-:S04]  /*0330*/  LEA.HI R7, R7, R0, RZ, 0x4 ;  /* 0x0000000007077211 */ /* 0x000fc800078f20ff */
[----:B------:R-:W-:-:S05]  /*0340*/  SHF.R.S32.HI R7, RZ, 0x4, R7 ;  /* 0x00000004ff077819 */ /* 0x000fca0000011407 */
[----:B-1----:R-:W-:-:S06]  /*0350*/  IMAD.WIDE R12, R7, 0x10, R12 ;  /* 0x00000010070c7825 */ /* 0x002fcc00078e020c */
[----:B------:R-:W5:Y:S01]  /*0360*/  LDG.E.128 R12, desc[UR4][R12.64] ;  /* 0x000000040c0c7981 */ /* 0x000f62000c1e1d00 */
[----:B------:R-:W-:Y:S05]  /*0370*/  BRA `(.L_x_1815) ;  /* 0x00000004004c7947 */ /* 0x000fea0003800000 */
.L_x_1816:
[----:B------:R-:W-:Y:S01]  /*0380*/  IMAD.IADD R20, R3, 0x1, -R7 ;  /* 0x0000000103147824 */ /* 0x000fe200078e0a07 */
[----:B------:R-:W-:-:S04]  /*0390*/  IADD3 R7, PT, PT, R2, R7, RZ ;  /* 0x0000000702077210 */ /* 0x000fc80007ffe0ff */
[C---:B------:R-:W-:Y:S02]  /*03a0*/  ISETP.GT.AND P1, PT, R20.reuse, RZ, PT ;  /* 0x000000ff1400720c */ /* 0x040fe40003f24270 */
[C---:B------:R-:W-:Y:S02]  /*03b0*/  ISETP.GT.AND P3, PT, R20.reuse, 0x4, PT ;  /* 0x000000041400780c */ /* 0x040fe40003f64270 */
[C---:B0-----:R-:W-:Y:S02]  /*03c0*/  IADD3 R8, P2, PT, R7.reuse, UR10, RZ ;  /* 0x0000000a07087c10 */ /* 0x041fe4000ff5e0ff */
[C---:B------:R-:W-:Y:S02]  /*03d0*/  ISETP.GT.AND P4, PT, R20.reuse, 0x5, PT ;  /* 0x000000051400780c */ /* 0x040fe40003f84270 */
[----:B------:R-:W-:Y:S01]  /*03e0*/  LEA.HI.X.SX32 R9, R7, UR11, 0x1, P2 ;  /* 0x0000000b07097c11 */ /* 0x000fe200090f0eff */
[----:B------:R-:W-:Y:S01]  /*03f0*/  IMAD.MOV.U32 R7, RZ, RZ, 0x77 ;  /* 0x00000077ff077424 */ /* 0x000fe200078e00ff */
[----:B------:R-:W-:-:S05]  /*0400*/  ISETP.GT.AND P2, PT, R20, 0x1, PT ;  /* 0x000000011400780c */ /* 0x000fca0003f44270 */
[----:B------:R-:W2:Y:S04]  /*0410*/  @P1 LDG.E.U8 R7, desc[UR4][R8.64] ;  /* 0x0000000408071981 */ /* 0x000ea8000c1e1100 */
[----:B------:R-:W3:Y:S04]  /*0420*/  @P3 LDG.E.U8 R12, desc[UR4][R8.64+0x4] ;  /* 0x00000404080c3981 */ /* 0x000ee8000c1e1100 */
[----:B------:R-:W4:Y:S04]  /*0430*/  @P2 LDG.E.U8 R11, desc[UR4][R8.64+0x1] ;  /* 0x00000104080b2981 */ /* 0x000f28000c1e1100 */
[----:B------:R-:W4:Y:S01]  /*0440*/  @P4 LDG.E.U8 R13, desc[UR4][R8.64+0x5] ;  /* 0x00000504080d4981 */ /* 0x000f22000c1e1100 */
[----:B------:R-:W-:-:S02]  /*0450*/  @!P3 LOP3.LUT R0, R27, 0xffffff00, RZ, 0xc0, !PT ;  /* 0xffffff001b00b812 */ /* 0x000fc400078ec0ff */
[----:B------:R-:W-:Y:S02]  /*0460*/  ISETP.GT.AND P5, PT, R20, 0x8, PT ;  /* 0x000000081400780c */ /* 0x000fe40003fa4270 */
[----:B------:R-:W-:Y:S02]  /*0470*/  @!P3 LOP3.LUT R10, R0, 0x77, RZ, 0xfc, !PT ;  /* 0x00000077000ab812 */ /* 0x000fe400078efcff */
[C---:B------:R-:W-:Y:S02]  /*0480*/  ISETP.GT.AND P6, PT, R20.reuse, 0xc, PT ;  /* 0x0000000c1400780c */ /* 0x040fe40003fc4270 */
[----:B------:R-:W-:-:S07]  /*0490*/  ISETP.GT.AND P1, PT, R20, 0x2, PT ;  /* 0x000000021400780c */ /* 0x000fce0003f24270 */
[----:B------:R-:W4:Y:S04]  /*04a0*/  @P5 LDG.E.U8 R14, desc[UR4][R8.64+0x8] ;  /* 0x00000804080e5981 */ /* 0x000f28000c1e1100 */
[----:B------:R-:W4:Y:S01]  /*04b0*/  @P6 LDG.E.U8 R15, desc[UR4][R8.64+0xc] ;  /* 0x00000c04080f6981 */ /* 0x000f22000c1e1100 */
[----:B--2---:R-:W-:Y:S02]  /*04c0*/  LOP3.LUT R0, R7, 0xffffff00, R26, 0xf8, !PT ;  /* 0xffffff0007007812 */ /* 0x004fe400078ef81a */
[----:B---3--:R-:W-:Y:S02]  /*04d0*/  @P3 LOP3.LUT R10, R12, 0xffffff00, R27, 0xf8, !PT ;  /* 0xffffff000c0a3812 */ /* 0x008fe400078ef81b */
[----:B------:R-:W-:Y:S02]  /*04e0*/  LOP3.LUT R0, R0, 0xffff00ff, RZ, 0xc0, !PT ;  /* 0xffff00ff00007812 */ /* 0x000fe400078ec0ff */
[----:B------:R-:W-:-:S02]  /*04f0*/  LOP3.LUT R10, R10, 0xffff00ff, RZ, 0xc0, !PT ;  /* 0xffff00ff0a0a7812 */ /* 0x000fc400078ec0ff */
[----:B------:R-:W-:Y:S01]  /*0500*/  @!P2 LOP3.LUT R7, R0, 0x7700, RZ, 0xfc, !PT ;  /* 0x000077000007a812 */ /* 0x000fe200078efcff */
[----:B----4-:R-:W-:Y:S01]  /*0510*/  @P2 IMAD R7, R11, 0x100, R0 ;  /* 0x000001000b072824 */ /* 0x010fe200078e0200 */
[----:B------:R-:W-:Y:S01]  /*0520*/  @!P4 LOP3.LUT R12, R10, 0x7700, RZ, 0xfc, !PT ;  /* 0x000077000a0cc812 */ /* 0x000fe200078efcff */
[----:B------:R-:W-:Y:S01]  /*0530*/  @P4 IMAD R12, R13, 0x100, R10 ;  /* 0x000001000d0c4824 */ /* 0x000fe200078e020a */
[C---:B------:R-:W-:Y:S01]  /*0540*/  ISETP.GT.AND P4, PT, R20.reuse, 0x6, PT ;  /* 0x000000061400780c */ /* 0x040fe20003f84270 */
[----:B------:R-:W2:Y:S01]  /*0550*/  @P1 LDG.E.U8 R10, desc[UR4][R8.64+0x2] ;  /* 0x00000204080a1981 */ /* 0x000ea2000c1e1100 */
[C---:B------:R-:W-:Y:S02]  /*0560*/  ISETP.GT.AND P3, PT, R20.reuse, 0x9, PT ;  /* 0x000000091400780c */ /* 0x040fe40003f64270 */
[----:B------:R-:W-:-:S09]  /*0570*/  ISETP.GT.AND P2, PT, R20, 0xd, PT ;  /* 0x0000000d1400780c */ /* 0x000fd20003f44270 */
[----:B------:R-:W3:Y:S04]  /*0580*/  @P4 LDG.E.U8 R13, desc[UR4][R8.64+0x6] ;  /* 0x00000604080d4981 */ /* 0x000ee8000c1e1100 */
[----:B------:R-:W4:Y:S04]  /*0590*/  @P3 LDG.E.U8 R17, desc[UR4][R8.64+0x9] ;  /* 0x0000090408113981 */ /* 0x000f28000c1e1100 */
[----:B------:R-:W4:Y:S01]  /*05a0*/  @P2 LDG.E.U8 R19, desc[UR4][R8.64+0xd] ;  /* 0x00000d0408132981 */ /* 0x000f22000c1e1100 */
[----:B------:R-:W-:Y:S02]  /*05b0*/  @!P5 LOP3.LUT R0, R25, 0xffffff00, RZ, 0xc0, !PT ;  /* 0xffffff001900d812 */ /* 0x000fe400078ec0ff */
[----:B------:R-:W-:-:S02]  /*05c0*/  @!P6 LOP3.LUT R11, R24, 0xffffff00, RZ, 0xc0, !PT ;  /* 0xffffff00180be812 */ /* 0x000fc400078ec0ff */
[----:B------:R-:W-:Y:S02]  /*05d0*/  @!P5 LOP3.LUT R0, R0, 0x77, RZ, 0xfc, !PT ;  /* 0x000000770000d812 */ /* 0x000fe400078efcff */
[----:B------:R-:W-:Y:S02]  /*05e0*/  @!P6 LOP3.LUT R11, R11, 0x77, RZ, 0xfc, !PT ;  /* 0x000000770b0be812 */ /* 0x000fe400078efcff */
[----:B------:R-:W-:Y:S02]  /*05f0*/  @P5 LOP3.LUT R0, R14, 0xffffff00, R25, 0xf8, !PT ;  /* 0xffffff000e005812 */ /* 0x000fe400078ef819 */
[----:B------:R-:W-:Y:S02]  /*0600*/  @P6 LOP3.LUT R11, R15, 0xffffff00, R24, 0xf8, !PT ;  /* 0xffffff000f0b6812 */ /* 0x000fe400078ef818 */
[C---:B------:R-:W-:Y:S02]  /*0610*/  ISETP.GT.AND P5, PT, R20.reuse, 0xa, PT ;  /* 0x0000000a1400780c */ /* 0x040fe40003fa4270 */
[----:B------:R-:W-:-:S02]  /*0620*/  ISETP.GT.AND P6, PT, R20, 0xe, PT ;  /* 0x0000000e1400780c */ /* 0x000fc40003fc4270 */
[----:B------:R-:W-:Y:S02]  /*0630*/  LOP3.LUT R7, R7, 0xff00ffff, RZ, 0xc0, !PT ;  /* 0xff00ffff07077812 */ /* 0x000fe400078ec0ff */
[----:B------:R-:W-:Y:S02]  /*0640*/  LOP3.LUT R12, R12, 0xff00ffff, RZ, 0xc0, !PT ;  /* 0xff00ffff0c0c7812 */ /* 0x000fe400078ec0ff */
[----:B------:R-:W-:Y:S02]  /*0650*/  LOP3.LUT R14, R0, 0xffff00ff, RZ, 0xc0, !PT ;  /* 0xffff00ff000e7812 */ /* 0x000fe400078ec0ff */
[----:B------:R-:W-:Y:S02]  /*0660*/  LOP3.LUT R16, R11, 0xffff00ff, RZ, 0xc0, !PT ;  /* 0xffff00ff0b107812 */ /* 0x000fe400078ec0ff */
[----:B------:R-:W-:Y:S02]  /*0670*/  @!P1 LOP3.LUT R0, R7, 0x770000, RZ, 0xfc, !PT ;  /* 0x0077000007009812 */ /* 0x000fe400078efcff */
[----:B------:R-:W-:-:S02]  /*0680*/  @!P4 LOP3.LUT R11, R12, 0x770000, RZ, 0xfc, !PT ;  /* 0x007700000c0bc812 */ /* 0x000fc400078efcff */
[----:B------:R-:W-:Y:S02]  /*0690*/  @!P3 LOP3.LUT R15, R14, 0x7700, RZ, 0xfc, !PT ;  /* 0x000077000e0fb812 */ /* 0x000fe400078efcff */
[----:B------:R-:W-:Y:S01]  /*06a0*/  @!P2 LOP3.LUT R18, R16, 0x7700, RZ, 0xfc, !PT ;  /* 0x000077001012a812 */ /* 0x000fe200078efcff */
[----:B--2---:R-:W-:Y:S01]  /*06b0*/  @P1 IMAD R0, R10, 0x10000, R7 ;  /* 0x000100000a001824 */ /* 0x004fe200078e0207 */
[C---:B------:R-:W-:Y:S01]  /*06c0*/  ISETP.GT.AND P1, PT, R20.reuse, 0x3, PT ;  /* 0x000000031400780c */ /* 0x040fe20003f24270 */
[----:B---3--:R-:W-:Y:S01]  /*06d0*/  @P4 IMAD R11, R13, 0x10000, R12 ;  /* 0x000100000d0b4824 */ /* 0x008fe200078e020c */
[----:B------:R-:W-:-:S11]  /*06e0*/  ISETP.GT.AND P4, PT, R20, 0xf, PT ;  /* 0x0000000f1400780c */ /* 0x000fd60003f84270 */
[----:B------:R-:W2:Y:S01]  /*06f0*/  @P1 LDG.E.U8 R7, desc[UR4][R8.64+0x3] ;  /* 0x0000030408071981 */ /* 0x000ea2000c1e1100 */
[----:B----4-:R-:W-:Y:S01]  /*0700*/  @P3 IMAD R15, R17, 0x100, R14 ;  /* 0x00000100110f3824 */ /* 0x010fe200078e020e */
[C---:B------:R-:W-:Y:S02]  /*0710*/  ISETP.GT.AND P3, PT, R20.reuse, 0xb, PT ;  /* 0x0000000b1400780c */ /* 0x040fe40003f64270 */
[----:B------:R-:W3:Y:S01]  /*0720*/  @P5 LDG.E.U8 R14, desc[UR4][R8.64+0xa] ;  /* 0x00000a04080e5981 */ /* 0x000ee2000c1e1100 */
[----:B------:R-:W-:Y:S01]  /*0730*/  @P2 IMAD R18, R19, 0x100, R16 ;  /* 0x0000010013122824 */ /* 0x000fe200078e0210 */
[----:B------:R-:W-:Y:S02]  /*0740*/  ISETP.GT.AND P2, PT, R20, 0x7, PT ;  /* 0x000000071400780c */ /* 0x000fe40003f44270 */
[----:B------:R-:W4:Y:S04]  /*0750*/  @P6 LDG.E.U8 R19, desc[UR4][R8.64+0xe] ;  /* 0x00000e0408136981 */ /* 0x000f28000c1e1100 */
[----:B------:R-:W2:Y:S04]  /*0760*/  @P4 LDG.E.U8 R21, desc[UR4][R8.64+0xf] ;  /* 0x00000f0408154981 */ /* 0x000ea8000c1e1100 */
[----:B------:R-:W2:Y:S04]  /*0770*/  @P3 LDG.E.U8 R17, desc[UR4][R8.64+0xb] ;  /* 0x00000b0408113981 */ /* 0x000ea8000c1e1100 */
[----:B------:R-:W2:Y:S01]  /*0780*/  @P2 LDG.E.U8 R10, desc[UR4][R8.64+0x7] ;  /* 0x00000704080a2981 */ /* 0x000ea2000c1e1100 */
[----:B------:R-:W-:-:S02]  /*0790*/  LOP3.LUT R15, R15, 0xff00ffff, RZ, 0xc0, !PT ;  /* 0xff00ffff0f0f7812 */ /* 0x000fc400078ec0ff */
[----:B------:R-:W-:Y:S02]  /*07a0*/  LOP3.LUT R18, R18, 0xff00ffff, RZ, 0xc0, !PT ;  /* 0xff00ffff12127812 */ /* 0x000fe400078ec0ff */
[----:B------:R-:W-:Y:S02]  /*07b0*/  @!P5 LOP3.LUT R12, R15, 0x770000, RZ, 0xfc, !PT ;  /* 0x007700000f0cd812 */ /* 0x000fe400078efcff */
[----:B------:R-:W-:Y:S02]  /*07c0*/  @!P6 LOP3.LUT R13, R18, 0x770000, RZ, 0xfc, !PT ;  /* 0x00770000120de812 */ /* 0x000fe400078efcff */
[----:B------:R-:W-:Y:S02]  /*07d0*/  LOP3.LUT R0, R0, 0xffffff, RZ, 0xc0, !PT ;  /* 0x00ffffff00007812 */ /* 0x000fe400078ec0ff */
[----:B------:R-:W-:Y:S01]  /*07e0*/  LOP3.LUT R11, R11, 0xffffff, RZ, 0xc0, !PT ;  /* 0x00ffffff0b0b7812 */ /* 0x000fe200078ec0ff */
[----:B---3--:R-:W-:Y:S02]  /*07f0*/  @P5 IMAD R12, R14, 0x10000, R15 ;  /* 0x000100000e0c5824 */ /* 0x008fe400078e020f */
[----:B----4-:R-:W-:-:S03]  /*0800*/  @P6 IMAD R13, R19, 0x10000, R18 ;  /* 0x00010000130d6824 */ /* 0x010fc600078e0212 */
[----:B------:R-:W-:Y:S02]  /*0810*/  LOP3.LUT R16, R12, 0xffffff, RZ, 0xc0, !PT ;  /* 0x00ffffff0c107812 */ /* 0x000fe400078ec0ff */
[----:B------:R-:W-:Y:S02]  /*0820*/  LOP3.LUT R18, R13, 0xffffff, RZ, 0xc0, !PT ;  /* 0x00ffffff0d127812 */ /* 0x000fe400078ec0ff */
[----:B------:R-:W-:Y:S01]  /*0830*/  @!P1 LOP3.LUT R12, R0, 0x77000000, RZ, 0xfc, !PT ;  /* 0x77000000000c9812 */ /* 0x000fe200078efcff */
[----:B--2---:R-:W-:Y:S01]  /*0840*/  @P1 IMAD R12, R7, 0x1000000, R0 ;  /* 0x01000000070c1824 */ /* 0x004fe200078e0200 */
[----:B------:R-:W-:Y:S02]  /*0850*/  @!P2 LOP3.LUT R13, R11, 0x77000000, RZ, 0xfc, !PT ;  /* 0x770000000b0da812 */ /* 0x000fe400078efcff */
[----:B------:R-:W-:Y:S01]  /*0860*/  @!P3 LOP3.LUT R14, R16, 0x77000000, RZ, 0xfc, !PT ;  /* 0x77000000100eb812 */ /* 0x000fe200078efcff */
[----:B------:R-:W-:Y:S01]  /*0870*/  @P2 IMAD R13, R10, 0x1000000, R11 ;  /* 0x010000000a0d2824 */ /* 0x000fe200078e020b */
[----:B------:R-:W-:Y:S01]  /*0880*/  @!P4 LOP3.LUT R15, R18, 0x77000000, RZ, 0xfc, !PT ;  /* 0x77000000120fc812 */ /* 0x000fe200078efcff */
[----:B------:R-:W-:Y:S01]  /*0890*/  @P3 IMAD R14, R17, 0x1000000, R16 ;  /* 0x01000000110e3824 */ /* 0x000fe200078e0210 */
[----:B------:R-:W-:-:S07]  /*08a0*/  @P4 LEA R15, R21, R18, 0x18 ;  /* 0x00000012150f4211 */ /* 0x000fce00078ec0ff */
.L_x_1815:
[----:B------:R-:W-:Y:S05]  /*08b0*/  BSYNC.RECONVERGENT B1 ;  /* 0x0000000000017941 */ /* 0x000fea0003800200 */
.L_x_1814:
[----:B------:R-:W1:Y:S01]  /*08c0*/  LDC R0, c[0x0][0x388] ;  /* 0x0000e200ff007b82 */ /* 0x000e620000000800 */
[----:B------:R-:W-:Y:S01]  /*08d0*/  VIADD R7, R5, 0x8 ;  /* 0x0000000805077836 */ /* 0x000fe20000000000 */
[----:B0-----:R-:W-:-:S06]  /*08e0*/  SHF.R.U32.HI R9, RZ, 0x2, R5 ;  /* 0x00000002ff097819 */ /* 0x001fcc0000011605 */
[----:B------:R-:W0:Y:S01]  /*08f0*/  LDC.64 R10, c[0x0][0x390] ;  /* 0x0000e400ff0a7b82 */ /* 0x000e220000000a00 */
[----:B-1----:R-:W-:Y:S01]  /*0900*/  ISETP.GE.AND P1, PT, R7, R0, PT ;  /* 0x000000000700720c */ /* 0x002fe20003f26270 */
[----:B0-----:R-:W-:-:S12]  /*0910*/  IMAD.WIDE.U32 R8, R9, 0x10, R10 ;  /* 0x0000001009087825 */ /* 0x001fd800078e000a */
[----:B------:R0:W5:Y:S04]  /*0920*/  @!P1 LDG.E.128.CONSTANT R16, desc[UR4][R8.64] ;  /* 0x0000000408109981 */ /* 0x000168000c1e9d00 */
[----:B------:R0:W5:Y:S01]  /*0930*/  @!P1 LDG.E.128.CONSTANT R20, desc[UR4][R8.64+0x10] ;  /* 0x0000100408149981 */ /* 0x000162000c1e9d00 */
[----:B------:R-:W-:Y:S01]  /*0940*/  MOV R7, 0x400 ;  /* 0x0000040000077802 */ /* 0x000fe20000000f00 */
[----:B-----5:R-:W-:Y:S01]  /*0950*/  IMAD.SHL.U32 R25, R12, 0x4, RZ ;  /* 0x000000040c197824 */ /* 0x020fe200078e00ff */
[----:B------:R-:W-:Y:S01]  /*0960*/  SHF.R.U32.HI R24, RZ, 0x2, R12 ;  /* 0x00000002ff187819 */ /* 0x000fe2000001160c */
[----:B------:R-:W1:Y:S01]  /*0970*/  S2R R26, SR_CgaCtaId ;  /* 0x00000000001a7919 */ /* 0x000e620000008800 */
[----:B------:R-:W-:Y:S02]  /*0980*/  BSSY.RECONVERGENT B1, `(.L_x_1817) ;  /* 0x0000028000017945 */ /* 0x000fe40003800200 */
[----:B------:R-:W-:-:S02]  /*0990*/  LOP3.LUT R24, R24, 0x3c, RZ, 0xc0, !PT ;  /* 0x0000003c18187812 */ /* 0x000fc400078ec0ff */
[----:B-1----:R-:W-:Y:S02]  /*09a0*/  LEA R7, R26, R7, 0x18 ;  /* 0x000000071a077211 */ /* 0x002fe400078ec0ff */
[----:B------:R-:W-:-:S03]  /*09b0*/  LOP3.LUT R26, R25, 0x3c, RZ, 0xc0, !PT ;  /* 0x0000003c191a7812 */ /* 0x000fc600078ec0ff */
[C---:B------:R-:W-:Y:S02]  /*09c0*/  IMAD.IADD R24, R7.reuse, 0x1, R24 ;  /* 0x0000000107187824 */ /* 0x040fe400078e0218 */
[----:B------:R-:W-:-:S03]  /*09d0*/  IMAD.IADD R26, R7, 0x1, R26 ;  /* 0x00000001071a7824 */ /* 0x000fc600078e021a */
[----:B------:R-:W1:Y:S04]  /*09e0*/  LDS R25, [R24] ;  /* 0x0000000018197984 */ /* 0x000e680000000800 */
[----:B------:R-:W2:Y:S01]  /*09f0*/  LDS R27, [R26] ;  /* 0x000000001a1b7984 */ /* 0x000ea20000000800 */
[C---:B-1----:R-:W-:Y:S01]  /*0a00*/  FMUL.FTZ R30, R28.reuse, R25 ;  /* 0x000000191c1e7220 */ /* 0x042fe20000410000 */
[----:B--2---:R-:W-:Y:S01]  /*0a10*/  FMUL.FTZ R27, R28, R27 ;  /* 0x0000001b1c1b7220 */ /* 0x004fe20000410000 */
[----:B0-----:R-:W-:Y:S06]  /*0a20*/  @!P1 BRA `(.L_x_1818) ;  /* 0x0000000000749947 */ /* 0x001fec0003800000 */
[CC--:B------:R-:W-:Y:S01]  /*0a30*/  ISETP.GE.AND P3, PT, R5.reuse, R0.reuse, PT ;  /* 0x000000000500720c */ /* 0x0c0fe20003f66270 */
[C---:B------:R-:W-:Y:S02]  /*0a40*/  VIADD R17, R5.reuse, 0x1 ;  /* 0x0000000105117836 */ /* 0x040fe40000000000 */
[C---:B------:R-:W-:Y:S02]  /*0a50*/  VIADD R19, R5.reuse, 0x2 ;  /* 0x0000000205137836 */ /* 0x040fe40000000000 */
[----:B------:R-:W-:Y:S01]  /*0a60*/  IMAD.WIDE.U32 R24, R5, 0x4, R10 ;  /* 0x0000000405187825 */ /* 0x000fe200078e000a */
[-C--:B------:R-:W-:Y:S02]  /*0a70*/  ISETP.GE.AND P6, PT, R17, R0.reuse, PT ;  /* 0x000000001100720c */ /* 0x080fe40003fc6270 */
[----:B------:R-:W-:Y:S02]  /*0a80*/  CS2R R16, SRZ ;  /* 0x0000000000107805 */ /* 0x000fe4000001ff00 */
[----:B------:R-:W-:Y:S01]  /*0a90*/  ISETP.GE.AND P5, PT, R19, R0, PT ;  /* 0x000000001300720c */ /* 0x000fe20003fa6270 */
[----:B------:R-:W-:-:S02]  /*0aa0*/  VIADD R21, R5, 0x3 ;  /* 0x0000000305157836 */ /* 0x000fc40000000000 */
[----:B------:R-:W-:Y:S02]  /*0ab0*/  VIADD R19, R5, 0x5 ;  /* 0x0000000505137836 */ /* 0x000fe40000000000 */
[----:B------:R-:W-:Y:S01]  /*0ac0*/  IMAD.MOV.U32 R18, RZ, RZ, RZ ;  /* 0x000000ffff127224 */ /* 0x000fe200078e00ff */
[----:B------:R0:W5:Y:S01]  /*0ad0*/  @!P3 LDG.E.CONSTANT R16, desc[UR4][R24.64] ;  /* 0x000000041810b981 */ /* 0x000162000c1e9900 */
[-C--:B------:R-:W-:Y:S01]  /*0ae0*/  ISETP.GE.AND P2, PT, R21, R0.reuse, PT ;  /* 0x000000001500720c */ /* 0x080fe20003f46270 */
[----:B------:R-:W-:Y:S01]  /*0af0*/  VIADD R23, R5, 0x4 ;  /* 0x0000000405177836 */ /* 0x000fe20000000000 */
[-C--:B------:R-:W-:Y:S01]  /*0b00*/  ISETP.GE.AND P3, PT, R19, R0.reuse, PT ;  /* 0x000000001300720c */ /* 0x080fe20003f66270 */
[C---:B------:R-:W-:Y:S01]  /*0b10*/  VIADD R21, R5.reuse, 0x6 ;  /* 0x0000000605157836 */ /* 0x040fe20000000000 */
[----:B------:R0:W5:Y:S01]  /*0b20*/  @!P6 LDG.E.CONSTANT R17, desc[UR4][R24.64+0x4] ;  /* 0x000004041811e981 */ /* 0x000162000c1e9900 */
[----:B------:R-:W-:Y:S01]  /*0b30*/  VIADD R19, R5, 0x7 ;  /* 0x0000000705137836 */ /* 0x000fe20000000000 */
[----:B------:R-:W-:-:S02]  /*0b40*/  ISETP.GE.AND P4, PT, R23, R0, PT ;  /* 0x000000001700720c */ /* 0x000fc40003f86270 */
[----:B------:R0:W5:Y:S01]  /*0b50*/  @!P5 LDG.E.CONSTANT R18, desc[UR4][R24.64+0x8] ;  /* 0x000008041812d981 */ /* 0x000162000c1e9900 */
[-C--:B------:R-:W-:Y:S02]  /*0b60*/  ISETP.GE.AND P6, PT, R21, R0.reuse, PT ;  /* 0x000000001500720c */ /* 0x080fe40003fc6270 */
[----:B------:R-:W-:Y:S01]  /*0b70*/  ISETP.GE.AND P5, PT, R19, R0, PT ;  /* 0x000000001300720c */ /* 0x000fe20003fa6270 */
[----:B------:R-:W-:Y:S01]  /*0b80*/  HFMA2 R19, -RZ, RZ, 0, 0 ;  /* 0x00000000ff137431 */ /* 0x000fe200000001ff */
[----:B------:R-:W-:Y:S02]  /*0b90*/  CS2R R20, SRZ ;  /* 0x0000000000147805 */ /* 0x000fe4000001ff00 */
[----:B------:R-:W-:-:S04]  /*0ba0*/  CS2R R22, SRZ ;  /* 0x0000000000167805 */ /* 0x000fc8000001ff00 */
[----:B------:R0:W5:Y:S04]  /*0bb0*/  @!P4 LDG.E.CONSTANT R20, desc[UR4][R24.64+0x10] ;  /* 0x000010041814c981 */ /* 0x000168000c1e9900 */
[----:B------:R0:W5:Y:S04]  /*0bc0*/  @!P2 LDG.E.CONSTANT R19, desc[UR4][R24.64+0xc] ;  /* 0x00000c041813a981 */ /* 0x000168000c1e9900 */
[----:B------:R0:W5:Y:S04]  /*0bd0*/  @!P3 LDG.E.CONSTANT R21, desc[UR4][R24.64+0x14] ;  /* 0x000014041815b981 */ /* 0x000168000c1e9900 */
[----:B------:R0:W5:Y:S04]  /*0be0*/  @!P6 LDG.E.CONSTANT R22, desc[UR4][R24.64+0x18] ;  /* 0x000018041816e981 */ /* 0x000168000c1e9900 */
[----:B------:R0:W5:Y:S02]  /*0bf0*/  @!P5 LDG.E.CONSTANT R23, desc[UR4][R24.64+0x1c] ;  /* 0x00001c041817d981 */ /* 0x000164000c1e9900 */
.L_x_1818:
[----:B------:R-:W-:Y:S05]  /*0c00*/  BSYNC.RECONVERGENT B1 ;  /* 0x0000000000017941 */ /* 0x000fea0003800200 */
.L_x_1817:
[----:B-----5:R-:W-:Y:S01]  /*0c10*/  FFMA.FTZ R30, R30, R16, R29 ;  /* 0x000000101e1e7223 */ /* 0x020fe2000001001d */
[--C-:B------:R-:W-:Y:S01]  /*0c20*/  SHF.R.U32.HI R16, RZ, 0xa, R12.reuse ;  /* 0x0000000aff107819 */ /* 0x100fe2000001160c */
[----:B------:R-:W-:Y:S01]  /*0c30*/  IMAD.SHL.U32 R31, R13, 0x4, RZ ;  /* 0x000000040d1f7824 */ /* 0x000fe200078e00ff */
[----:B0-----:R-:W-:Y:S01]  /*0c40*/  SHF.R.U32.HI R25, RZ, 0x6, R12 ;  /* 0x00000006ff197819 */ /* 0x001fe2000001160c */
[----:B------:R-:W-:Y:S01]  /*0c50*/  FFMA.FTZ R27, R27, R17, R30 ;  /* 0x000000111b1b7223 */ /* 0x000fe2000001001e */
[----:B------:R-:W-:Y:S01]  /*0c60*/  LOP3.LUT R24, R16, 0x3c, RZ, 0xc0, !PT ;  /* 0x0000003c10187812 */ /* 0x000fe200078ec0ff */
[----:B------:R-:W-:Y:S01]  /*0c70*/  BSSY.RECONVERGENT B1, `(.L_x_1819) ;  /* 0x0000069000017945 */ /* 0x000fe20003800200 */
[----:B------:R-:W-:Y:S02]  /*0c80*/  LOP3.LUT R30, R25, 0x3c, RZ, 0xc0, !PT ;  /* 0x0000003c191e7812 */ /* 0x000fe400078ec0ff */
[----:B------:R-:W-:Y:S01]  /*0c90*/  SHF.R.U32.HI R33, RZ, 0x12, R12 ;  /* 0x00000012ff217819 */ /* 0x000fe2000001160c */
[C---:B------:R-:W-:Y:S01]  /*0ca0*/  IMAD.IADD R17, R7.reuse, 0x1, R24 ;  /* 0x0000000107117824 */ /* 0x040fe200078e0218 */
[----:B------:R-:W-:Y:S01]  /*0cb0*/  SHF.R.U32.HI R37, RZ, 0xe, R12 ;  /* 0x0000000eff257819 */ /* 0x000fe2000001160c */
[----:B------:R-:W-:Y:S01]  /*0cc0*/  IMAD.IADD R25, R7, 0x1, R30 ;  /* 0x0000000107197824 */ /* 0x000fe200078e021e */
[----:B------:R-:W-:-:S02]  /*0cd0*/  LOP3.LUT R36, R33, 0x3c, RZ, 0xc0, !PT ;  /* 0x0000003c21247812 */ /* 0x000fc400078ec0ff */
[--C-:B------:R-:W-:Y:S01]  /*0ce0*/  SHF.R.U32.HI R34, RZ, 0x1a, R12.reuse ;  /* 0x0000001aff227819 */ /* 0x100fe2000001160c */
[----:B------:R-:W0:Y:S01]  /*0cf0*/  LDS R17, [R17] ;  /* 0x0000000011117984 */ /* 0x000e220000000800 */
[----:B------:R-:W-:Y:S01]  /*0d00*/  SHF.R.U32.HI R35, RZ, 0x16, R12 ;  /* 0x00000016ff237819 */ /* 0x000fe2000001160c */
[----:B------:R-:W-:Y:S01]  /*0d10*/  IMAD.IADD R45, R7, 0x1, R36 ;  /* 0x00000001072d7824 */ /* 0x000fe200078e0224 */
[----:B------:R-:W-:Y:S01]  /*0d20*/  LOP3.LUT R38, R37, 0x3c, RZ, 0xc0, !PT ;  /* 0x0000003c25267812 */ /* 0x000fe200078ec0ff */
[----:B------:R-:W1:Y:S01]  /*0d30*/  LDS R25, [R25] ;  /* 0x0000000019197984 */ /* 0x000e620000000800 */
[----:B------:R-:W-:Y:S02]  /*0d40*/  LOP3.LUT R40, R34, 0x3c, RZ, 0xc0, !PT ;  /* 0x0000003c22287812 */ /* 0x000fe400078ec0ff */
[--C-:B------:R-:W-:Y:S01]  /*0d50*/  SHF.R.U32.HI R16, RZ, 0xa, R13.reuse ;  /* 0x0000000aff107819 */ /* 0x100fe2000001160d */
[----:B------:R-:W2:Y:S01]  /*0d60*/  LDS R45, [R45] ;  /* 0x000000002d2d7984 */ /* 0x000ea20000000800 */
[----:B------:R-:W-:Y:S01]  /*0d70*/  LOP3.LUT R34, R35, 0x3c, RZ, 0xc0, !PT ;  /* 0x0000003c23227812 */ /* 0x000fe200078ec0ff */
[----:B------:R-:W-:Y:S01]  /*0d80*/  IMAD.IADD R35, R7, 0x1, R38 ;  /* 0x0000000107237824 */ /* 0x000fe200078e0226 */
[----:B------:R-:W-:-:S02]  /*0d90*/  SHF.R.U32.HI R26, RZ, 0x12, R13 ;  /* 0x00000012ff1a7819 */ /* 0x000fc4000001160d */
[----:B------:R-:W-:Y:S01]  /*0da0*/  LOP3.LUT R38, R31, 0x3c, RZ, 0xc0, !PT ;  /* 0x0000003c1f267812 */ /* 0x000fe200078ec0ff */
[C---:B------:R-:W-:Y:S01]  /*0db0*/  IMAD.IADD R31, R7.reuse, 0x1, R40 ;  /* 0x00000001071f7824 */ /* 0x040fe200078e0228 */
[----:B------:R-:W-:Y:S01]  /*0dc0*/  LOP3.LUT R36, R16, 0x3c, RZ, 0xc0, !PT ;  /* 0x0000003c10247812 */ /* 0x000fe200078ec0ff */
[C---:B------:R-:W-:Y:S01]  /*0dd0*/  IMAD.IADD R34, R7.reuse, 0x1, R34 ;  /* 0x0000000107227824 */ /* 0x040fe200078e0222 */
[--C-:B------:R-:W-:Y:S01]  /*0de0*/  SHF.R.U32.HI R29, RZ, 0x6, R13.reuse ;  /* 0x00000006ff1d7819 */ /* 0x100fe2000001160d */
[----:B------:R3:W4:Y:S01]  /*0df0*/  LDS R16, [R35] ;  /* 0x0000000023107984 */ /* 0x0007220000000800 */
[--C-:B------:R-:W-:Y:S01]  /*0e00*/  SHF.R.U32.HI R33, RZ, 0x16, R13.reuse ;  /* 0x00000016ff217819 */ /* 0x100fe2000001160d */
[C---:B------:R-:W-:Y:S01]  /*0e10*/  IMAD.IADD R38, R7.reuse, 0x1, R38 ;  /* 0x0000000107267824 */ /* 0x040fe200078e0226 */
[--C-:B------:R-:W-:Y:S01]  /*0e20*/  SHF.R.U32.HI R32, RZ, 0x2, R13.reuse ;  /* 0x00000002ff207819 */ /* 0x100fe2000001160d */
[----:B------:R-:W-:Y:S01]  /*0e30*/  IMAD.IADD R36, R7, 0x1, R36 ;  /* 0x0000000107247824 */ /* 0x000fe200078e0224 */
[----:B------:R-:W-:-:S02]  /*0e40*/  SHF.R.U32.HI R30, RZ, 0xe, R13 ;  /* 0x0000000eff1e7819 */ /* 0x000fc4000001160d */
[----:B------:R-:W-:Y:S01]  /*0e50*/  SHF.R.U32.HI R24, RZ, 0x1a, R13 ;  /* 0x0000001aff187819 */ /* 0x000fe2000001160d */
[----:B------:R-:W-:Y:S01]  /*0e60*/  LDS R41, [R38] ;  /* 0x0000000026297984 */ /* 0x000fe20000000800 */
[----:B------:R-:W-:Y:S02]  /*0e70*/  LOP3.LUT R42, R26, 0x3c, RZ, 0xc0, !PT ;  /* 0x0000003c1a2a7812 */ /* 0x000fe400078ec0ff */
[----:B------:R-:W-:Y:S01]  /*0e80*/  LOP3.LUT R40, R29, 0x3c, RZ, 0xc0, !PT ;  /* 0x0000003c1d287812 */ /* 0x000fe200078ec0ff */
[----:B------:R-:W4:Y:S01]  /*0e90*/  LDS R26, [R31] ;  /* 0x000000001f1a7984 */ /* 0x000f220000000800 */
[----:B------:R-:W-:Y:S01]  /*0ea0*/  LOP3.LUT R29, R33, 0x3c, RZ, 0xc0, !PT ;  /* 0x0000003c211d7812 */ /* 0x000fe200078ec0ff */
[C---:B---3--:R-:W-:Y:S01]  /*0eb0*/  IMAD.IADD R35, R7.reuse, 0x1, R42 ;  /* 0x0000000107237824 */ /* 0x048fe200078e022a */
[----:B------:R-:W-:Y:S01]  /*0ec0*/  LOP3.LUT R32, R32, 0x3c, RZ, 0xc0, !PT ;  /* 0x0000003c20207812 */ /* 0x000fe200078ec0ff */
[C---:B------:R-:W-:Y:S01]  /*0ed0*/  IMAD.IADD R37, R7.reuse, 0x1, R40 ;  /* 0x0000000107257824 */ /* 0x040fe200078e0228 */
[----:B------:R-:W-:Y:S01]  /*0ee0*/  LOP3.LUT R30, R30, 0x3c, RZ, 0xc0, !PT ;  /* 0x0000003c1e1e7812 */ /* 0x000fe200078ec0ff */
[C---:B------:R-:W-:Y:S01]  /*0ef0*/  IMAD.IADD R29, R7.reuse, 0x1, R29 ;  /* 0x00000001071d7824 */ /* 0x040fe200078e021d */
[----:B------:R-:W-:Y:S01]  /*0f00*/  LOP3.LUT R44, R24, 0x3c, RZ, 0xc0, !PT ;  /* 0x0000003c182c7812 */ /* 0x000fe200078ec0ff */
[C---:B------:R-:W-:Y:S01]  /*0f10*/  IMAD.IADD R32, R7.reuse, 0x1, R32 ;  /* 0x0000000107207824 */ /* 0x040fe200078e0220 */
[----:B------:R3:W4:Y:S01]  /*0f20*/  LDS R24, [R34] ;  /* 0x0000000022187984 */ /* 0x0007220000000800 */
[C---:B------:R-:W-:Y:S01]  /*0f30*/  IADD3 R33, PT, PT, R7.reuse, R30, RZ ;  /* 0x0000001e07217210 */ /* 0x040fe20007ffe0ff */
[C---:B0-----:R-:W-:Y:S01]  /*0f40*/  FMUL.FTZ R30, R28.reuse, R17 ;  /* 0x000000111c1e7220 */ /* 0x041fe20000410000 */
[----:B------:R-:W-:Y:S01]  /*0f50*/  IMAD.IADD R44, R7, 0x1, R44 ;  /* 0x00000001072c7824 */ /* 0x000fe200078e022c */
[----:B------:R0:W0:Y:S01]  /*0f60*/  LDS R43, [R32] ;  /* 0x00000000202b7984 */ /* 0x0000220000000800 */
[----:B-1----:R-:W-:Y:S01]  /*0f70*/  FMUL.FTZ R25, R28, R25 ;  /* 0x000000191c197220 */ /* 0x002fe20000410000 */
[----:B------:R-:W-:Y:S01]  /*0f80*/  FFMA.FTZ R18, R30, R18, R27 ;  /* 0x000000121e127223 */ /* 0x000fe2000001001b */
[----:B------:R-:W-:Y:S01]  /*0f90*/  IMAD.MOV.U32 R27, RZ, RZ, R13 ;  /* 0x000000ffff1b7224 */ /* 0x000fe200078e000d */
[----:B------:R1:W0:Y:S01]  /*0fa0*/  LDS R39, [R36] ;  /* 0x0000000024277984 */ /* 0x0002220000000800 */
[----:B---3--:R-:W-:-:S02]  /*0fb0*/  VIADD R34, R5, 0x10 ;  /* 0x0000001005227836 */ /* 0x008fc40000000000 */
[----:B------:R-:W-:Y:S01]  /*0fc0*/  FFMA.FTZ R19, R25, R19, R18 ;  /* 0x0000001319137223 */ /* 0x000fe20000010012 */
[----:B--2---:R-:W-:Y:S01]  /*0fd0*/  FMUL.FTZ R18, R28, R45 ;  /* 0x0000002d1c127220 */ /* 0x004fe20000410000 */
[----:B------:R-:W2:Y:S01]  /*0fe0*/  LDS R37, [R37] ;  /* 0x0000000025257984 */ /* 0x000ea20000000800 */
[----:B------:R-:W-:Y:S01]  /*0ff0*/  IMAD.MOV.U32 R25, RZ, RZ, R14 ;  /* 0x000000ffff197224 */ /* 0x000fe200078e000e */
[----:B------:R-:W-:Y:S01]  /*1000*/  ISETP.GE.AND P2, PT, R34, R0, PT ;  /* 0x000000002200720c */ /* 0x000fe20003f46270 */
[----:B------:R-:W-:Y:S01]  /*1010*/  FFMA.FTZ R18, R18, R20, R19 ;  /* 0x0000001412127223 */ /* 0x000fe20000010013 */
[----:B------:R-:W3:Y:S01]  /*1020*/  LDS R35, [R35] ;  /* 0x0000000023237984 */ /* 0x000ee20000000800 */
[----:B----4-:R-:W-:-:S03]  /*1030*/  FMUL.FTZ R17, R28, R16 ;  /* 0x000000101c117220 */ /* 0x010fc60000410000 */
[----:B------:R-:W4:Y:S01]  /*1040*/  LDS R33, [R33] ;  /* 0x0000000021217984 */ /* 0x000f220000000800 */
[----:B------:R-:W-:-:S03]  /*1050*/  FFMA.FTZ R17, R17, R21, R18 ;  /* 0x0000001511117223 */ /* 0x000fc60000010012 */
[----:B------:R1:W0:Y:S04]  /*1060*/  LDS R31, [R44] ;  /* 0x000000002c1f7984 */ /* 0x0002280000000800 */
[----:B------:R-:W0:Y:S01]  /*1070*/  LDS R29, [R29] ;  /* 0x000000001d1d7984 */ /* 0x000e220000000800 */
[----:B------:R-:W-:-:S04]  /*1080*/  FMUL.FTZ R26, R28, R26 ;  /* 0x0000001a1c1a7220 */ /* 0x000fc80000410000 */
[----:B------:R-:W-:Y:S01]  /*1090*/  FFMA.FTZ R22, R26, R22, R17 ;  /* 0x000000161a167223 */ /* 0x000fe20000010011 */
[----:B------:R-:W-:Y:S02]  /*10a0*/  IMAD.MOV.U32 R26, RZ, RZ, R12 ;  /* 0x000000ffff1a7224 */ /* 0x000fe400078e000c */
[----:B------:R-:W-:Y:S01]  /*10b0*/  FMUL.FTZ R45, R28, R24 ;  /* 0x000000181c2d7220 */ /* 0x000fe20000410000 */
[----:B------:R-:W-:-:S03]  /*10c0*/  IMAD.MOV.U32 R24, RZ, RZ, R15 ;  /* 0x000000ffff187224 */ /* 0x000fc600078e000f */
[----:B------:R-:W-:Y:S01]  /*10d0*/  FFMA.FTZ R45, R45, R23, R22 ;  /* 0x000000172d2d7223 */ /* 0x000fe20000010016 */
[----:B-1----:R-:W-:Y:S06]  /*10e0*/  @!P2 BRA `(.L_x_1820) ;  /* 0x00000000007ca947 */ /* 0x002fec0003800000 */
[C---:B------:R-:W-:Y:S01]  /*10f0*/  VIADD R17, R5.reuse, 0xa ;  /* 0x0000000a05117836 */ /* 0x040fe20000000000 */
[----:B------:R-:W-:Y:S01]  /*1100*/  MOV R16, RZ ;  /* 0x000000ff00107202 */ /* 0x000fe20000000f00 */
[C---:B------:R-:W-:Y:S02]  /*1110*/  VIADD R13, R5.reuse, 0x9 ;  /* 0x00000009050d7836 */ /* 0x040fe40000000000 */
[----:B------:R-:W-:Y:S01]  /*1120*/  VIADD R19, R5, 0xb ;  /* 0x0000000b05137836 */ /* 0x000fe20000000000 */
[-C--:B------:R-:W-:Y:S01]  /*1130*/  ISETP.GE.AND P5, PT, R17, R0.reuse, PT ;  /* 0x000000001100720c */ /* 0x080fe20003fa6270 */
[----:B------:R-:W-:Y:S01]  /*1140*/  VIADD R17, R5, 0xc ;  /* 0x0000000c05117836 */ /* 0x000fe20000000000 */
[-C--:B------:R-:W-:Y:S01]  /*1150*/  ISETP.GE.AND P6, PT, R13, R0.reuse, PT ;  /* 0x000000000d00720c */ /* 0x080fe20003fc6270 */
[----:B------:R-:W-:Y:S01]  /*1160*/  VIADD R21, R5, 0xd ;  /* 0x0000000d05157836 */ /* 0x000fe20000000000 */
[-C--:B------:R-:W-:Y:S01]  /*1170*/  ISETP.GE.AND P4, PT, R19, R0.reuse, PT ;  /* 0x000000001300720c */ /* 0x080fe20003f86270 */
[----:B------:R-:W-:Y:S01]  /*1180*/  IMAD.WIDE.U32 R12, R5, 0x4, R10 ;  /* 0x00000004050c7825 */ /* 0x000fe200078e000a */
[----:B------:R-:W-:-:S02]  /*1190*/  ISETP.GE.AND P3, PT, R17, R0, PT ;  /* 0x000000001100720c */ /* 0x000fc40003f66270 */
[-C--:B------:R-:W-:Y:S01]  /*11a0*/  ISETP.GE.AND P2, PT, R21, R0.reuse, PT ;  /* 0x000000001500720c */ /* 0x080fe20003f46270 */
[----:B------:R-:W-:Y:S01]  /*11b0*/  VIADD R19, R5, 0xe ;  /* 0x0000000e05137836 */ /* 0x000fe20000000000 */
[----:B------:R1:W5:Y:S01]  /*11c0*/  @!P1 LDG.E.CONSTANT R16, desc[UR4][R12.64+0x20] ;  /* 0x000020040c109981 */ /* 0x000362000c1e9900 */
[----:B------:R-:W-:Y:S01]  /*11d0*/  IMAD.MOV.U32 R17, RZ, RZ, RZ ;  /* 0x000000ffff117224 */ /* 0x000fe200078e00ff */
[----:B------:R-:W-:Y:S01]  /*11e0*/  CS2R R20, SRZ ;  /* 0x0000000000147805 */ /* 0x000fe2000001ff00 */
[----:B------:R-:W-:Y:S01]  /*11f0*/  IMAD.MOV.U32 R22, RZ, RZ, RZ ;  /* 0x000000ffff167224 */ /* 0x000fe200078e00ff */
[----:B------:R-:W-:Y:S02]  /*1200*/  ISETP.GE.AND P1, PT, R19, R0, PT ;  /* 0x000000001300720c */ /* 0x000fe40003f26270 */
[----:B------:R-:W-:Y:S01]  /*1210*/  CS2R R18, SRZ ;  /* 0x0000000000127805 */ /* 0x000fe2000001ff00 */
[----:B------:R1:W5:Y:S05]  /*1220*/  @!P6 LDG.E.CONSTANT R17, desc[UR4][R12.64+0x24] ;  /* 0x000024040c11e981 */ /* 0x00036a000c1e9900 */
[----:B------:R1:W5:Y:S04]  /*1230*/  @!P5 LDG.E.CONSTANT R18, desc[UR4][R12.64+0x28] ;  /* 0x000028040c12d981 */ /* 0x000368000c1e9900 */
[----:B------:R1:W5:Y:S04]  /*1240*/  @!P4 LDG.E.CONSTANT R19, desc[UR4][R12.64+0x2c] ;  /* 0x00002c040c13c981 */ /* 0x000368000c1e9900 */
[----:B------:R1:W5:Y:S04]  /*1250*/  @!P3 LDG.E.CONSTANT R20, desc[UR4][R12.64+0x30] ;  /* 0x000030040c14b981 */ /* 0x000368000c1e9900 */
[----:B------:R1:W5:Y:S01]  /*1260*/  @!P2 LDG.E.CONSTANT R21, desc[UR4][R12.64+0x34] ;  /* 0x000034040c15a981 */ /* 0x000362000c1e9900 */
[----:B------:R-:W-:-:S03]  /*1270*/  VIADD R23, R5, 0xf ;  /* 0x0000000f05177836 */ /* 0x000fc60000000000 */
[----:B------:R1:W5:Y:S02]  /*1280*/  @!P1 LDG.E.CONSTANT R22, desc[UR4][R12.64+0x38] ;  /* 0x000038040c169981 */ /* 0x000364000c1e9900 */
[----:B------:R-:W-:Y:S01]  /*1290*/  ISETP.GE.AND P1, PT, R23, R0, PT ;  /* 0x000000001700720c */ /* 0x000fe20003f26270 */
[----:B------:R-:W-:-:S12]  /*12a0*/  IMAD.MOV.U32 R23, RZ, RZ, RZ ;  /* 0x000000ffff177224 */ /* 0x000fd800078e00ff */
[----:B-1----:R-:W-:Y:S05]  /*12b0*/  @P1 BRA `(.L_x_1821) ;  /* 0x0000000000101947 */ /* 0x002fea0003800000 */
[----:B------:R1:W5:Y:S01]  /*12c0*/  LDG.E.CONSTANT R23, desc[UR4][R12.64+0x3c] ;  /* 0x00003c040c177981 */ /* 0x000362000c1e9900 */
[----:B------:R-:W-:Y:S05]  /*12d0*/  BRA `(.L_x_1821) ;  /* 0x0000000000087947 */ /* 0x000fea0003800000 */
.L_x_1820:
[----:B------:R1:W5:Y:S04]  /*12e0*/  LDG.E.128.CONSTANT R16, desc[UR4][R8.64+0x20] ;  /* 0x0000200408107981 */ /* 0x000368000c1e9d00 */
[----:B------:R1:W5:Y:S02]  /*12f0*/  LDG.E.128.CONSTANT R20, desc[UR4][R8.64+0x30] ;  /* 0x0000300408147981 */ /* 0x000364000c1e9d00 */
.L_x_1821:
[----:B------:R-:W-:Y:S05]  /*1300*/  BSYNC.RECONVERGENT B1 ;  /* 0x0000000000017941 */ /* 0x000fea0003800200 */
.L_x_1819:
[C---:B01----:R-:W-:Y:S01]  /*1310*/  FMUL.FTZ R12, R28.reuse, R43 ;  /* 0x0000002b1c0c7220 */ /* 0x043fe20000410000 */
[----:B------:R-:W-:Y:S01]  /*1320*/  FMUL.FTZ R41, R28, R41 ;  /* 0x000000291c297220 */ /* 0x000fe20000410000 */
[----:B------:R-:W-:Y:S01]  /*1330*/  IMAD.SHL.U32 R30, R14, 0x4, RZ ;  /* 0x000000040e1e7824 */ /* 0x000fe200078e00ff */
[--C-:B------:R-:W-:Y:S01]  /*1340*/  SHF.R.U32.HI R32, RZ, 0x2, R14.reuse ;  /* 0x00000002ff207819 */ /* 0x100fe2000001160e */
[----:B-----5:R-:W-:Y:S01]  /*1350*/  FFMA.FTZ R12, R12, R16, R45 ;  /* 0x000000100c0c7223 */ /* 0x020fe2000001002d */
[--C-:B------:R-:W-:Y:S01]  /*1360*/  SHF.R.U32.HI R40, RZ, 0x12, R14.reuse ;  /* 0x00000012ff287819 */ /* 0x100fe2000001160e */
[C---:B--2---:R-:W-:Y:S01]  /*1370*/  FMUL.FTZ R37, R28.reuse, R37 ;  /* 0x000000251c257220 */ /* 0x044fe20000410000 */
[----:B------:R-:W-:Y:S01]  /*1380*/  SHF.R.U32.HI R13, RZ, 0x1a, R14 ;  /* 0x0000001aff0d7819 */ /* 0x000fe2000001160e */
[----:B------:R-:W-:Y:S01]  /*1390*/  FFMA.FTZ R17, R41, R17, R12 ;  /* 0x0000001129117223 */ /* 0x000fe2000001000c */
[--C-:B------:R-:W-:Y:S01]  /*13a0*/  SHF.R.U32.HI R16, RZ, 0x16, R14.reuse ;  /* 0x00000016ff107819 */ /* 0x100fe2000001160e */
[C---:B----4-:R-:W-:Y:S01]  /*13b0*/  FMUL.FTZ R33, R28.reuse, R33 ;  /* 0x000000211c217220 */ /* 0x050fe20000410000 */
[--C-:B------:R-:W-:Y:S01]  /*13c0*/  SHF.R.U32.HI R36, RZ, 0xa, R14.reuse ;  /* 0x0000000aff247819 */ /* 0x100fe2000001160e */
[----:B------:R-:W-:Y:S01]  /*13d0*/  FMUL.FTZ R29, R28, R29 ;  /* 0x0000001d1c1d7220 */ /* 0x000fe20000410000 */
[--C-:B------:R-:W-:Y:S01]  /*13e0*/  SHF.R.U32.HI R38, RZ, 0x6, R14.reuse ;  /* 0x00000006ff267819 */ /* 0x100fe2000001160e */
[----:B------:R-:W-:Y:S01]  /*13f0*/  BSSY.RECONVERGENT B1, `(.L_x_1822) ;  /* 0x0000048000017945 */ /* 0x000fe20003800200 */
[----:B------:R-:W-:-:S02]  /*1400*/  SHF.R.U32.HI R12, RZ, 0xe, R14 ;  /* 0x0000000eff0c7819 */ /* 0x000fc4000001160e */
[----:B------:R-:W-:Y:S02]  /*1410*/  LOP3.LUT R32, R32, 0x3c, RZ, 0xc0, !PT ;  /* 0x0000003c20207812 */ /* 0x000fe400078ec0ff */
[----:B------:R-:W-:Y:S02]  /*1420*/  LOP3.LUT R30, R30, 0x3c, RZ, 0xc0, !PT ;  /* 0x0000003c1e1e7812 */ /* 0x000fe400078ec0ff */
[----:B------:R-:W-:Y:S01]  /*1430*/  LOP3.LUT R40, R40, 0x3c, RZ, 0xc0, !PT ;  /* 0x0000003c28287812 */ /* 0x000fe200078ec0ff */
[----:B------:R-:W-:Y:S01]  /*1440*/  IMAD.IADD R32, R7, 0x1, R32 ;  /* 0x0000000107207824 */ /* 0x000fe200078e0220 */
[----:B------:R-:W-:Y:S01]  /*1450*/  LOP3.LUT R14, R13, 0x3c, RZ, 0xc0, !PT ;  /* 0x0000003c0d0e7812 */ /* 0x000fe200078ec0ff */
[C---:B------:R-:W-:Y:S01]  /*1460*/  IMAD.IADD R30, R7.reuse, 0x1, R30 ;  /* 0x00000001071e7824 */ /* 0x040fe200078e021e */
[----:B------:R-:W-:Y:S01]  /*1470*/  LOP3.LUT R16, R16, 0x3c, RZ, 0xc0, !PT ;  /* 0x0000003c10107812 */ /* 0x000fe200078ec0ff */
[C---:B------:R-:W-:Y:S01]  /*1480*/  IMAD.IADD R45, R7.reuse, 0x1, R40 ;  /* 0x00000001072d7824 */ /* 0x040fe200078e0228 */
[----:B------:R-:W-:Y:S01]  /*1490*/  LOP3.LUT R36, R36, 0x3c, RZ, 0xc0, !PT ;  /* 0x0000003c24247812 */ /* 0x000fe200078ec0ff */
[C---:B------:R-:W-:Y:S01]  /*14a0*/  IMAD.IADD R41, R7.reuse, 0x1, R14 ;  /* 0x0000000107297824 */ /* 0x040fe200078e020e */
[----:B------:R-:W-:Y:S01]  /*14b0*/  LOP3.LUT R38, R38, 0x3c, RZ, 0xc0, !PT ;  /* 0x0000003c26267812 */ /* 0x000fe200078ec0ff */
[C---:B------:R-:W-:Y:S01]  /*14c0*/  IMAD.IADD R13, R7.reuse, 0x1, R16 ;  /* 0x00000001070d7824 */ /* 0x040fe200078e0210 */
[----:B------:R-:W-:Y:S01]  /*14d0*/  LOP3.LUT R12, R12, 0x3c, RZ, 0xc0, !PT ;  /* 0x0000003c0c0c7812 */ /* 0x000fe200078ec0ff */
[----:B------:R-:W-:-:S02]  /*14e0*/  IMAD.IADD R36, R7, 0x1, R36 ;  /* 0x0000000107247824 */ /* 0x000fc400078e0224 */
[----:B------:R-:W-:Y:S01]  /*14f0*/  FMUL.FTZ R16, R28, R39 ;  /* 0x000000271c107220 */ /* 0x000fe20000410000 */
[C---:B------:R-:W-:Y:S01]  /*1500*/  IMAD.IADD R38, R7.reuse, 0x1, R38 ;  /* 0x0000000107267824 */ /* 0x040fe200078e0226 */
[----:B------:R-:W-:Y:S01]  /*1510*/  IADD3 R43, PT, PT, R7, R12, RZ ;  /* 0x0000000c072b7210 */ /* 0x000fe20007ffe0ff */
[----:B------:R-:W0:Y:S01]  /*1520*/  LDS R32, [R32] ;  /* 0x0000000020207984 */ /* 0x000e220000000800 */
[----:B------:R-:W-:-:S03]  /*1530*/  FFMA.FTZ R16, R16, R18, R17 ;  /* 0x0000001210107223 */ /* 0x000fc60000010011 */
[----:B------:R-:W1:Y:S01]  /*1540*/  LDS R30, [R30] ;  /* 0x000000001e1e7984 */ /* 0x000e620000000800 */
[----:B------:R-:W-:Y:S01]  /*1550*/  FFMA.FTZ R19, R37, R19, R16 ;  /* 0x0000001325137223 */ /* 0x000fe20000010010 */
[----:B---3--:R-:W-:Y:S02]  /*1560*/  FMUL.FTZ R16, R28, R35 ;  /* 0x000000231c107220 */ /* 0x008fe40000410000 */
[----:B------:R2:W3:Y:S02]  /*1570*/  LDS R14, [R36] ;  /* 0x00000000240e7984 */ /* 0x0004e40000000800 */
[----:B------:R-:W-:Y:S02]  /*1580*/  FFMA.FTZ R16, R16, R20, R19 ;  /* 0x0000001410107223 */ /* 0x000fe40000010013 */
[----:B------:R2:W4:Y:S02]  /*1590*/  LDS R12, [R38] ;  /* 0x00000000260c7984 */ /* 0x0005240000000800 */
[----:B------:R-:W-:Y:S01]  /*15a0*/  FFMA.FTZ R21, R33, R21, R16 ;  /* 0x0000001521157223 */ /* 0x000fe20000010010 */
[----:B------:R-:W-:Y:S01]  /*15b0*/  VIADD R33, R5, 0x18 ;  /* 0x0000001805217836 */ /* 0x000fe20000000000 */
[----:B------:R-:W0:Y:S01]  /*15c0*/  LDS R45, [R45] ;  /* 0x000000002d2d7984 */ /* 0x000e220000000800 */
[----:B------:R-:W-:-:S03]  /*15d0*/  FMUL.FTZ R16, R28, R31 ;  /* 0x0000001f1c107220 */ /* 0x000fc60000410000 */
[----:B------:R-:W0:Y:S01]  /*15e0*/  LDS R43, [R43] ;  /* 0x000000002b2b7984 */ /* 0x000e220000000800 */
[----:B------:R-:W-:Y:S01]  /*15f0*/  ISETP.GE.AND P1, PT, R33, R0, PT ;  /* 0x000000002100720c */ /* 0x000fe20003f26270 */
[----:B------:R-:W-:Y:S02]  /*1600*/  FFMA.FTZ R16, R16, R22, R21 ;  /* 0x0000001610107223 */ /* 0x000fe40000010015 */
[----:B------:R-:W0:Y:S02]  /*1610*/  LDS R41, [R41] ;  /* 0x0000000029297984 */ /* 0x000e240000000800 */
[----:B------:R-:W-:Y:S02]  /*1620*/  FFMA.FTZ R29, R29, R23, R16 ;  /* 0x000000171d1d7223 */ /* 0x000fe40000010010 */
[----:B------:R-:W0:Y:S06]  /*1630*/  LDS R13, [R13] ;  /* 0x000000000d0d7984 */ /* 0x000e2c0000000800 */
[----:B--2---:R-:W-:Y:S05]  /*1640*/  @!P1 BRA `(.L_x_1823) ;  /* 0x0000000000809947 */ /* 0x004fea0003800000 */
[C---:B------:R-:W-:Y:S01]  /*1650*/  VIADD R17, R5.reuse, 0x11 ;  /* 0x0000001105117836 */ /* 0x040fe20000000000 */
[-C--:B------:R-:W-:Y:S01]  /*1660*/  ISETP.GE.AND P6, PT, R34, R0.reuse, PT ;  /* 0x000000002200720c */ /* 0x080fe20003fc6270 */
[----:B------:R-:W-:Y:S02]  /*1670*/  VIADD R19, R5, 0x12 ;  /* 0x0000001205137836 */ /* 0x000fe40000000000 */
[----:B------:R-:W-:Y:S01]  /*1680*/  IMAD.MOV.U32 R16, RZ, RZ, RZ ;  /* 0x000000ffff107224 */ /* 0x000fe200078e00ff */
[-C--:B------:R-:W-:Y:S01]  /*1690*/  ISETP.GE.AND P5, PT, R17, R0.reuse, PT ;  /* 0x000000001100720c */ /* 0x080fe20003fa6270 */
[----:B------:R-:W-:Y:S01]  /*16a0*/  VIADD R17, R5, 0x13 ;  /* 0x0000001305117836 */ /* 0x000fe20000000000 */
[----:B------:R-:W-:Y:S01]  /*16b0*/  ISETP.GE.AND P4, PT, R19, R0, PT ;  /* 0x000000001300720c */ /* 0x000fe20003f86270 */
[----:B------:R-:W-:-:S03]  /*16c0*/  IMAD.WIDE.U32 R34, R5, 0x4, R10 ;  /* 0x0000000405227825 */ /* 0x000fc600078e000a */
[-C--:B------:R-:W-:Y:S01]  /*16d0*/  ISETP.GE.AND P3, PT, R17, R0.reuse, PT ;  /* 0x000000001100720c */ /* 0x080fe20003f66270 */
[C---:B------:R-:W-:Y:S02]  /*16e0*/  VIADD R19, R5.reuse, 0x14 ;  /* 0x0000001405137836 */ /* 0x040fe40000000000 */
[C---:B------:R-:W-:Y:S01]  /*16f0*/  VIADD R17, R5.reuse, 0x16 ;  /* 0x0000001605117836 */ /* 0x040fe20000000000 */
[----:B------:R2:W5:Y:S01]  /*1700*/  @!P6 LDG.E.CONSTANT R16, desc[UR4][R34.64+0x40] ;  /* 0x000040042210e981 */ /* 0x000562000c1e9900 */
[----:B------:R-:W-:Y:S01]  /*1710*/  VIADD R21, R5, 0x15 ;  /* 0x0000001505157836 */ /* 0x000fe20000000000 */
[-C--:B------:R-:W-:Y:S02]  /*1720*/  ISETP.GE.AND P2, PT, R19, R0.reuse, PT ;  /* 0x000000001300720c */ /* 0x080fe40003f46270 */
[-C--:B------:R-:W-:Y:S01]  /*1730*/  ISETP.GE.AND P6, PT, R17, R0.reuse, PT ;  /* 0x000000001100720c */ /* 0x080fe20003fc6270 */
[----:B------:R-:W-:Y:S01]  /*1740*/  HFMA2 R22, -RZ, RZ, 0, 0 ;  /* 0x00000000ff167431 */ /* 0x000fe200000001ff */
[----:B------:R-:W-:Y:S01]  /*1750*/  ISETP.GE.AND P1, PT, R21, R0, PT ;  /* 0x000000001500720c */ /* 0x000fe20003f26270 */
[----:B------:R-:W-:Y:S01]  /*1760*/  IMAD.MOV.U32 R17, RZ, RZ, RZ ;  /* 0x000000ffff117224 */ /* 0x000fe200078e00ff */
[----:B------:R-:W-:-:S02]  /*1770*/  CS2R R18, SRZ ;  /* 0x0000000000127805 */ /* 0x000fc4000001ff00 */
[----:B------:R-:W-:-:S03]  /*1780*/  CS2R R20, SRZ ;  /* 0x0000000000147805 */ /* 0x000fc6000001ff00 */
[----:B------:R2:W5:Y:S04]  /*1790*/  @!P5 LDG.E.CONSTANT R17, desc[UR4][R34.64+0x44] ;  /* 0x000044042211d981 */ /* 0x000568000c1e9900 */
        /* <DEDUP_REMOVED lines=8> */
[----:B--2---:R-:W-:Y:S05]  /*1820*/  @P1 BRA `(.L_x_1824) ;  /* 0x0000000000101947 */ /* 0x004fea0003800000 */
[----:B------:R2:W5:Y:S01]  /*1830*/  LDG.E.CONSTANT R23, desc[UR4][R34.64+0x5c] ;  /* 0x00005c0422177981 */ /* 0x000562000c1e9900 */
[----:B------:R-:W-:Y:S05]  /*1840*/  BRA `(.L_x_1824) ;  /* 0x0000000000087947 */ /* 0x000fea0003800000 */
.L_x_1823:
[----:B------:R2:W5:Y:S04]  /*1850*/  LDG.E.128.CONSTANT R16, desc[UR4][R8.64+0x40] ;  /* 0x0000400408107981 */ /* 0x000568000c1e9d00 */
[----:B------:R2:W5:Y:S02]  /*1860*/  LDG.E.128.CONSTANT R20, desc[UR4][R8.64+0x50] ;  /* 0x0000500408147981 */ /* 0x000564000c1e9d00 */
.L_x_1824:
[----:B------:R-:W-:Y:S05]  /*1870*/  BSYNC.RECONVERGENT B1 ;  /* 0x0000000000017941 */ /* 0x000fea0003800200 */
.L_x_1822:
[C---:B0-----:R-:W-:Y:S01]  /*1880*/  FMUL.FTZ R32, R28.reuse, R32 ;  /* 0x000000201c207220 */ /* 0x041fe20000410000 */
[----:B------:R-:W-:Y:S01]  /*1890*/  IMAD.SHL.U32 R44, R15, 0x4, RZ ;  /* 0x000000040f2c7824 */ /* 0x000fe200078e00ff */
[----:B------:R-:W-:Y:S01]  /*18a0*/  SHF.R.U32.HI R42, RZ, 0x6, R15 ;  /* 0x00000006ff2a7819 */ /* 0x000fe2000001160f */
[----:B-1----:R-:W-:Y:S01]  /*18b0*/  FMUL.FTZ R37, R28, R30 ;  /* 0x0000001e1c257220 */ /* 0x002fe20000410000 */
[----:B-----5:R-:W-:Y:S01]  /*18c0*/  FFMA.FTZ R16, R32, R16, R29 ;  /* 0x0000001020107223 */ /* 0x020fe2000001001d */
[--C-:B------:R-:W-:Y:S01]  /*18d0*/  SHF.R.U32.HI R36, RZ, 0xe, R15.reuse ;  /* 0x0000000eff247819 */ /* 0x100fe2000001160f */
[C---:B---3--:R-:W-:Y:S01]  /*18e0*/  FMUL.FTZ R14, R28.reuse, R14 ;  /* 0x0000000e1c0e7220 */ /* 0x048fe20000410000 */
[--C-:B------:R-:W-:Y:S01]  /*18f0*/  SHF.R.U32.HI R31, RZ, 0x2, R15.reuse ;  /* 0x00000002ff1f7819 */ /* 0x100fe2000001160f */
[----:B------:R-:W-:Y:S01]  /*1900*/  FFMA.FTZ R17, R37, R17, R16 ;  /* 0x0000001125117223 */ /* 0x000fe20000010010 */
[--C-:B------:R-:W-:Y:S01]  /*1910*/  SHF.R.U32.HI R29, RZ, 0xa, R15.reuse ;  /* 0x0000000aff1d7819 */ /* 0x100fe2000001160f */
[----:B------:R-:W-:Y:S01]  /*1920*/  FMUL.FTZ R43, R28, R43 ;  /* 0x0000002b1c2b7220 */ /* 0x000fe20000410000 */
[----:B--2---:R-:W-:Y:S01]  /*1930*/  SHF.R.U32.HI R34, RZ, 0x12, R15 ;  /* 0x00000012ff227819 */ /* 0x004fe2000001160f */
[----:B------:R-:W-:Y:S01]  /*1940*/  FFMA.FTZ R14, R14, R18, R17 ;  /* 0x000000120e0e7223 */ /* 0x000fe20000010011 */
[--C-:B------:R-:W-:Y:S01]  /*1950*/  SHF.R.U32.HI R38, RZ, 0x1a, R15.reuse ;  /* 0x0000001aff267819 */ /* 0x100fe2000001160f */
[C---:B----4-:R-:W-:Y:S01]  /*1960*/  FMUL.FTZ R17, R28.reuse, R12 ;  /* 0x0000000c1c117220 */ /* 0x050fe20000410000 */
[----:B------:R-:W-:Y:S01]  /*1970*/  SHF.R.U32.HI R40, RZ, 0x16, R15 ;  /* 0x00000016ff287819 */ /* 0x000fe2000001160f */
[----:B------:R-:W-:Y:S01]  /*1980*/  FMUL.FTZ R12, R28, R45 ;  /* 0x0000002d1c0c7220 */ /* 0x000fe20000410000 */
[----:B------:R-:W-:Y:S01]  /*1990*/  LOP3.LUT R42, R42, 0x3c, RZ, 0xc0, !PT ;  /* 0x0000003c2a2a7812 */ /* 0x000fe200078ec0ff */
[----:B------:R-:W-:Y:S01]  /*19a0*/  FFMA.FTZ R17, R17, R19, R14 ;  /* 0x0000001311117223 */ /* 0x000fe2000001000e */
[----:B------:R-:W-:Y:S01]  /*19b0*/  LOP3.LUT R36, R36, 0x3c, RZ, 0xc0, !PT ;  /* 0x0000003c24247812 */ /* 0x000fe200078ec0ff */
[----:B------:R-:W-:Y:S01]  /*19c0*/  FMUL.FTZ R13, R28, R13 ;  /* 0x0000000d1c0d7220 */ /* 0x000fe20000410000 */
[----:B------:R-:W-:Y:S01]  /*19d0*/  LOP3.LUT R32, R31, 0x3c, RZ, 0xc0, !PT ;  /* 0x0000003c1f207812 */ /* 0x000fe200078ec0ff */
[C---:B------:R-:W-:Y:S01]  /*19e0*/  IMAD.IADD R31, R7.reuse, 0x1, R42 ;  /* 0x00000001071f7824 */ /* 0x040fe200078e022a */
        /* <DEDUP_REMOVED lines=10> */
[----:B------:R-:W0:Y:S01]  /*1a90*/  LDS R31, [R31] ;  /* 0x000000001f1f7984 */ /* 0x000e220000000800 */
[----:B------:R-:W-:-:S02]  /*1aa0*/  IMAD.IADD R36, R7, 0x1, R38 ;  /* 0x0000000107247824 */ /* 0x000fc400078e0226 */
[----:B------:R-:W-:Y:S01]  /*1ab0*/  FFMA.FTZ R12, R12, R20, R17 ;  /* 0x000000140c0c7223 */ /* 0x000fe20000010011 */
[----:B------:R-:W-:Y:S01]  /*1ac0*/  IMAD.IADD R7, R7, 0x1, R40 ;  /* 0x0000000107077824 */ /* 0x000fe200078e0228 */
[----:B------:R-:W1:Y:S01]  /*1ad0*/  LDS R39, [R32] ;  /* 0x0000000020277984 */ /* 0x000e620000000800 */
[----:B------:R-:W-:Y:S01]  /*1ae0*/  IADD3 R17, PT, PT, R5, 0x20, RZ ;  /* 0x0000002005117810 */ /* 0x000fe20007ffe0ff */
[----:B------:R-:W-:Y:S01]  /*1af0*/  FFMA.FTZ R21, R43, R21, R12 ;  /* 0x000000152b157223 */ /* 0x000fe2000001000c */
[----:B------:R-:W-:Y:S01]  /*1b00*/  FMUL.FTZ R12, R28, R41 ;  /* 0x000000291c0c7220 */ /* 0x000fe20000410000 */
[----:B------:R-:W2:Y:S01]  /*1b10*/  LDS R15, [R15] ;  /* 0x000000000f0f7984 */ /* 0x000ea20000000800 */
[----:B------:R-:W-:Y:S01]  /*1b20*/  ISETP.GE.AND P1, PT, R17, R0, PT ;  /* 0x000000001100720c */ /* 0x000fe20003f26270 */
[----:B------:R-:W-:Y:S01]  /*1b30*/  BSSY.RECONVERGENT B1, `(.L_x_1825) ;  /* 0x0000032000017945 */ /* 0x000fe20003800200 */
[----:B------:R-:W-:Y:S01]  /*1b40*/  FFMA.FTZ R12, R12, R22, R21 ;  /* 0x000000160c0c7223 */ /* 0x000fe20000010015 */
[----:B------:R-:W3:Y:S03]  /*1b50*/  LDS R29, [R29] ;  /* 0x000000001d1d7984 */ /* 0x000ee60000000800 */
[----:B------:R-:W-:Y:S01]  /*1b60*/  FFMA.FTZ R23, R13, R23, R12 ;  /* 0x000000170d177223 */ /* 0x000fe2000001000c */
[----:B------:R-:W4:Y:S04]  /*1b70*/  LDS R34, [R34] ;  /* 0x0000000022227984 */ /* 0x000f280000000800 */
[----:B------:R-:W4:Y:S04]  /*1b80*/  LDS R35, [R35] ;  /* 0x0000000023237984 */ /* 0x000f280000000800 */
[----:B------:R-:W4:Y:S04]  /*1b90*/  LDS R36, [R36] ;  /* 0x0000000024247984 */ /* 0x000f280000000800 */
[----:B------:R-:W4:Y:S01]  /*1ba0*/  LDS R7, [R7] ;  /* 0x0000000007077984 */ /* 0x000f220000000800 */
[C---:B0-----:R-:W-:Y:S01]  /*1bb0*/  FMUL.FTZ R30, R28.reuse, R31 ;  /* 0x0000001f1c1e7220 */ /* 0x041fe20000410000 */
[C---:B-1----:R-:W-:Y:S01]  /*1bc0*/  FMUL.FTZ R20, R28.reuse, R39 ;  /* 0x000000271c147220 */ /* 0x042fe20000410000 */
[C---:B--2---:R-:W-:Y:S01]  /*1bd0*/  FMUL.FTZ R22, R28.reuse, R15 ;  /* 0x0000000f1c167220 */ /* 0x044fe20000410000 */
[C---:B---3--:R-:W-:Y:S01]  /*1be0*/  FMUL.FTZ R29, R28.reuse, R29 ;  /* 0x0000001d1c1d7220 */ /* 0x048fe20000410000 */
[C---:B----4-:R-:W-:Y:S01]  /*1bf0*/  FMUL.FTZ R21, R28.reuse, R34 ;  /* 0x000000221c157220 */ /* 0x050fe20000410000 */
[C---:B------:R-:W-:Y:S01]  /*1c00*/  FMUL.FTZ R32, R28.reuse, R35 ;  /* 0x000000231c207220 */ /* 0x040fe20000410000 */
[C---:B------:R-:W-:Y:S01]  /*1c10*/  FMUL.FTZ R31, R28.reuse, R36 ;  /* 0x000000241c1f7220 */ /* 0x040fe20000410000 */
[----:B------:R-:W-:Y:S01]  /*1c20*/  FMUL.FTZ R28, R28, R7 ;  /* 0x000000071c1c7220 */ /* 0x000fe20000410000 */
[----:B------:R-:W-:Y:S06]  /*1c30*/  @!P1 BRA `(.L_x_1826) ;  /* 0x00000000007c9947 */ /* 0x000fec0003800000 */
[----:B------:R-:W-:Y:S01]  /*1c40*/  VIADD R7, R5, 0x19 ;  /* 0x0000001905077836 */ /* 0x000fe20000000000 */
        /* <DEDUP_REMOVED lines=13> */
[----:B------:R-:W-:Y:S02]  /*1d20*/  ISETP.GE.AND P6, PT, R7, R0, PT ;  /* 0x000000000700720c */ /* 0x000fe40003fc6270 */
[----:B------:R-:W-:-:S02]  /*1d30*/  CS2R R14, SRZ ;  /* 0x00000000000e7805 */ /* 0x000fc4000001ff00 */
[----:B------:R-:W-:Y:S01]  /*1d40*/  ISETP.GE.AND P1, PT, R13, R0, PT ;  /* 0x000000000d00720c */ /* 0x000fe20003f26270 */
[----:B------:R-:W-:Y:S01]  /*1d50*/  IMAD.MOV.U32 R13, RZ, RZ, RZ ;  /* 0x000000ffff0d7224 */ /* 0x000fe200078e00ff */
[----:B------:R-:W-:Y:S02]  /*1d60*/  CS2R R16, SRZ ;  /* 0x0000000000107805 */ /* 0x000fe4000001ff00 */
[----:B------:R-:W-:Y:S01]  /*1d70*/  CS2R R18, SRZ ;  /* 0x0000000000127805 */ /* 0x000fe2000001ff00 */
[----:B------:R1:W5:Y:S04]  /*1d80*/  @!P4 LDG.E.CONSTANT R14, desc[UR4][R10.64+0x68] ;  /* 0x000068040a0ec981 */ /* 0x000368000c1e9900 */
[----:B------:R1:W5:Y:S04]  /*1d90*/  @!P5 LDG.E.CONSTANT R13, desc[UR4][R10.64+0x64] ;  /* 0x000064040a0dd981 */ /* 0x000368000c1e9900 */
[----:B------:R1:W5:Y:S04]  /*1da0*/  @!P3 LDG.E.CONSTANT R15, desc[UR4][R10.64+0x6c] ;  /* 0x00006c040a0fb981 */ /* 0x000368000c1e9900 */
[----:B------:R1:W5:Y:S04]  /*1db0*/  @!P2 LDG.E.CONSTANT R16, desc[UR4][R10.64+0x70] ;  /* 0x000070040a10a981 */ /* 0x000368000c1e9900 */
[----:B------:R1:W5:Y:S01]  /*1dc0*/  @!P6 LDG.E.CONSTANT R18, desc[UR4][R10.64+0x78] ;  /* 0x000078040a12e981 */ /* 0x000362000c1e9900 */
[----:B------:R-:W-:-:S03]  /*1dd0*/  VIADD R7, R5, 0x1f ;  /* 0x0000001f05077836 */ /* 0x000fc60000000000 */
[----:B------:R1:W5:Y:S02]  /*1de0*/  @!P1 LDG.E.CONSTANT R17, desc[UR4][R10.64+0x74] ;  /* 0x000074040a119981 */ /* 0x000364000c1e9900 */
[----:B------:R-:W-:-:S13]  /*1df0*/  ISETP.GE.AND P1, PT, R7, R0, PT ;  /* 0x000000000700720c */ /* 0x000fda0003f26270 */
[----:B-1----:R-:W-:Y:S05]  /*1e00*/  @P1 BRA `(.L_x_1827) ;  /* 0x0000000000101947 */ /* 0x002fea0003800000 */
[----:B------:R1:W5:Y:S01]  /*1e10*/  LDG.E.CONSTANT R19, desc[UR4][R10.64+0x7c] ;  /* 0x00007c040a137981 */ /* 0x000362000c1e9900 */
[----:B------:R-:W-:Y:S05]  /*1e20*/  BRA `(.L_x_1827) ;  /* 0x0000000000087947 */ /* 0x000fea0003800000 */
.L_x_1826:
[----:B------:R0:W5:Y:S04]  /*1e30*/  LDG.E.128.CONSTANT R12, desc[UR4][R8.64+0x60] ;  /* 0x00006004080c7981 */ /* 0x000168000c1e9d00 */
[----:B------:R0:W5:Y:S02]  /*1e40*/  LDG.E.128.CONSTANT R16, desc[UR4][R8.64+0x70] ;  /* 0x0000700408107981 */ /* 0x000164000c1e9d00 */
.L_x_1827:
[----:B------:R-:W-:Y:S05]  /*1e50*/  BSYNC.RECONVERGENT B1 ;  /* 0x0000000000017941 */ /* 0x000fea0003800200 */
.L_x_1825:
[----:B-----5:R-:W-:Y:S01]  /*1e60*/  FFMA.FTZ R23, R20, R12, R23 ;  /* 0x0000000c14177223 */ /* 0x020fe20000010017 */
[----:B------:R-:W-:-:S03]  /*1e70*/  VIADD R5, R5, 0x400 ;  /* 0x0000040005057836 */ /* 0x000fc60000000000 */
[----:B------:R-:W-:Y:S02]  /*1e80*/  FFMA.FTZ R22, R22, R13, R23 ;  /* 0x0000000d16167223 */ /* 0x000fe40000010017 */
[----:B------:R-:W-:Y:S02]  /*1e90*/  ISETP.GE.AND P1, PT, R5, R0, PT ;  /* 0x000000000500720c */ /* 0x000fe40003f26270 */
[----:B------:R-:W-:-:S04]  /*1ea0*/  FFMA.FTZ R29, R29, R14, R22 ;  /* 0x0000000e1d1d7223 */ /* 0x000fc80000010016 */
[----:B------:R-:W-:-:S04]  /*1eb0*/  FFMA.FTZ R30, R30, R15, R29 ;  /* 0x0000000f1e1e7223 */ /* 0x000fc8000001001d */
[----:B------:R-:W-:-:S04]  /*1ec0*/  FFMA.FTZ R21, R21, R16, R30 ;  /* 0x0000001015157223 */ /* 0x000fc8000001001e */
[----:B------:R-:W-:-:S04]  /*1ed0*/  FFMA.FTZ R32, R32, R17, R21 ;  /* 0x0000001120207223 */ /* 0x000fc80000010015 */
[----:B------:R-:W-:-:S04]  /*1ee0*/  FFMA.FTZ R31, R31, R18, R32 ;  /* 0x000000121f1f7223 */ /* 0x000fc80000010020 */
[----:B------:R-:W-:Y:S01]  /*1ef0*/  FFMA.FTZ R29, R28, R19, R31 ;  /* 0x000000131c1d7223 */ /* 0x000fe2000001001f */
[----:B------:R-:W-:Y:S06]  /*1f00*/  @!P1 BRA `(.L_x_1828) ;  /* 0xffffffe000c09947 */ /* 0x000fec000383ffff */
.L_x_1813:
[----:B------:R-:W-:Y:S05]  /*1f10*/  BSYNC.RECONVERGENT B0 ;  /* 0x0000000000007941 */ /* 0x000fea0003800200 */
.L_x_1812:
[----:B------:R-:W2:Y:S01]  /*1f20*/  SHFL.DOWN P0, R0, R29, 0x1, 0x1f ;  /* 0x08201f001d007f89 */ /* 0x000ea20000000000 */
[----:B------:R-:W3:Y:S01]  /*1f30*/  LDCU UR6, c[0x0][0x380] ;  /* 0x00007000ff0677ac */ /* 0x000ee20008000800 */
[----:B------:R-:W4:Y:S01]  /*1f40*/  S2R R4, SR_TID.X ;  /* 0x0000000000047919 */ /* 0x000f220000002100 */
[----:B--2---:R-:W-:-:S05]  /*1f50*/  @P0 FADD R0, R0, R29 ;  /* 0x0000001d00000221 */ /* 0x004fca0000000000 */
[----:B------:R-:W2:Y:S01]  /*1f60*/  SHFL.DOWN P0, R3, R0, 0x2, 0x1f ;  /* 0x08401f0000037f89 */ /* 0x000ea20000000000 */
[----:B----4-:R-:W-:Y:S01]  /*1f70*/  LOP3.LUT R4, R4, 0x1f, RZ, 0xc0, !PT ;  /* 0x0000001f04047812 */ /* 0x010fe200078ec0ff */
[----:B--2---:R-:W-:-:S05]  /*1f80*/  @P0 FADD R3, R0, R3 ;  /* 0x0000000300030221 */ /* 0x004fca0000000000 */
[----:B------:R-:W2:Y:S02]  /*1f90*/  SHFL.DOWN P0, R2, R3, 0x4, 0x1f ;  /* 0x08801f0003027f89 */ /* 0x000ea40000000000 */
[----:B--2---:R-:W-:Y:S01]  /*1fa0*/  @P0 FADD R2, R3, R2 ;  /* 0x0000000203020221 */ /* 0x004fe20000000000 */
[----:B---3--:R-:W-:-:S04]  /*1fb0*/  ISETP.GE.AND P0, PT, R6, UR6, PT ;  /* 0x0000000606007c0c */ /* 0x008fc8000bf06270 */
[----:B------:R-:W2:Y:S01]  /*1fc0*/  SHFL.DOWN P1, R5, R2, 0x8, 0x1f ;  /* 0x09001f0002057f89 */ /* 0x000ea20000020000 */
[----:B------:R-:W-:Y:S01]  /*1fd0*/  ISETP.NE.OR P0, PT, R4, RZ, P0 ;  /* 0x000000ff0400720c */ /* 0x000fe20000705670 */
[----:B--2---:R-:W-:-:S05]  /*1fe0*/  @P1 FADD R5, R2, R5 ;  /* 0x0000000502051221 */ /* 0x004fca0000000000 */
[----:B------:R2:W3:Y:S07]  /*1ff0*/  SHFL.DOWN P1, R0, R5, 0x10, 0x1f ;  /* 0x0a001f0005007f89 */ /* 0x0004ee0000020000 */
[----:B------:R-:W-:Y:S05]  /*2000*/  @P0 EXIT ;  /* 0x000000000000094d */ /* 0x000fea0003800000 */
[----:B------:R-:W4:Y:S01]  /*2010*/  LDC.64 R2, c[0x0][0x3b0] ;  /* 0x0000ec00ff027b82 */ /* 0x000f220000000a00 */
[----:B---3--:R-:W-:Y:S01]  /*2020*/  @P1 FADD R0, R5, R0 ;  /* 0x0000000005001221 */ /* 0x008fe20000000000 */
[----:B----4-:R-:W-:-:S05]  /*2030*/  IMAD.WIDE R6, R6, 0x4, R2 ;  /* 0x0000000406067825 */ /* 0x010fca00078e0202 */
[----:B------:R-:W-:Y:S01]  /*2040*/  STG.E desc[UR4][R6.64], R0 ;  /* 0x0000000006007986 */ /* 0x000fe2000c101904 */
[----:B------:R-:W-:Y:S05]  /*2050*/  EXIT ;  /* 0x000000000000794d */ /* 0x000fea0003800000 */
.L_x_1829:
        /* <DEDUP_REMOVED lines=10> */
.L_x_2083:


//--------------------- .text._Z26kgemm_4bit_inference_naiveI13__nv_bfloat16Li128ELi16EEviiiPT_PhPfPKfS2_iiii --------------------------
	.section	.text._Z26kgemm_4bit_inference_naiveI13__nv_bfloat16Li128ELi16EEviiiPT_PhPfPKfS2_iiii,"ax",@progbits
	.align	128
        .global         _Z26kgemm_4bit_inference_naiveI13__nv_bfloat16Li128ELi16EEviiiPT_PhPfPKfS2_iiii
        .type           _Z26kgemm_4bit_inference_naiveI13__nv_bfloat16Li128ELi16EEviiiPT_PhPfPKfS2_iiii,@function
        .size           _Z26kgemm_4bit_inference_naiveI13__nv_bfloat16Li128ELi16EEviiiPT_PhPfPKfS2_iiii,(.L_x_2084 - _Z26kgemm_4bit_inference_naiveI13__nv_bfloat16Li128ELi16EEviiiPT_PhPfPKfS2_iiii)
        .other          _Z26kgemm_4bit_inference_naiveI13__nv_bfloat16Li128ELi16EEviiiPT_PhPfPKfS2_iiii,@"STO_CUDA_ENTRY STV_DEFAULT"
_Z26kgemm_4bit_inference_naiveI13__nv_bfloat16Li128ELi16EEviiiPT_PhPfPKfS2_iiii:
.text._Z26kgemm_4bit_inference_naiveI13__nv_bfloat16Li128ELi16EEviiiPT_PhPfPKfS2_iiii:
        /* <DEDUP_REMOVED lines=17> */
[----:B------:R-:W-:Y:S01]  /*0110*/  @!P0 IMAD R4, R7, 0x2, R4 ;  /* 0x0000000207048824 */ /* 0x000fe200078e0204 */
[----:B-----5:R-:W-:-:S04]  /*0120*/  @!P0 F2FP.BF16.F32.PACK_AB R0, RZ, R2 ;  /* 0x00000002ff00823e */ /* 0x020fc800000010ff */
[----:B------:R-:W-:Y:S02]  /*0130*/  PRMT R3, R0, 0x7610, R3 ;  /* 0x0000761000037816 */ /* 0x000fe40000000003 */
[----:B------:R-:W-:-:S03]  /*0140*/  LOP3.LUT R0, R7, 0x1f, RZ, 0xc0, !PT ;  /* 0x0000001f07007812 */ /* 0x000fc600078ec0ff */
[----:B------:R0:W-:Y:S02]  /*0150*/  @!P0 STS.U16 [R4], R3 ;  /* 0x0000000304008388 */ /* 0x0001e40000000400 */
[----:B------:R-:W-:Y:S01]  /*0160*/  IMAD.SHL.U32 R17, R0, 0x20, RZ ;  /* 0x0000002000117824 */ /* 0x000fe200078e00ff */
[----:B------:R-:W-:Y:S04]  /*0170*/  BAR.SYNC.DEFER_BLOCKING 0x0 ;  /* 0x0000000000007b1d */ /* 0x000fe80000010000 */
[----:B--2---:R-:W-:-:S13]  /*0180*/  ISETP.GE.AND P0, PT, R17, R6, PT ;  /* 0x000000061100720c */ /* 0x004fda0003f06270 */
[----:B0---4-:R-:W-:Y:S05]  /*0190*/  @P0 BRA `(.L_x_1831) ;  /* 0x0000002000fc0947 */ /* 0x011fea0003800000 */
[----:B------:R-:W0:Y:S01]  /*01a0*/  LDCU UR7, c[0x0][0x3c4] ;  /* 0x00007880ff0777ac */ /* 0x000e220008000800 */
[----:B------:R-:W-:Y:S01]  /*01b0*/  SHF.R.U32.HI R15, RZ, 0x1, R6 ;  /* 0x00000001ff0f7819 */ /* 0x000fe20000011606 */
[----:B------:R-:W-:Y:S01]  /*01c0*/  IMAD.MOV.U32 R25, RZ, RZ, RZ ;  /* 0x000000ffff197224 */ /* 0x000fe200078e00ff */
[----:B------:R-:W1:Y:S01]  /*01d0*/  LDCU UR8, c[0x0][0x380] ;  /* 0x00007000ff0877ac */ /* 0x000e620008000800 */
[----:B------:R-:W2:Y:S01]  /*01e0*/  LDCU UR6, c[0x0][0x3bc] ;  /* 0x00007780ff0677ac */ /* 0x000ea20008000800 */
[----:B0-----:R-:W0:Y:S01]  /*01f0*/  FLO.U32 R16, UR7 ;  /* 0x0000000700107d00 */ /* 0x001e2200080e0000 */
[C---:B-1----:R-:W-:Y:S01]  /*0200*/  ISETP.GE.AND P0, PT, R18.reuse, UR8, PT ;  /* 0x0000000812007c0c */ /* 0x042fe2000bf06270 */
[----:B--2---:R-:W-:-:S12]  /*0210*/  IMAD R14, R18, UR6, RZ ;  /* 0x00000006120e7c24 */ /* 0x004fd8000f8e02ff */
.L_x_1846:
[----:B------:R-:W1:Y:S01]  /*0220*/  LDC.64 R2, c[0x0][0x3a0] ;  /* 0x0000e800ff027b82 */ /* 0x000e620000000a00 */
[----:B------:R-:W-:-:S05]  /*0230*/  IMAD R5, R14, 0x2, R17 ;  /* 0x000000020e057824 */ /* 0x000fca00078e0211 */
[----:B0-----:R-:W-:-:S05]  /*0240*/  SHF.R.S32.HI R5, RZ, R16, R5 ;  /* 0x00000010ff057219 */ /* 0x001fca0000011405 */
[----:B-1----:R-:W-:-:S05]  /*0250*/  IMAD.WIDE R2, R5, 0x4, R2 ;  /* 0x0000000405027825 */ /* 0x002fca00078e0202 */
[----:B------:R-:W2:Y:S01]  /*0260*/  LDG.E.CONSTANT R19, desc[UR4][R2.64] ;  /* 0x0000000402137981 */ /* 0x000ea2000c1e9900 */
[----:B------:R-:W-:Y:S01]  /*0270*/  BSSY.RECONVERGENT B1, `(.L_x_1832) ;  /* 0x0000066000017945 */ /* 0x000fe20003800200 */
[----:B------:R-:W-:Y:S02]  /*0280*/  IMAD.MOV.U32 R7, RZ, RZ, 0x77777777 ;  /* 0x77777777ff077424 */ /* 0x000fe400078e00ff */
[----:B------:R-:W-:Y:S02]  /*0290*/  IMAD.MOV.U32 R6, RZ, RZ, 0x77777777 ;  /* 0x77777777ff067424 */ /* 0x000fe400078e00ff */
[----:B------:R-:W-:Y:S02]  /*02a0*/  IMAD.MOV.U32 R5, RZ, RZ, 0x77777777 ;  /* 0x77777777ff057424 */ /* 0x000fe400078e00ff */
[----:B------:R-:W-:Y:S01]  /*02b0*/  IMAD.MOV.U32 R4, RZ, RZ, 0x77777777 ;  /* 0x77777777ff047424 */ /* 0x000fe200078e00ff */
[----:B--2---:R-:W-:Y:S01]  /*02c0*/  F2FP.BF16.F32.PACK_AB R19, RZ, R19 ;  /* 0x00000013ff13723e */ /* 0x004fe200000010ff */
[----:B------:R-:W-:Y:S06]  /*02d0*/  @P0 BRA `(.L_x_1833) ;  /* 0x00000004007c0947 */ /* 0x000fec0003800000 */
[----:B------:R-:W-:Y:S01]  /*02e0*/  VIADD R0, R15, 0xfffffff0 ;  /* 0xfffffff00f007836 */ /* 0x000fe20000000000 */
[----:B------:R-:W-:-:S04]  /*02f0*/  SHF.R.U32.HI R3, RZ, 0x1, R17 ;  /* 0x00000001ff037819 */ /* 0x000fc80000011611 */
[----:B------:R-:W-:-:S13]  /*0300*/  ISETP.GE.AND P1, PT, R3, R0, PT ;  /* 0x000000000300720c */ /* 0x000fda0003f26270 */
[----:B------:R-:W-:Y:S05]  /*0310*/  @P1 BRA `(.L_x_1834) ;  /* 0x0000000000201947 */ /* 0x000fea0003800000 */
[----:B------:R-:W0:Y:S01]  /*0320*/  LDC.64 R4, c[0x0][0x398] ;  /* 0x0000e600ff047b82 */ /* 0x000e220000000a00 */
[----:B------:R-:W-:-:S05]  /*0330*/  IMAD.IADD R0, R14, 0x1, R3 ;  /* 0x000000010e007824 */ /* 0x000fca00078e0203 */
[----:B------:R-:W-:-:S04]  /*0340*/  SHF.R.S32.HI R3, RZ, 0x1f, R0 ;  /* 0x0000001fff037819 */ /* 0x000fc80000011400 */
[----:B------:R-:W-:-:S04]  /*0350*/  LEA.HI R3, R3, R0, RZ, 0x4 ;  /* 0x0000000003037211 */ /* 0x000fc800078f20ff */
[----:B------:R-:W-:-:S05]  /*0360*/  SHF.R.S32.HI R3, RZ, 0x4, R3 ;  /* 0x00000004ff037819 */ /* 0x000fca0000011403 */
[----:B0-----:R-:W-:-:S06]  /*0370*/  IMAD.WIDE R4, R3, 0x10, R4 ;  /* 0x0000001003047825 */ /* 0x001fcc00078e0204 */
[----:B------:R-:W5:Y:S01]  /*0380*/  LDG.E.128 R4, desc[UR4][R4.64] ;  /* 0x0000000404047981 */ /* 0x000f62000c1e1d00 */
[----:B------:R-:W-:Y:S05]  /*0390*/  BRA `(.L_x_1833) ;  /* 0x00000004004c7947 */ /* 0x000fea0003800000 */
.L_x_1834:
[--C-:B------:R-:W-:Y:S02]  /*03a0*/  IMAD.IADD R11, R15, 0x1, -R3.reuse ;  /* 0x000000010f0b7824 */ /* 0x100fe400078e0a03 */
[----:B------:R-:W-:Y:S02]  /*03b0*/  IMAD.IADD R3, R14, 0x1, R3 ;  /* 0x000000010e037824 */ /* 0x000fe400078e0203 */
[----:B------:R-:W-:Y:S01]  /*03c0*/  IMAD.MOV.U32 R0, RZ, RZ, 0x77 ;  /* 0x00000077ff007424 */ /* 0x000fe200078e00ff */
[C---:B------:R-:W-:Y:S02]  /*03d0*/  ISETP.GT.AND P1, PT, R11.reuse, RZ, PT ;  /* 0x000000ff0b00720c */ /* 0x040fe40003f24270 */
[----:B------:R-:W-:Y:S02]  /*03e0*/  ISETP.GT.AND P3, PT, R11, 0x4, PT ;  /* 0x000000040b00780c */ /* 0x000fe40003f64270 */
[----:B------:R-:W-:Y:S02]  /*03f0*/  IADD3 R2, P2, PT, R3, UR10, RZ ;  /* 0x0000000a03027c10 */ /* 0x000fe4000ff5e0ff */
[----:B------:R-:W-:-:S02]  /*0400*/  ISETP.GT.AND P4, PT, R11, 0x5, PT ;  /* 0x000000050b00780c */ /* 0x000fc40003f84270 */
[----:B------:R-:W-:Y:S02]  /*0410*/  LEA.HI.X.SX32 R3, R3, UR11, 0x1, P2 ;  /* 0x0000000b03037c11 */ /* 0x000fe400090f0eff */
[----:B------:R-:W-:-:S03]  /*0420*/  ISETP.GT.AND P2, PT, R11, 0x1, PT ;  /* 0x000000010b00780c */ /* 0x000fc60003f44270 */
[----:B------:R-:W2:Y:S04]  /*0430*/  @P1 LDG.E.U8 R0, desc[UR4][R2.64] ;  /* 0x0000000402001981 */ /* 0x000ea8000c1e1100 */
[----:B------:R-:W3:Y:S04]  /*0440*/  @P3 LDG.E.U8 R7, desc[UR4][R2.64+0x4] ;  /* 0x0000040402073981 */ /* 0x000ee8000c1e1100 */
[----:B------:R-:W4:Y:S04]  /*0450*/  @P4 LDG.E.U8 R9, desc[UR4][R2.64+0x5] ;  /* 0x0000050402094981 */ /* 0x000f28000c1e1100 */
[----:B------:R-:W5:Y:S01]  /*0460*/  @P2 LDG.E.U8 R5, desc[UR4][R2.64+0x1] ;  /* 0x0000010402052981 */ /* 0x000f62000c1e1100 */
[----:B------:R-:W-:-:S02]  /*0470*/  @!P3 LOP3.LUT R4, R20, 0xffffff00, RZ, 0xc0, !PT ;  /* 0xffffff001404b812 */ /* 0x000fc400078ec0ff */
[C---:B------:R-:W-:Y:S02]  /*0480*/  ISETP.GT.AND P5, PT, R11.reuse, 0x8, PT ;  /* 0x000000080b00780c */ /* 0x040fe40003fa4270 */
[----:B------:R-:W-:Y:S02]  /*0490*/  @!P3 LOP3.LUT R4, R4, 0x77, RZ, 0xfc, !PT ;  /* 0x000000770404b812 */ /* 0x000fe400078efcff */
[C---:B------:R-:W-:Y:S02]  /*04a0*/  ISETP.GT.AND P6, PT, R11.reuse, 0xc, PT ;  /* 0x0000000c0b00780c */ /* 0x040fe40003fc4270 */
[----:B------:R-:W-:-:S11]  /*04b0*/  ISETP.GT.AND P1, PT, R11, 0x2, PT ;  /* 0x000000020b00780c */ /* 0x000fd60003f24270 */
[----:B------:R-:W4:Y:S01]  /*04c0*/  @P6 LDG.E.U8 R10, desc[UR4][R2.64+0xc] ;  /* 0x00000c04020a6981 */ /* 0x000f22000c1e1100 */
[----:B--2---:R-:W-:Y:S02]  /*04d0*/  LOP3.LUT R0, R0, 0xffffff00, R21, 0xf8, !PT ;  /* 0xffffff0000007812 */ /* 0x004fe400078ef815 */
[----:B---3--:R-:W-:Y:S02]  /*04e0*/  @P3 LOP3.LUT R4, R7, 0xffffff00, R20, 0xf8, !PT ;  /* 0xffffff0007043812 */ /* 0x008fe400078ef814 */
[----:B------:R-:W-:Y:S02]  /*04f0*/  LOP3.LUT R0, R0, 0xffff00ff, RZ, 0xc0, !PT ;  /* 0xffff00ff00007812 */ /* 0x000fe400078ec0ff */
[----:B------:R-:W-:Y:S02]  /*0500*/  LOP3.LUT R6, R4, 0xffff00ff, RZ, 0xc0, !PT ;  /* 0xffff00ff04067812 */ /* 0x000fe400078ec0ff */
[----:B------:R-:W-:Y:S02]  /*0510*/  @!P2 LOP3.LUT R4, R0, 0x7700, RZ, 0xfc, !PT ;  /* 0x000077000004a812 */ /* 0x000fe400078efcff */
[----:B------:R-:W-:Y:S01]  /*0520*/  @!P4 LOP3.LUT R7, R6, 0x7700, RZ, 0xfc, !PT ;  /* 0x000077000607c812 */ /* 0x000fe200078efcff */
[----:B-----5:R-:W-:Y:S01]  /*0530*/  @P2 IMAD R4, R5, 0x100, R0 ;  /* 0x0000010005042824 */ /* 0x020fe200078e0200 */
[----:B------:R-:W-:Y:S01]  /*0540*/  ISETP.GT.AND P3, PT, R11, 0x9, PT ;  /* 0x000000090b00780c */ /* 0x000fe20003f64270 */
[----:B----4-:R-:W-:Y:S01]  /*0550*/  @P4 IMAD R7, R9, 0x100, R6 ;  /* 0x0000010009074824 */ /* 0x010fe200078e0206 */
[C---:B------:R-:W-:Y:S01]  /*0560*/  ISETP.GT.AND P4, PT, R11.reuse, 0x6, PT ;  /* 0x000000060b00780c */ /* 0x040fe20003f84270 */
[----:B------:R-:W2:Y:S01]  /*0570*/  @P5 LDG.E.U8 R9, desc[UR4][R2.64+0x8] ;  /* 0x0000080402095981 */ /* 0x000ea2000c1e1100 */
[----:B------:R-:W-:-:S03]  /*0580*/  ISETP.GT.AND P2, PT, R11, 0xd, PT ;  /* 0x0000000d0b00780c */ /* 0x000fc60003f44270 */
[----:B------:R-:W3:Y:S06]  /*0590*/  @P1 LDG.E.U8 R5, desc[UR4][R2.64+0x2] ;  /* 0x0000020402051981 */ /* 0x000eec000c1e1100 */
[----:B------:R-:W4:Y:S04]  /*05a0*/  @P3 LDG.E.U8 R12, desc[UR4][R2.64+0x9] ;  /* 0x00000904020c3981 */ /* 0x000f28000c1e1100 */
[----:B------:R-:W5:Y:S04]  /*05b0*/  @P4 LDG.E.U8 R8, desc[UR4][R2.64+0x6] ;  /* 0x0000060402084981 */ /* 0x000f68000c1e1100 */
[----:B------:R-:W5:Y:S01]  /*05c0*/  @P2 LDG.E.U8 R24, desc[UR4][R2.64+0xd] ;  /* 0x00000d0402182981 */ /* 0x000f62000c1e1100 */
[----:B------:R-:W-:-:S02]  /*05d0*/  @!P5 LOP3.LUT R0, R22, 0xffffff00, RZ, 0xc0, !PT ;  /* 0xffffff001600d812 */ /* 0x000fc400078ec0ff */
[----:B------:R-:W-:Y:S02]  /*05e0*/  @!P6 LOP3.LUT R6, R23, 0xffffff00, RZ, 0xc0, !PT ;  /* 0xffffff001706e812 */ /* 0x000fe400078ec0ff */
[----:B------:R-:W-:Y:S02]  /*05f0*/  @!P5 LOP3.LUT R0, R0, 0x77, RZ, 0xfc, !PT ;  /* 0x000000770000d812 */ /* 0x000fe400078efcff */
[----:B------:R-:W-:Y:S02]  /*0600*/  @!P6 LOP3.LUT R6, R6, 0x77, RZ, 0xfc, !PT ;  /* 0x000000770606e812 */ /* 0x000fe400078efcff */
[----:B------:R-:W-:Y:S02]  /*0610*/  @P6 LOP3.LUT R6, R10, 0xffffff00, R23, 0xf8, !PT ;  /* 0xffffff000a066812 */ /* 0x000fe400078ef817 */
[----:B------:R-:W-:Y:S02]  /*0620*/  ISETP.GT.AND P6, PT, R11, 0xe, PT ;  /* 0x0000000e0b00780c */ /* 0x000fe40003fc4270 */
[----:B------:R-:W-:-:S02]  /*0630*/  LOP3.LUT R4, R4, 0xff00ffff, RZ, 0xc0, !PT ;  /* 0xff00ffff04047812 */ /* 0x000fc400078ec0ff */
[----:B------:R-:W-:Y:S02]  /*0640*/  LOP3.LUT R7, R7, 0xff00ffff, RZ, 0xc0, !PT ;  /* 0xff00ffff07077812 */ /* 0x000fe400078ec0ff */
[----:B------:R-:W-:Y:S02]  /*0650*/  LOP3.LUT R13, R6, 0xffff00ff, RZ, 0xc0, !PT ;  /* 0xffff00ff060d7812 */ /* 0x000fe400078ec0ff */
[----:B------:R-:W-:Y:S02]  /*0660*/  @!P4 LOP3.LUT R6, R7, 0x770000, RZ, 0xfc, !PT ;  /* 0x007700000706c812 */ /* 0x000fe400078efcff */
[----:B------:R-:W-:-:S03]  /*0670*/  @!P2 LOP3.LUT R20, R13, 0x7700, RZ, 0xfc, !PT ;  /* 0x000077000d14a812 */ /* 0x000fc600078efcff */
[----:B------:R-:W5:Y:S01]  /*0680*/  @P6 LDG.E.U8 R21, desc[UR4][R2.64+0xe] ;  /* 0x00000e0402156981 */ /* 0x000f62000c1e1100 */
[----:B--2---:R-:W-:Y:S02]  /*0690*/  @P5 LOP3.LUT R0, R9, 0xffffff00, R22, 0xf8, !PT ;  /* 0xffffff0009005812 */ /* 0x004fe400078ef816 */
[----:B------:R-:W-:Y:S02]  /*06a0*/  ISETP.GT.AND P5, PT, R11, 0xa, PT ;  /* 0x0000000a0b00780c */ /* 0x000fe40003fa4270 */
[----:B------:R-:W-:Y:S02]  /*06b0*/  LOP3.LUT R9, R0, 0xffff00ff, RZ, 0xc0, !PT ;  /* 0xffff00ff00097812 */ /* 0x000fe400078ec0ff */
[----:B------:R-:W-:Y:S01]  /*06c0*/  @!P1 LOP3.LUT R0, R4, 0x770000, RZ, 0xfc, !PT ;  /* 0x0077000004009812 */ /* 0x000fe200078efcff */
[----:B---3--:R-:W-:Y:S01]  /*06d0*/  @P1 IMAD R0, R5, 0x10000, R4 ;  /* 0x0001000005001824 */ /* 0x008fe200078e0204 */
[----:B------:R-:W-:Y:S01]  /*06e0*/  @!P3 LOP3.LUT R10, R9, 0x7700, RZ, 0xfc, !PT ;  /* 0x00007700090ab812 */ /* 0x000fe200078efcff */
[----:B----4-:R-:W-:Y:S01]  /*06f0*/  @P3 IMAD R10, R12, 0x100, R9 ;  /* 0x000001000c0a3824 */ /* 0x010fe200078e0209 */
[----:B------:R-:W-:-:S02]  /*0700*/  ISETP.GT.AND P1, PT, R11, 0x3, PT ;  /* 0x000000030b00780c */ /* 0x000fc40003f24270 */
[C---:B------:R-:W-:Y:S01]  /*0710*/  ISETP.GT.AND P3, PT, R11.reuse, 0xb, PT ;  /* 0x0000000b0b00780c */ /* 0x040fe20003f64270 */
[----:B-----5:R-:W-:Y:S01]  /*0720*/  @P4 IMAD R6, R8, 0x10000, R7 ;  /* 0x0001000008064824 */ /* 0x020fe200078e0207 */
[C---:B------:R-:W-:Y:S01]  /*0730*/  ISETP.GT.AND P4, PT, R11.reuse, 0xf, PT ;  /* 0x0000000f0b00780c */ /* 0x040fe20003f84270 */
[----:B------:R-:W2:Y:S01]  /*0740*/  @P5 LDG.E.U8 R5, desc[UR4][R2.64+0xa] ;  /* 0x00000a0402055981 */ /* 0x000ea2000c1e1100 */
[----:B------:R-:W-:Y:S01]  /*0750*/  @P2 IMAD R20, R24, 0x100, R13 ;  /* 0x0000010018142824 */ /* 0x000fe200078e020d */
[----:B------:R-:W-:-:S06]  /*0760*/  ISETP.GT.AND P2, PT, R11, 0x7, PT ;  /* 0x000000070b00780c */ /* 0x000fcc0003f44270 */
[----:B------:R-:W3:Y:S04]  /*0770*/  @P1 LDG.E.U8 R9, desc[UR4][R2.64+0x3] ;  /* 0x0000030402091981 */ /* 0x000ee8000c1e1100 */
[----:B------:R-:W4:Y:S04]  /*0780*/  @P3 LDG.E.U8 R13, desc[UR4][R2.64+0xb] ;  /* 0x00000b04020d3981 */ /* 0x000f28000c1e1100 */
[----:B------:R-:W5:Y:S04]  /*0790*/  @P2 LDG.E.U8 R11, desc[UR4][R2.64+0x7] ;  /* 0x00000704020b2981 */ /* 0x000f68000c1e1100 */
[----:B------:R-:W5:Y:S01]  /*07a0*/  @P4 LDG.E.U8 R23, desc[UR4][R2.64+0xf] ;  /* 0x00000f0402174981 */ /* 0x000f62000c1e1100 */
[----:B------:R-:W-:-:S02]  /*07b0*/  LOP3.LUT R10, R10, 0xff00ffff, RZ, 0xc0, !PT ;  /* 0xff00ffff0a0a7812 */ /* 0x000fc400078ec0ff */
[----:B------:R-:W-:Y:S02]  /*07c0*/  LOP3.LUT R20, R20, 0xff00ffff, RZ, 0xc0, !PT ;  /* 0xff00ffff14147812 */ /* 0x000fe400078ec0ff */
[----:B------:R-:W-:Y:S02]  /*07d0*/  @!P5 LOP3.LUT R4, R10, 0x770000, RZ, 0xfc, !PT ;  /* 0x007700000a04d812 */ /* 0x000fe400078efcff */
[----:B------:R-:W-:Y:S01]  /*07e0*/  @!P6 LOP3.LUT R7, R20, 0x770000, RZ, 0xfc, !PT ;  /* 0x007700001407e812 */ /* 0x000fe200078efcff */
[----:B------:R-:W-:Y:S01]  /*07f0*/  @P6 IMAD R7, R21, 0x10000, R20 ;  /* 0x0001000015076824 */ /* 0x000fe200078e0214 */
[----:B------:R-:W-:Y:S02]  /*0800*/  LOP3.LUT R0, R0, 0xffffff, RZ, 0xc0, !PT ;  /* 0x00ffffff00007812 */ /* 0x000fe400078ec0ff */
[----:B------:R-:W-:Y:S02]  /*0810*/  LOP3.LUT R8, R6, 0xffffff, RZ, 0xc0, !PT ;  /* 0x00ffffff06087812 */ /* 0x000fe400078ec0ff */
[----:B------:R-:W-:-:S04]  /*0820*/  LOP3.LUT R12, R7, 0xffffff, RZ, 0xc0, !PT ;  /* 0x00ffffff070c7812 */ /* 0x000fc800078ec0ff */
[----:B------:R-:W-:Y:S01]  /*0830*/  @!P4 LOP3.LUT R7, R12, 0x77000000, RZ, 0xfc, !PT ;  /* 0x770000000c07c812 */ /* 0x000fe200078efcff */
[----:B--2---:R-:W-:Y:S01]  /*0840*/  @P5 IMAD R4, R5, 0x10000, R10 ;  /* 0x0001000005045824 */ /* 0x004fe200078e020a */
[----:B------:R-:W-:-:S04]  /*0850*/  @!P2 LOP3.LUT R5, R8, 0x77000000, RZ, 0xfc, !PT ;  /* 0x770000000805a812 */ /* 0x000fc800078efcff */
[----:B------:R-:W-:Y:S02]  /*0860*/  LOP3.LUT R10, R4, 0xffffff, RZ, 0xc0, !PT ;  /* 0x00ffffff040a7812 */ /* 0x000fe400078ec0ff */
[----:B------:R-:W-:Y:S01]  /*0870*/  @!P1 LOP3.LUT R4, R0, 0x77000000, RZ, 0xfc, !PT ;  /* 0x7700000000049812 */ /* 0x000fe200078efcff */
[----:B---3--:R-:W-:Y:S01]  /*0880*/  @P1 IMAD R4, R9, 0x1000000, R0 ;  /* 0x0100000009041824 */ /* 0x008fe200078e0200 */
[----:B------:R-:W-:Y:S01]  /*0890*/  @!P3 LOP3.LUT R6, R10, 0x77000000, RZ, 0xfc, !PT ;  /* 0x770000000a06b812 */ /* 0x000fe200078efcff */
[----:B----4-:R-:W-:Y:S02]  /*08a0*/  @P3 IMAD R6, R13, 0x1000000, R10 ;  /* 0x010000000d063824 */ /* 0x010fe400078e020a */
[----:B-----5:R-:W-:Y:S02]  /*08b0*/  @P2 IMAD R5, R11, 0x1000000, R8 ;  /* 0x010000000b052824 */ /* 0x020fe400078e0208 */
[----:B------:R-:W-:-:S07]  /*08c0*/  @P4 IMAD R7, R23, 0x1000000, R12 ;  /* 0x0100000017074824 */ /* 0x000fce00078e020c */
.L_x_1833:
[----:B------:R-:W-:Y:S05]  /*08d0*/  BSYNC.RECONVERGENT B1 ;  /* 0x0000000000017941 */ /* 0x000fea0003800200 */
.L_x_1832:
[----:B------:R-:W0:Y:S01]  /*08e0*/  LDC R0, c[0x0][0x388] ;  /* 0x0000e200ff007b82 */ /* 0x000e220000000800 */
[----:B------:R-:W-:-:S07]  /*08f0*/  VIADD R3, R17, 0x8 ;  /* 0x0000000811037836 */ /* 0x000fce0000000000 */
[----:B------:R-:W1:Y:S01]  /*0900*/  LDC.64 R12, c[0x0][0x390] ;  /* 0x0000e400ff0c7b82 */ /* 0x000e620000000a00 */
[----:B0-----:R-:W-:Y:S02]  /*0910*/  ISETP.GE.AND P1, PT, R3, R0, PT ;  /* 0x000000000300720c */ /* 0x001fe40003f26270 */
[----:B------:R-:W-:-:S05]  /*0920*/  SHF.R.U32.HI R3, RZ, 0x3, R17 ;  /* 0x00000003ff037819 */ /* 0x000fca0000011611 */
[----:B-1----:R-:W-:-:S06]  /*0930*/  IMAD.WIDE.U32 R2, R3, 0x10, R12 ;  /* 0x0000001003027825 */ /* 0x002fcc00078e000c */
[----:B------:R0:W5:Y:S01]  /*0940*/  @!P1 LDG.E.128.CONSTANT R8, desc[UR4][R2.64] ;  /* 0x0000000402089981 */ /* 0x000162000c1e9d00 */
[----:B------:R-:W-:Y:S01]  /*0950*/  MOV R24, 0x400 ;  /* 0x0000040000187802 */ /* 0x000fe20000000f00 */
[----:B-----5:R-:W-:Y:S01]  /*0960*/  IMAD.SHL.U32 R22, R4, 0x2, RZ ;  /* 0x0000000204167824 */ /* 0x020fe200078e00ff */
[--C-:B------:R-:W-:Y:S01]  /*0970*/  SHF.R.U32.HI R20, RZ, 0x3, R4.reuse ;  /* 0x00000003ff147819 */ /* 0x100fe20000011604 */
[----:B------:R-:W1:Y:S01]  /*0980*/  S2R R21, SR_CgaCtaId ;  /* 0x0000000000157919 */ /* 0x000e620000008800 */
[----:B------:R-:W-:Y:S01]  /*0990*/  SHF.R.U32.HI R27, RZ, 0x13, R4 ;  /* 0x00000013ff1b7819 */ /* 0x000fe20000011604 */
[----:B------:R-:W-:Y:S01]  /*09a0*/  BSSY.RECONVERGENT B1, `(.L_x_1835) ;  /* 0x000003f000017945 */ /* 0x000fe20003800200 */
[----:B------:R-:W-:Y:S01]  /*09b0*/  LOP3.LUT R23, R22, 0x1e, RZ, 0xc0, !PT ;  /* 0x0000001e16177812 */ /* 0x000fe200078ec0ff */
[----:B------:R-:W-:Y:S01]  /*09c0*/  IMAD.WIDE.U32 R12, R17, 0x2, R12 ;  /* 0x00000002110c7825 */ /* 0x000fe200078e000c */
[----:B------:R-:W-:Y:S02]  /*09d0*/  SHF.R.U32.HI R28, RZ, 0xf, R4 ;  /* 0x0000000fff1c7819 */ /* 0x000fe40000011604 */
[----:B------:R-:W-:-:S02]  /*09e0*/  LOP3.LUT R27, R27, 0x1e, RZ, 0xc0, !PT ;  /* 0x0000001e1b1b7812 */ /* 0x000fc400078ec0ff */
[----:B------:R-:W-:Y:S02]  /*09f0*/  LOP3.LUT R29, R28, 0x1e, RZ, 0xc0, !PT ;  /* 0x0000001e1c1d7812 */ /* 0x000fe400078ec0ff */
[----:B------:R-:W-:Y:S02]  /*0a00*/  SHF.R.U32.HI R26, RZ, 0xb, R4 ;  /* 0x0000000bff1a7819 */ /* 0x000fe40000011604 */
[----:B-1----:R-:W-:Y:S02]  /*0a10*/  LEA R24, R21, R24, 0x18 ;  /* 0x0000001815187211 */ /* 0x002fe400078ec0ff */
[----:B------:R-:W-:-:S03]  /*0a20*/  LOP3.LUT R21, R20, 0x1e, RZ, 0xc0, !PT ;  /* 0x0000001e14157812 */ /* 0x000fc600078ec0ff */
[C---:B------:R-:W-:Y:S01]  /*0a30*/  IMAD.IADD R22, R24.reuse, 0x1, R23 ;  /* 0x0000000118167824 */ /* 0x040fe200078e0217 */
[----:B------:R-:W-:Y:S01]  /*0a40*/  SHF.R.U32.HI R23, RZ, 0x7, R4 ;  /* 0x00000007ff177819 */ /* 0x000fe20000011604 */
[----:B------:R-:W-:Y:S01]  /*0a50*/  IMAD.IADD R20, R24, 0x1, R21 ;  /* 0x0000000118147824 */ /* 0x000fe200078e0215 */
[----:B------:R-:W-:Y:S01]  /*0a60*/  LOP3.LUT R21, R26, 0x1e, RZ, 0xc0, !PT ;  /* 0x0000001e1a157812 */ /* 0x000fe200078ec0ff */
[C---:B------:R-:W-:Y:S01]  /*0a70*/  IMAD.IADD R27, R24.reuse, 0x1, R27 ;  /* 0x00000001181b7824 */ /* 0x040fe200078e021b */
[----:B------:R-:W-:Y:S01]  /*0a80*/  LOP3.LUT R23, R23, 0x1e, RZ, 0xc0, !PT ;  /* 0x0000001e17177812 */ /* 0x000fe200078ec0ff */
[----:B------:R-:W1:Y:S01]  /*0a90*/  LDS.U16 R22, [R22] ;  /* 0x0000000016167984 */ /* 0x000e620000000400 */
[C---:B------:R-:W-:Y:S02]  /*0aa0*/  IMAD.IADD R29, R24.reuse, 0x1, R29 ;  /* 0x00000001181d7824 */ /* 0x040fe400078e021d */
[C---:B------:R-:W-:Y:S01]  /*0ab0*/  IMAD.IADD R21, R24.reuse, 0x1, R21 ;  /* 0x0000000118157824 */ /* 0x040fe200078e0215 */
[----:B------:R-:W2:Y:S01]  /*0ac0*/  LDS.U16 R20, [R20] ;  /* 0x0000000014147984 */ /* 0x000ea20000000400 */
[----:B------:R-:W-:-:S03]  /*0ad0*/  IMAD.IADD R23, R24, 0x1, R23 ;  /* 0x0000000118177824 */ /* 0x000fc600078e0217 */
[----:B------:R-:W3:Y:S04]  /*0ae0*/  LDS.U16 R28, [R27] ;  /* 0x000000001b1c7984 */ /* 0x000ee80000000400 */
[----:B------:R-:W4:Y:S04]  /*0af0*/  LDS.U16 R32, [R23] ;  /* 0x0000000017207984 */ /* 0x000f280000000400 */
[----:B------:R-:W0:Y:S04]  /*0b00*/  LDS.U16 R30, [R29] ;  /* 0x000000001d1e7984 */ /* 0x000e280000000400 */
[----:B------:R2:W0:Y:S01]  /*0b10*/  LDS.U16 R26, [R21] ;  /* 0x00000000151a7984 */ /* 0x0004220000000400 */
[----:B-1----:R-:W-:-:S02]  /*0b20*/  HMUL2.BF16_V2 R22, R22.H0_H0, R19.H0_H0 ;  /* 0x2000001316167232 */ /* 0x002fc40000200800 */
[----:B--2---:R-:W-:-:S05]  /*0b30*/  HMUL2.BF16_V2 R20, R20.H0_H0, R19.H0_H0 ;  /* 0x2000001314147232 */ /* 0x004fca0000200800 */
[----:B------:R-:W-:Y:S01]  /*0b40*/  PRMT R21, R20, 0x5410, R22 ;  /* 0x0000541014157816 */ /* 0x000fe20000000016 */
[----:B---3--:R-:W-:Y:S06]  /*0b50*/  @!P1 BRA `(.L_x_1836) ;  /* 0x00000000008c9947 */ /* 0x008fec0003800000 */
[C---:B------:R-:W-:Y:S01]  /*0b60*/  VIADD R9, R17.reuse, 0x2 ;  /* 0x0000000211097836 */ /* 0x040fe20000000000 */
[CC--:B------:R-:W-:Y:S01]  /*0b70*/  ISETP.GE.AND P3, PT, R17.reuse, R0.reuse, PT ;  /* 0x000000001100720c */ /* 0x0c0fe20003f66270 */
[----:B------:R-:W-:Y:S01]  /*0b80*/  VIADD R11, R17, 0x4 ;  /* 0x00000004110b7836 */ /* 0x000fe20000000000 */
[----:B------:R-:W-:Y:S02]  /*0b90*/  PRMT R8, RZ, 0x7610, R8 ;  /* 0x00007610ff087816 */ /* 0x000fe40000000008 */
[-C--:B------:R-:W-:Y:S01]  /*0ba0*/  ISETP.GE.AND P6, PT, R9, R0.reuse, PT ;  /* 0x000000000900720c */ /* 0x080fe20003fc6270 */
[----:B------:R-:W-:Y:S01]  /*0bb0*/  VIADD R9, R17, 0x1 ;  /* 0x0000000111097836 */ /* 0x000fe20000000000 */
[----:B------:R-:W-:Y:S01]  /*0bc0*/  ISETP.GE.AND P5, PT, R11, R0, PT ;  /* 0x000000000b00720c */ /* 0x000fe20003fa6270 */
[----:B------:R-:W-:-:S03]  /*0bd0*/  VIADD R11, R17, 0x6 ;  /* 0x00000006110b7836 */ /* 0x000fc60000000000 */
[-C--:B------:R-:W-:Y:S01]  /*0be0*/  ISETP.GE.AND P4, PT, R9, R0.reuse, PT ;  /* 0x000000000900720c */ /* 0x080fe20003f86270 */
[----:B------:R-:W-:Y:S01]  /*0bf0*/  VIADD R9, R17, 0x3 ;  /* 0x0000000311097836 */ /* 0x000fe20000000000 */
[-C--:B------:R-:W-:Y:S01]  /*0c00*/  ISETP.GE.AND P2, PT, R11, R0.reuse, PT ;  /* 0x000000000b00720c */ /* 0x080fe20003f46270 */
[----:B------:R-:W2:Y:S01]  /*0c10*/  @!P3 LDG.E.U16.CONSTANT R8, desc[UR4][R12.64] ;  /* 0x000000040c08b981 */ /* 0x000ea2000c1e9500 */
[----:B------:R-:W-:Y:S02]  /*0c20*/  VIADD R11, R17, 0x5 ;  /* 0x00000005110b7836 */ /* 0x000fe40000000000 */
[----:B------:R-:W-:Y:S02]  /*0c30*/  ISETP.GE.AND P3, PT, R9, R0, PT ;  /* 0x000000000900720c */ /* 0x000fe40003f66270 */
[----:B------:R-:W-:Y:S02]  /*0c40*/  @P6 PRMT R10, RZ, 0x7610, R10 ;  /* 0x00007610ff0a6816 */ /* 0x000fe4000000000a */
[----:B------:R-:W-:Y:S01]  /*0c50*/  @P5 PRMT R20, RZ, 0x7610, R20 ;  /* 0x00007610ff145816 */ /* 0x000fe20000000014 */
[----:B------:R-:W-:-:S03]  /*0c60*/  VIADD R9, R17, 0x7 ;  /* 0x0000000711097836 */ /* 0x000fc60000000000 */
[----:B------:R-:W3:Y:S01]  /*0c70*/  @!P6 LDG.E.U16.CONSTANT R10, desc[UR4][R12.64+0x4] ;  /* 0x000004040c0ae981 */ /* 0x000ee2000c1e9500 */
[----:B------:R-:W-:-:S03]  /*0c80*/  ISETP.GE.AND P6, PT, R11, R0, PT ;  /* 0x000000000b00720c */ /* 0x000fc60003fc6270 */
[----:B------:R-:W5:Y:S01]  /*0c90*/  @!P5 LDG.E.U16.CONSTANT R20, desc[UR4][R12.64+0x8] ;  /* 0x000008040c14d981 */ /* 0x000f62000c1e9500 */
[----:B------:R-:W-:Y:S02]  /*0ca0*/  ISETP.GE.AND P5, PT, R9, R0, PT ;  /* 0x000000000900720c */ /* 0x000fe40003fa6270 */
[----:B------:R-:W-:Y:S01]  /*0cb0*/  @P2 PRMT R22, RZ, 0x7610, R22 ;  /* 0x00007610ff162816 */ /* 0x000fe20000000016 */
[----:B------:R-:W4:Y:S04]  /*0cc0*/  @!P4 LDG.E.U16.CONSTANT R9, desc[UR4][R12.64+0x2] ;  /* 0x000002040c09c981 */ /* 0x000f28000c1e9500 */
[----:B------:R-:W5:Y:S04]  /*0cd0*/  @!P3 LDG.E.U16.CONSTANT R11, desc[UR4][R12.64+0x6] ;  /* 0x000006040c0bb981 */ /* 0x000f68000c1e9500 */
[----:B------:R-:W5:Y:S04]  /*0ce0*/  @!P2 LDG.E.U16.CONSTANT R22, desc[UR4][R12.64+0xc] ;  /* 0x00000c040c16a981 */ /* 0x000f68000c1e9500 */
[----:B------:R-:W5:Y:S04]  /*0cf0*/  @!P6 LDG.E.U16.CONSTANT R23, desc[UR4][R12.64+0xa] ;  /* 0x00000a040c17e981 */ /* 0x000f68000c1e9500 */
[----:B------:R-:W5:Y:S01]  /*0d00*/  @!P5 LDG.E.U16.CONSTANT R27, desc[UR4][R12.64+0xe] ;  /* 0x00000e040c1bd981 */ /* 0x000f62000c1e9500 */
[----:B--2---:R-:W-:-:S04]  /*0d10*/  @P4 PRMT R8, R8, 0x5410, RZ ;  /* 0x0000541008084816 */ /* 0x004fc800000000ff */
[----:B----4-:R-:W-:Y:S02]  /*0d20*/  @!P4 PRMT R8, R8, 0x5410, R9 ;  /* 0x000054100808c816 */ /* 0x010fe40000000009 */
[C---:B---3--:R-:W-:Y:S02]  /*0d30*/  @P3 PRMT R9, R10.reuse, 0x5410, RZ ;  /* 0x000054100a093816 */ /* 0x048fe400000000ff */
[----:B-----5:R-:W-:Y:S02]  /*0d40*/  @!P3 PRMT R9, R10, 0x5410, R11 ;  /* 0x000054100a09b816 */ /* 0x020fe4000000000b */
[----:B------:R-:W-:Y:S02]  /*0d50*/  @P6 PRMT R10, R20, 0x5410, RZ ;  /* 0x00005410140a6816 */ /* 0x000fe400000000ff */
[----:B------:R-:W-:Y:S02]  /*0d60*/  @P5 PRMT R11, R22, 0x5410, RZ ;  /* 0x00005410160b5816 */ /* 0x000fe400000000ff */
[----:B------:R-:W-:-:S02]  /*0d70*/  @!P6 PRMT R10, R20, 0x5410, R23 ;  /* 0x00005410140ae816 */ /* 0x000fc40000000017 */
[----:B------:R-:W-:-:S07]  /*0d80*/  @!P5 PRMT R11, R22, 0x5410, R27 ;  /* 0x00005410160bd816 */ /* 0x000fce000000001b */
.L_x_1836:
[----:B------:R-:W-:Y:S05]  /*0d90*/  BSYNC.RECONVERGENT B1 ;  /* 0x0000000000017941 */ /* 0x000fea0003800200 */
.L_x_1835:
[----:B------:R-:W-:Y:S02]  /*0da0*/  HFMA2.BF16_V2 R21, R8, R21, -RZ ;  /* 0x0000001508157231 */ /* 0x000fe400003000ff */
[-C--:B0-----:R-:W-:Y:S02]  /*0db0*/  HMUL2.BF16_V2 R26, R26.H0_H0, R19.reuse.H0_H0 ;  /* 0x200000131a1a7232 */ /* 0x081fe40000200800 */
[----:B------:R-:W-:Y:S02]  /*0dc0*/  IMAD.SHL.U32 R31, R5, 0x2, RZ ;  /* 0x00000002051f7824 */ /* 0x000fe400078e00ff */
[-C--:B----4-:R-:W-:Y:S01]  /*0dd0*/  HMUL2.BF16_V2 R32, R32.H0_H0, R19.reuse.H0_H0 ;  /* 0x2000001320207232 */ /* 0x090fe20000200800 */
[--C-:B------:R-:W-:Y:S01]  /*0de0*/  SHF.R.U32.HI R37, RZ, 0x13, R5.reuse ;  /* 0x00000013ff257819 */ /* 0x100fe20000011605 */
[----:B------:R-:W-:Y:S01]  /*0df0*/  HMUL2.BF16_V2 R28, R28.H0_H0, R19.H0_H0 ;  /* 0x200000131c1c7232 */ /* 0x000fe20000200800 */
[--C-:B------:R-:W-:Y:S01]  /*0e00*/  SHF.R.U32.HI R35, RZ, 0x7, R5.reuse ;  /* 0x00000007ff237819 */ /* 0x100fe20000011605 */
[----:B------:R-:W-:Y:S01]  /*0e10*/  BSSY.RECONVERGENT B1, `(.L_x_1837) ;  /* 0x0000077000017945 */ /* 0x000fe20003800200 */
[----:B------:R-:W-:-:S02]  /*0e20*/  SHF.R.U32.HI R29, RZ, 0x3, R5 ;  /* 0x00000003ff1d7819 */ /* 0x000fc40000011605 */
[C---:B------:R-:W-:Y:S02]  /*0e30*/  PRMT R8, R21.reuse, 0x7610, R8 ;  /* 0x0000761015087816 */ /* 0x040fe40000000008 */
[----:B------:R-:W-:Y:S02]  /*0e40*/  PRMT R22, R21, 0x7632, R22 ;  /* 0x0000763215167816 */ /* 0x000fe40000000016 */
[--C-:B------:R-:W-:Y:S01]  /*0e50*/  SHF.R.U32.HI R33, RZ, 0xb, R5.reuse ;  /* 0x0000000bff217819 */ /* 0x100fe20000011605 */
[----:B------:R-:W-:Y:S01]  /*0e60*/  IMAD.U32 R20, R8, 0x10000, RZ ;  /* 0x0001000008147824 */ /* 0x000fe200078e00ff */
[--C-:B------:R-:W-:Y:S02]  /*0e70*/  SHF.R.U32.HI R8, RZ, 0x1b, R4.reuse ;  /* 0x0000001bff087819 */ /* 0x100fe40000011604 */
[----:B------:R-:W-:Y:S01]  /*0e80*/  SHF.R.U32.HI R27, RZ, 0x1b, R5 ;  /* 0x0000001bff1b7819 */ /* 0x000fe20000011605 */
[----:B------:R-:W-:Y:S01]  /*0e90*/  FADD.FTZ R23, R20, R25 ;  /* 0x0000001914177221 */ /* 0x000fe20000010000 */
[----:B------:R-:W-:-:S02]  /*0ea0*/  SHF.R.U32.HI R20, RZ, 0x17, R4 ;  /* 0x00000017ff147819 */ /* 0x000fc40000011604 */
[----:B------:R-:W-:Y:S01]  /*0eb0*/  LOP3.LUT R21, R8, 0x1e, RZ, 0xc0, !PT ;  /* 0x0000001e08157812 */ /* 0x000fe200078ec0ff */
[----:B------:R-:W-:Y:S01]  /*0ec0*/  IMAD.U32 R8, R22, 0x10000, RZ ;  /* 0x0001000016087824 */ /* 0x000fe200078e00ff */
[----:B------:R-:W-:Y:S01]  /*0ed0*/  LOP3.LUT R25, R20, 0x1e, RZ, 0xc0, !PT ;  /* 0x0000001e14197812 */ /* 0x000fe200078ec0ff */
[----:B------:R-:W-:Y:S01]  /*0ee0*/  HMUL2.BF16_V2 R20, R30.H0_H0, R19.H0_H0 ;  /* 0x200000131e147232 */ /* 0x000fe20000200800 */
[----:B------:R-:W-:Y:S01]  /*0ef0*/  PRMT R26, R26, 0x5410, R32 ;  /* 0x000054101a1a7816 */ /* 0x000fe20000000020 */
[C---:B------:R-:W-:Y:S02]  /*0f00*/  IMAD.IADD R21, R24.reuse, 0x1, R21 ;  /* 0x0000000118157824 */ /* 0x040fe400078e0215 */
[----:B------:R-:W-:Y:S01]  /*0f10*/  FADD.FTZ R23, R23, R8 ;  /* 0x0000000817177221 */ /* 0x000fe20000010000 */
[----:B------:R-:W-:Y:S01]  /*0f20*/  IMAD.IADD R22, R24, 0x1, R25 ;  /* 0x0000000118167824 */ /* 0x000fe200078e0219 */
[--C-:B------:R-:W-:Y:S01]  /*0f30*/  SHF.R.U32.HI R8, RZ, 0xf, R5.reuse ;  /* 0x0000000fff087819 */ /* 0x100fe20000011605 */
[----:B------:R0:W1:Y:S01]  /*0f40*/  LDS.U16 R30, [R21] ;  /* 0x00000000151e7984 */ /* 0x0000620000000400 */
[----:B------:R-:W-:Y:S01]  /*0f50*/  SHF.R.U32.HI R25, RZ, 0x17, R5 ;  /* 0x00000017ff197819 */ /* 0x000fe20000011605 */
[----:B------:R-:W-:Y:S01]  /*0f60*/  HFMA2.BF16_V2 R9, R9, R26, -RZ ;  /* 0x0000001a09097231 */ /* 0x000fe200003000ff */
[----:B------:R-:W-:Y:S01]  /*0f70*/  LOP3.LUT R37, R37, 0x1e, RZ, 0xc0, !PT ;  /* 0x0000001e25257812 */ /* 0x000fe200078ec0ff */
[----:B------:R-:W2:Y:S01]  /*0f80*/  LDS.U16 R22, [R22] ;  /* 0x0000000016167984 */ /* 0x000ea20000000400 */
[----:B------:R-:W-:-:S02]  /*0f90*/  LOP3.LUT R31, R31, 0x1e, RZ, 0xc0, !PT ;  /* 0x0000001e1f1f7812 */ /* 0x000fc400078ec0ff */
[----:B------:R-:W-:Y:S02]  /*0fa0*/  LOP3.LUT R35, R35, 0x1e, RZ, 0xc0, !PT ;  /* 0x0000001e23237812 */ /* 0x000fe400078ec0ff */
        /* <DEDUP_REMOVED lines=9> */
[----:B------:R-:W-:Y:S01]  /*1040*/  IMAD.IADD R29, R24, 0x1, R29 ;  /* 0x00000001181d7824 */ /* 0x000fe200078e021d */
[----:B0-----:R-:W-:Y:S01]  /*1050*/  PRMT R21, R28, 0x5410, R20 ;  /* 0x000054101c157816 */ /* 0x001fe20000000014 */
[C---:B------:R-:W-:Y:S01]  /*1060*/  IMAD.IADD R20, R24.reuse, 0x1, R37 ;  /* 0x0000000118147824 */ /* 0x040fe200078e0225 */
[----:B------:R-:W0:Y:S01]  /*1070*/  LDS.U16 R32, [R32] ;  /* 0x0000000020207984 */ /* 0x000e220000000400 */
[----:B------:R-:W-:-:S02]  /*1080*/  IMAD.IADD R33, R24, 0x1, R33 ;  /* 0x0000000118217824 */ /* 0x000fc400078e0221 */
[----:B------:R-:W-:Y:S01]  /*1090*/  IMAD.IADD R27, R24, 0x1, R27 ;  /* 0x00000001181b7824 */ /* 0x000fe200078e021b */
[----:B------:R-:W3:Y:S01]  /*10a0*/  LDS.U16 R31, [R29] ;  /* 0x000000001d1f7984 */ /* 0x000ee20000000400 */
[----:B------:R-:W-:Y:S02]  /*10b0*/  HFMA2.BF16_V2 R10, R10, R21, -RZ ;  /* 0x000000150a0a7231 */ /* 0x000fe400003000ff */
[C---:B------:R-:W-:Y:S01]  /*10c0*/  IMAD.U32 R25, R9.reuse, 0x10000, RZ ;  /* 0x0001000009197824 */ /* 0x040fe200078e00ff */
[----:B------:R-:W-:Y:S01]  /*10d0*/  PRMT R9, R9, 0x7632, R9 ;  /* 0x0000763209097816 */ /* 0x000fe20000000009 */
[----:B------:R-:W4:Y:S02]  /*10e0*/  LDS.U16 R20, [R20] ;  /* 0x0000000014147984 */ /* 0x000f240000000400 */
[----:B------:R-:W-:Y:S01]  /*10f0*/  FADD.FTZ R23, R23, R25 ;  /* 0x0000001917177221 */ /* 0x000fe20000010000 */
[----:B------:R-:W-:Y:S01]  /*1100*/  VIADD R25, R17, 0x10 ;  /* 0x0000001011197836 */ /* 0x000fe20000000000 */
[----:B------:R-:W5:Y:S04]  /*1110*/  LDS.U16 R36, [R33] ;  /* 0x0000000021247984 */ /* 0x000f680000000400 */
[----:B------:R-:W5:Y:S01]  /*1120*/  LDS.U16 R34, [R34] ;  /* 0x0000000022227984 */ /* 0x000f620000000400 */
[----:B------:R-:W-:Y:S01]  /*1130*/  ISETP.GE.AND P2, PT, R25, R0, PT ;  /* 0x000000001900720c */ /* 0x000fe20003f46270 */
[----:B-1----:R-:W-:-:S02]  /*1140*/  HMUL2.BF16_V2 R30, R30.H0_H0, R19.H0_H0 ;  /* 0x200000131e1e7232 */ /* 0x002fc40000200800 */
[----:B------:R-:W1:Y:S01]  /*1150*/  LDS.U16 R8, [R8] ;  /* 0x0000000008087984 */ /* 0x000e620000000400 */
[----:B--2---:R-:W-:-:S03]  /*1160*/  HMUL2.BF16_V2 R21, R22.H0_H0, R19.H0_H0 ;  /* 0x2000001316157232 */ /* 0x004fc60000200800 */
[----:B------:R1:W2:Y:S01]  /*1170*/  LDS.U16 R28, [R27] ;  /* 0x000000001b1c7984 */ /* 0x0002a20000000400 */
[----:B------:R-:W-:Y:S02]  /*1180*/  IMAD.U32 R22, R9, 0x10000, RZ ;  /* 0x0001000009167824 */ /* 0x000fe400078e00ff */
[----:B------:R-:W-:Y:S01]  /*1190*/  IMAD.U32 R9, R10, 0x10000, RZ ;  /* 0x000100000a097824 */ /* 0x000fe200078e00ff */
[----:B------:R-:W2:Y:S01]  /*11a0*/  LDS.U16 R26, [R26] ;  /* 0x000000001a1a7984 */ /* 0x000ea20000000400 */
[----:B------:R-:W-:Y:S01]  /*11b0*/  PRMT R30, R30, 0x5410, R21 ;  /* 0x000054101e1e7816 */ /* 0x000fe20000000015 */
[----:B------:R-:W-:Y:S01]  /*11c0*/  FADD.FTZ R22, R23, R22 ;  /* 0x0000001617167221 */ /* 0x000fe20000010000 */
[----:B------:R-:W-:-:S03]  /*11d0*/  IMAD.MOV.U32 R23, RZ, RZ, R7 ;  /* 0x000000ffff177224 */ /* 0x000fc600078e0007 */
[----:B------:R-:W-:Y:S01]  /*11e0*/  FADD.FTZ R9, R22, R9 ;  /* 0x0000000916097221 */ /* 0x000fe20000010000 */
[----:B------:R-:W-:Y:S01]  /*11f0*/  HFMA2.BF16_V2 R21, R11, R30, -RZ ;  /* 0x0000001e0b157231 */ /* 0x000fe200003000ff */
[----:B------:R-:W-:Y:S01]  /*1200*/  PRMT R11, R10, 0x7632, R11 ;  /* 0x000076320a0b7816 */ /* 0x000fe2000000000b */
[----:B0-----:R-:W-:-:S04]  /*1210*/  HMUL2.BF16_V2 R32, R32.H0_H0, R19.H0_H0 ;  /* 0x2000001320207232 */ /* 0x001fc80000200800 */
[----:B------:R-:W-:Y:S02]  /*1220*/  IMAD.U32 R10, R11, 0x10000, RZ ;  /* 0x000100000b0a7824 */ /* 0x000fe400078e00ff */
[-C--:B---3--:R-:W-:Y:S01]  /*1230*/  HMUL2.BF16_V2 R31, R31.H0_H0, R19.reuse.H0_H0 ;  /* 0x200000131f1f7232 */ /* 0x088fe20000200800 */
[C---:B------:R-:W-:Y:S01]  /*1240*/  PRMT R11, R21.reuse, 0x7632, R11 ;  /* 0x00007632150b7816 */ /* 0x040fe2000000000b */
[----:B------:R-:W-:Y:S02]  /*1250*/  IMAD.U32 R22, R21, 0x10000, RZ ;  /* 0x0001000015167824 */ /* 0x000fe400078e00ff */
[----:B------:R-:W-:Y:S01]  /*1260*/  FADD.FTZ R9, R9, R10 ;  /* 0x0000000a09097221 */ /* 0x000fe20000010000 */
[----:B----4-:R-:W-:Y:S02]  /*1270*/  HMUL2.BF16_V2 R29, R20.H0_H0, R19.H0_H0 ;  /* 0x20000013141d7232 */ /* 0x010fe40000200800 */
[----:B------:R-:W-:Y:S02]  /*1280*/  IMAD.MOV.U32 R21, RZ, RZ, R4 ;  /* 0x000000ffff157224 */ /* 0x000fe400078e0004 */
[----:B------:R-:W-:-:S02]  /*1290*/  IMAD.U32 R30, R11, 0x10000, RZ ;  /* 0x000100000b1e7824 */ /* 0x000fc400078e00ff */
[----:B------:R-:W-:Y:S01]  /*12a0*/  FADD.FTZ R9, R9, R22 ;  /* 0x0000001609097221 */ /* 0x000fe20000010000 */
[-C--:B-----5:R-:W-:Y:S02]  /*12b0*/  HMUL2.BF16_V2 R33, R36.H0_H0, R19.reuse.H0_H0 ;  /* 0x2000001324217232 */ /* 0x0a0fe40000200800 */
[----:B------:R-:W-:Y:S02]  /*12c0*/  IMAD.MOV.U32 R20, RZ, RZ, R5 ;  /* 0x000000ffff147224 */ /* 0x000fe400078e0005 */
[----:B------:R-:W-:Y:S01]  /*12d0*/  FADD.FTZ R30, R9, R30 ;  /* 0x0000001e091e7221 */ /* 0x000fe20000010000 */
[-C--:B------:R-:W-:Y:S02]  /*12e0*/  HMUL2.BF16_V2 R34, R34.H0_H0, R19.reuse.H0_H0 ;  /* 0x2000001322227232 */ /* 0x080fe40000200800 */
[----:B------:R-:W-:Y:S02]  /*12f0*/  IMAD.MOV.U32 R22, RZ, RZ, R6 ;  /* 0x000000ffff167224 */ /* 0x000fe400078e0006 */
[----:B-1----:R-:W-:-:S02]  /*1300*/  HMUL2.BF16_V2 R27, R8.H0_H0, R19.H0_H0 ;  /* 0x20000013081b7232 */ /* 0x002fc40000200800 */
[-C--:B--2---:R-:W-:Y:S02]  /*1310*/  HMUL2.BF16_V2 R28, R28.H0_H0, R19.reuse.H0_H0 ;  /* 0x200000131c1c7232 */ /* 0x084fe40000200800 */
[----:B------:R-:W-:Y:S01]  /*1320*/  HMUL2.BF16_V2 R26, R26.H0_H0, R19.H0_H0 ;  /* 0x200000131a1a7232 */ /* 0x000fe20000200800 */
[----:B------:R-:W-:Y:S06]  /*1330*/  @!P2 BRA `(.L_x_1838) ;  /* 0x00000000008ca947 */ /* 0x000fec0003800000 */
[C---:B------:R-:W-:Y:S01]  /*1340*/  VIADD R5, R17.reuse, 0xa ;  /* 0x0000000a11057836 */ /* 0x040fe20000000000 */
[----:B------:R-:W-:Y:S01]  /*1350*/  PRMT R8, RZ, 0x7610, R8 ;  /* 0x00007610ff087816 */ /* 0x000fe20000000008 */
[C---:B------:R-:W-:Y:S02]  /*1360*/  VIADD R9, R17.reuse, 0xc ;  /* 0x0000000c11097836 */ /* 0x040fe40000000000 */
[----:B------:R-:W-:Y:S01]  /*1370*/  VIADD R11, R17, 0xe ;  /* 0x0000000e110b7836 */ /* 0x000fe20000000000 */
[-C--:B------:R-:W-:Y:S01]  /*1380*/  ISETP.GE.AND P6, PT, R5, R0.reuse, PT ;  /* 0x000000000500720c */ /* 0x080fe20003fc6270 */
[----:B------:R-:W-:Y:S01]  /*1390*/  VIADD R5, R17, 0x9 ;  /* 0x0000000911057836 */ /* 0x000fe20000000000 */
[-C--:B------:R-:W-:Y:S01]  /*13a0*/  ISETP.GE.AND P2, PT, R9, R0.reuse, PT ;  /* 0x000000000900720c */ /* 0x080fe20003f46270 */
[----:B------:R-:W-:Y:S01]  /*13b0*/  VIADD R9, R17, 0xd ;  /* 0x0000000d11097836 */ /* 0x000fe20000000000 */
[-C--:B------:R-:W-:Y:S01]  /*13c0*/  ISETP.GE.AND P5, PT, R11, R0.reuse, PT ;  /* 0x000000000b00720c */ /* 0x080fe20003fa6270 */
[----:B------:R-:W2:Y:S01]  /*13d0*/  @!P1 LDG.E.U16.CONSTANT R8, desc[UR4][R12.64+0x10] ;  /* 0x000010040c089981 */ /* 0x000ea2000c1e9500 */
[-C--:B------:R-:W-:Y:S01]  /*13e0*/  ISETP.GE.AND P4, PT, R5, R0.reuse, PT ;  /* 0x000000000500720c */ /* 0x080fe20003f86270 */
[----:B------:R-:W-:Y:S01]  /*13f0*/  VIADD R5, R17, 0xb ;  /* 0x0000000b11057836 */ /* 0x000fe20000000000 */
[----:B------:R-:W-:-:S04]  /*1400*/  ISETP.GE.AND P1, PT, R9, R0, PT ;  /* 0x000000000900720c */ /* 0x000fc80003f26270 */
[----:B------:R-:W-:Y:S01]  /*1410*/  ISETP.GE.AND P3, PT, R5, R0, PT ;  /* 0x000000000500720c */ /* 0x000fe20003f66270 */
[----:B------:R-:W-:Y:S01]  /*1420*/  VIADD R5, R17, 0xf ;  /* 0x0000000f11057836 */ /* 0x000fe20000000000 */
[----:B------:R-:W-:Y:S02]  /*1430*/  @P6 PRMT R36, RZ, 0x7610, R36 ;  /* 0x00007610ff246816 */ /* 0x000fe40000000024 */
[----:B------:R-:W-:-:S03]  /*1440*/  @P2 PRMT R10, RZ, 0x7610, R10 ;  /* 0x00007610ff0a2816 */ /* 0x000fc6000000000a */
[----:B------:R-:W3:Y:S04]  /*1450*/  @!P4 LDG.E.U16.CONSTANT R9, desc[UR4][R12.64+0x12] ;  /* 0x000012040c09c981 */ /* 0x000ee8000c1e9500 */
[----:B------:R-:W4:Y:S01]  /*1460*/  @!P6 LDG.E.U16.CONSTANT R36, desc[UR4][R12.64+0x14] ;  /* 0x000014040c24e981 */ /* 0x000f22000c1e9500 */
[----:B------:R-:W-:Y:S02]  /*1470*/  ISETP.GE.AND P6, PT, R5, R0, PT ;  /* 0x000000000500720c */ /* 0x000fe40003fc6270 */
[----:B------:R-:W-:Y:S01]  /*1480*/  @P5 PRMT R5, RZ, 0x7610, R5 ;  /* 0x00007610ff055816 */ /* 0x000fe20000000005 */
[----:B------:R-:W5:Y:S04]  /*1490*/  @!P2 LDG.E.U16.CONSTANT R10, desc[UR4][R12.64+0x18] ;  /* 0x000018040c0aa981 */ /* 0x000f68000c1e9500 */
[----:B------:R-:W4:Y:S04]  /*14a0*/  @!P1 LDG.E.U16.CONSTANT R11, desc[UR4][R12.64+0x1a] ;  /* 0x00001a040c0b9981 */ /* 0x000f28000c1e9500 */
[----:B------:R-:W4:Y:S04]  /*14b0*/  @!P5 LDG.E.U16.CONSTANT R5, desc[UR4][R12.64+0x1c] ;  /* 0x00001c040c05d981 */ /* 0x000f28000c1e9500 */
[----:B------:R-:W4:Y:S04]  /*14c0*/  @!P3 LDG.E.U16.CONSTANT R35, desc[UR4][R12.64+0x16] ;  /* 0x000016040c23b981 */ /* 0x000f28000c1e9500 */
[----:B------:R-:W4:Y:S01]  /*14d0*/  @!P6 LDG.E.U16.CONSTANT R4, desc[UR4][R12.64+0x1e] ;  /* 0x00001e040c04e981 */ /* 0x000f22000c1e9500 */
[----:B--2---:R-:W-:-:S04]  /*14e0*/  @P4 PRMT R8, R8, 0x5410, RZ ;  /* 0x0000541008084816 */ /* 0x004fc800000000ff */
[----:B---3--:R-:W-:Y:S02]  /*14f0*/  @!P4 PRMT R8, R8, 0x5410, R9 ;  /* 0x000054100808c816 */ /* 0x008fe40000000009 */
[----:B-----5:R-:W-:Y:S02]  /*1500*/  @P1 PRMT R10, R10, 0x5410, RZ ;  /* 0x000054100a0a1816 */ /* 0x020fe400000000ff */
[----:B----4-:R-:W-:Y:S02]  /*1510*/  @P3 PRMT R9, R36, 0x5410, RZ ;  /* 0x0000541024093816 */ /* 0x010fe400000000ff */
[----:B------:R-:W-:Y:S02]  /*1520*/  @!P1 PRMT R10, R10, 0x5410, R11 ;  /* 0x000054100a0a9816 */ /* 0x000fe4000000000b */
[----:B------:R-:W-:Y:S02]  /*1530*/  @P6 PRMT R11, R5, 0x5410, RZ ;  /* 0x00005410050b6816 */ /* 0x000fe400000000ff */
[----:B------:R-:W-:-:S02]  /*1540*/  @!P3 PRMT R9, R36, 0x5410, R35 ;  /* 0x000054102409b816 */ /* 0x000fc40000000023 */
[----:B------:R-:W-:Y:S01]  /*1550*/  @!P6 PRMT R11, R5, 0x5410, R4 ;  /* 0x00005410050be816 */ /* 0x000fe20000000004 */
[----:B------:R-:W-:Y:S06]  /*1560*/  BRA `(.L_x_1839) ;  /* 0x0000000000047947 */ /* 0x000fec0003800000 */
.L_x_1838:
[----:B------:R0:W5:Y:S02]  /*1570*/  LDG.E.128.CONSTANT R8, desc[UR4][R2.64+0x10] ;  /* 0x0000100402087981 */ /* 0x000164000c1e9d00 */
.L_x_1839:
[----:B------:R-:W-:Y:S05]  /*1580*/  BSYNC.RECONVERGENT B1 ;  /* 0x0000000000017941 */ /* 0x000fea0003800200 */
.L_x_1837:
[----:B------:R-:W-:Y:S01]  /*1590*/  PRMT R31, R31, 0x5410, R32 ;  /* 0x000054101f1f7816 */ /* 0x000fe20000000020 */
[----:B------:R-:W-:Y:S01]  /*15a0*/  BSSY.RECONVERGENT B1, `(.L_x_1840) ;  /* 0x000006d000017945 */ /* 0x000fe20003800200 */
[----:B------:R-:W-:Y:S02]  /*15b0*/  PRMT R33, R33, 0x5410, R34 ;  /* 0x0000541021217816 */ /* 0x000fe40000000022 */
[--C-:B------:R-:W-:Y:S01]  /*15c0*/  SHF.R.U32.HI R32, RZ, 0xb, R6.reuse ;  /* 0x0000000bff207819 */ /* 0x100fe20000011606 */
[----:B-----5:R-:W-:Y:S02]  /*15d0*/  HFMA2.BF16_V2 R4, R8, R31, -RZ ;  /* 0x0000001f08047231 */ /* 0x020fe400003000ff */
[----:B------:R-:W-:Y:S01]  /*15e0*/  HMUL2.BF16_V2 R9, R9, R33 ;  /* 0x0000002109097232 */ /* 0x000fe20000200000 */
[--C-:B------:R-:W-:Y:S02]  /*15f0*/  SHF.R.U32.HI R37, RZ, 0x7, R6.reuse ;  /* 0x00000007ff257819 */ /* 0x100fe40000011606 */
[----:B------:R-:W-:-:S02]  /*1600*/  SHF.R.U32.HI R35, RZ, 0x13, R6 ;  /* 0x00000013ff237819 */ /* 0x000fc40000011606 */
[----:B------:R-:W-:Y:S02]  /*1610*/  SHF.R.U32.HI R33, RZ, 0xf, R6 ;  /* 0x0000000fff217819 */ /* 0x000fe40000011606 */
[----:B------:R-:W-:Y:S02]  /*1620*/  LOP3.LUT R37, R37, 0x1e, RZ, 0xc0, !PT ;  /* 0x0000001e25257812 */ /* 0x000fe400078ec0ff */
[C---:B------:R-:W-:Y:S01]  /*1630*/  PRMT R8, R4.reuse, 0x7632, R8 ;  /* 0x0000763204087816 */ /* 0x040fe20000000008 */
[----:B------:R-:W-:Y:S01]  /*1640*/  IMAD.U32 R5, R4, 0x10000, RZ ;  /* 0x0001000004057824 */ /* 0x000fe200078e00ff */
[----:B------:R-:W-:Y:S02]  /*1650*/  LOP3.LUT R35, R35, 0x1e, RZ, 0xc0, !PT ;  /* 0x0000001e23237812 */ /* 0x000fe400078ec0ff */
[----:B------:R-:W-:Y:S01]  /*1660*/  LOP3.LUT R33, R33, 0x1e, RZ, 0xc0, !PT ;  /* 0x0000001e21217812 */ /* 0x000fe200078ec0ff */
[----:B------:R-:W-:Y:S02]  /*1670*/  IMAD.U32 R31, R8, 0x10000, RZ ;  /* 0x00010000081f7824 */ /* 0x000fe400078e00ff */
[----:B------:R-:W-:Y:S01]  /*1680*/  FADD.FTZ R4, R30, R5 ;  /* 0x000000051e047221 */ /* 0x000fe20000010000 */
[--C-:B------:R-:W-:Y:S01]  /*1690*/  SHF.R.U32.HI R8, RZ, 0x3, R6.reuse ;  /* 0x00000003ff087819 */ /* 0x100fe20000011606 */
[----:B------:R-:W-:Y:S01]  /*16a0*/  IMAD.SHL.U32 R30, R6, 0x2, RZ ;  /* 0x00000002061e7824 */ /* 0x000fe200078e00ff */
[--C-:B------:R-:W-:Y:S01]  /*16b0*/  SHF.R.U32.HI R5, RZ, 0x1b, R6.reuse ;  /* 0x0000001bff057819 */ /* 0x100fe20000011606 */
[----:B------:R-:W-:Y:S01]  /*16c0*/  FADD.FTZ R4, R4, R31 ;  /* 0x0000001f04047221 */ /* 0x000fe20000010000 */
[----:B------:R-:W-:Y:S01]  /*16d0*/  SHF.R.U32.HI R31, RZ, 0x17, R6 ;  /* 0x00000017ff1f7819 */ /* 0x000fe20000011606 */
[----:B------:R-:W-:Y:S01]  /*16e0*/  IMAD.IADD R34, R24, 0x1, R35 ;  /* 0x0000000118227824 */ /* 0x000fe200078e0223 */
[----:B------:R-:W-:Y:S01]  /*16f0*/  LOP3.LUT R6, R8, 0x1e, RZ, 0xc0, !PT ;  /* 0x0000001e08067812 */ /* 0x000fe200078ec0ff */
[----:B------:R-:W-:Y:S01]  /*1700*/  IMAD.IADD R36, R24, 0x1, R33 ;  /* 0x0000000118247824 */ /* 0x000fe200078e0221 */
[----:B------:R-:W-:-:S02]  /*1710*/  LOP3.LUT R8, R30, 0x1e, RZ, 0xc0, !PT ;  /* 0x0000001e1e087812 */ /* 0x000fc400078ec0ff */
[----:B------:R-:W-:Y:S01]  /*1720*/  LOP3.LUT R30, R32, 0x1e, RZ, 0xc0, !PT ;  /* 0x0000001e201e7812 */ /* 0x000fe200078ec0ff */
[C---:B------:R-:W-:Y:S01]  /*1730*/  IMAD.IADD R6, R24.reuse, 0x1, R6 ;  /* 0x0000000118067824 */ /* 0x040fe200078e0206 */
[----:B------:R-:W-:Y:S01]  /*1740*/  LOP3.LUT R5, R5, 0x1e, RZ, 0xc0, !PT ;  /* 0x0000001e05057812 */ /* 0x000fe200078ec0ff */
[C---:B------:R-:W-:Y:S01]  /*1750*/  IMAD.IADD R8, R24.reuse, 0x1, R8 ;  /* 0x0000000118087824 */ /* 0x040fe200078e0208 */
[----:B------:R-:W-:Y:S01]  /*1760*/  LOP3.LUT R31, R31, 0x1e, RZ, 0xc0, !PT ;  /* 0x0000001e1f1f7812 */ /* 0x000fe200078ec0ff */
[C---:B------:R-:W-:Y:S01]  /*1770*/  IMAD.IADD R30, R24.reuse, 0x1, R30 ;  /* 0x00000001181e7824 */ /* 0x040fe200078e021e */
[----:B------:R-:W1:Y:S01]  /*1780*/  LDS.U16 R34, [R34] ;  /* 0x0000000022227984 */ /* 0x000e620000000400 */
[C---:B------:R-:W-:Y:S01]  /*1790*/  IMAD.IADD R32, R24.reuse, 0x1, R37 ;  /* 0x0000000118207824 */ /* 0x040fe200078e0225 */
[----:B------:R-:W-:Y:S01]  /*17a0*/  PRMT R29, R29, 0x5410, R27 ;  /* 0x000054101d1d7816 */ /* 0x000fe2000000001b */
[C---:B------:R-:W-:Y:S01]  /*17b0*/  IMAD.IADD R5, R24.reuse, 0x1, R5 ;  /* 0x0000000118057824 */ /* 0x040fe200078e0205 */
[----:B------:R-:W2:Y:S01]  /*17c0*/  LDS.U16 R6, [R6] ;  /* 0x0000000006067984 */ /* 0x000ea20000000400 */
[----:B------:R-:W-:Y:S01]  /*17d0*/  IMAD.IADD R31, R24, 0x1, R31 ;  /* 0x00000001181f7824 */ /* 0x000fe200078e021f */
[----:B------:R-:W-:Y:S01]  /*17e0*/  PRMT R28, R28, 0x5410, R26 ;  /* 0x000054101c1c7816 */ /* 0x000fe2000000001a */
[C---:B------:R-:W-:Y:S01]  /*17f0*/  IMAD.U32 R27, R9.reuse, 0x10000, RZ ;  /* 0x00010000091b7824 */ /* 0x040fe200078e00ff */
[----:B------:R-:W3:Y:S01]  /*1800*/  LDS.U16 R8, [R8] ;  /* 0x0000000008087984 */ /* 0x000ee20000000400 */
[----:B------:R-:W-:Y:S01]  /*1810*/  HFMA2.BF16_V2 R10, R10, R29, -RZ ;  /* 0x0000001d0a0a7231 */ /* 0x000fe200003000ff */
[----:B------:R-:W-:Y:S01]  /*1820*/  PRMT R9, R9, 0x7632, R9 ;  /* 0x0000763209097816 */ /* 0x000fe20000000009 */
[----:B------:R-:W-:Y:S01]  /*1830*/  FADD.FTZ R4, R4, R27 ;  /* 0x0000001b04047221 */ /* 0x000fe20000010000 */
[----:B------:R-:W4:Y:S01]  /*1840*/  LDS.U16 R30, [R30] ;  /* 0x000000001e1e7984 */ /* 0x000f220000000400 */
[----:B------:R-:W-:-:S02]  /*1850*/  VIADD R27, R17, 0x18 ;  /* 0x00000018111b7836 */ /* 0x000fc40000000000 */
[----:B------:R-:W-:Y:S02]  /*1860*/  HMUL2.BF16_V2 R28, R11, R28 ;  /* 0x0000001c0b1c7232 */ /* 0x000fe40000200000 */
[----:B------:R-:W-:Y:S01]  /*1870*/  IMAD.U32 R9, R9, 0x10000, RZ ;  /* 0x0001000009097824 */ /* 0x000fe200078e00ff */
[----:B------:R-:W0:Y:S01]  /*1880*/  LDS.U16 R32, [R32] ;  /* 0x0000000020207984 */ /* 0x000e220000000400 */
[----:B------:R-:W-:Y:S01]  /*1890*/  ISETP.GE.AND P1, PT, R27, R0, PT ;  /* 0x000000001b00720c */ /* 0x000fe20003f26270 */
[C---:B------:R-:W-:Y:S02]  /*18a0*/  IMAD.U32 R11, R10.reuse, 0x10000, RZ ;  /* 0x000100000a0b7824 */ /* 0x040fe400078e00ff */
[----:B------:R-:W0:Y:S01]  /*18b0*/  LDS.U16 R36, [R36] ;  /* 0x0000000024247984 */ /* 0x000e220000000400 */
[----:B------:R-:W-:Y:S01]  /*18c0*/  PRMT R26, R10, 0x7632, R26 ;  /* 0x000076320a1a7816 */ /* 0x000fe2000000001a */
[----:B------:R-:W-:Y:S01]  /*18d0*/  FADD.FTZ R4, R4, R9 ;  /* 0x0000000904047221 */ /* 0x000fe20000010000 */
[----:B------:R-:W-:Y:S01]  /*18e0*/  PRMT R10, R28, 0x7610, R10 ;  /* 0x000076101c0a7816 */ /* 0x000fe2000000000a */
[----:B------:R-:W0:Y:S02]  /*18f0*/  LDS.U16 R5, [R5] ;  /* 0x0000000005057984 */ /* 0x000e240000000400 */
[----:B------:R-:W-:-:S02]  /*1900*/  IMAD.U32 R9, R26, 0x10000, RZ ;  /* 0x000100001a097824 */ /* 0x000fc400078e00ff */
[----:B------:R-:W-:Y:S01]  /*1910*/  FADD.FTZ R4, R4, R11 ;  /* 0x0000000b04047221 */ /* 0x000fe20000010000 */
[----:B------:R-:W0:Y:S01]  /*1920*/  LDS.U16 R31, [R31] ;  /* 0x000000001f1f7984 */ /* 0x000e220000000400 */
[----:B------:R-:W-:Y:S01]  /*1930*/  PRMT R26, R28, 0x7632, R26 ;  /* 0x000076321c1a7816 */ /* 0x000fe2000000001a */
[----:B------:R-:W-:Y:S02]  /*1940*/  IMAD.U32 R11, R10, 0x10000, RZ ;  /* 0x000100000a0b7824 */ /* 0x000fe400078e00ff */
[----:B------:R-:W-:Y:S02]  /*1950*/  FADD.FTZ R4, R4, R9 ;  /* 0x0000000904047221 */ /* 0x000fe40000010000 */
[----:B------:R-:W-:Y:S02]  /*1960*/  IMAD.U32 R9, R26, 0x10000, RZ ;  /* 0x000100001a097824 */ /* 0x000fe400078e00ff */
[----:B------:R-:W-:-:S04]  /*1970*/  FADD.FTZ R4, R4, R11 ;  /* 0x0000000b04047221 */ /* 0x000fc80000010000 */
[----:B------:R-:W-:Y:S01]  /*1980*/  FADD.FTZ R4, R4, R9 ;  /* 0x0000000904047221 */ /* 0x000fe20000010000 */
[-C--:B-1----:R-:W-:Y:S02]  /*1990*/  HMUL2.BF16_V2 R34, R34.H0_H0, R19.reuse.H0_H0 ;  /* 0x2000001322227232 */ /* 0x082fe40000200800 */
[-C--:B--2---:R-:W-:Y:S02]  /*19a0*/  HMUL2.BF16_V2 R6, R6.H0_H0, R19.reuse.H0_H0 ;  /* 0x2000001306067232 */ /* 0x084fe40000200800 */
[-C--:B---3--:R-:W-:Y:S02]  /*19b0*/  HMUL2.BF16_V2 R26, R8.H0_H0, R19.reuse.H0_H0 ;  /* 0x20000013081a7232 */ /* 0x088fe40000200800 */
[-C--:B----4-:R-:W-:Y:S02]  /*19c0*/  HMUL2.BF16_V2 R30, R30.H0_H0, R19.reuse.H0_H0 ;  /* 0x200000131e1e7232 */ /* 0x090fe40000200800 */
[-C--:B0-----:R-:W-:Y:S02]  /*19d0*/  HMUL2.BF16_V2 R32, R32.H0_H0, R19.reuse.H0_H0 ;  /* 0x2000001320207232 */ /* 0x081fe40000200800 */
[----:B------:R-:W-:-:S02]  /*19e0*/  HMUL2.BF16_V2 R36, R36.H0_H0, R19.H0_H0 ;  /* 0x2000001324247232 */ /* 0x000fc40000200800 */
[-C--:B------:R-:W-:Y:S02]  /*19f0*/  HMUL2.BF16_V2 R5, R5.H0_H0, R19.reuse.H0_H0 ;  /* 0x2000001305057232 */ /* 0x080fe40000200800 */
[----:B------:R-:W-:Y:S01]  /*1a00*/  HMUL2.BF16_V2 R31, R31.H0_H0, R19.H0_H0 ;  /* 0x200000131f1f7232 */ /* 0x000fe20000200800 */
[----:B------:R-:W-:Y:S06]  /*1a10*/  @!P1 BRA `(.L_x_1841) ;  /* 0x0000000000909947 */ /* 0x000fec0003800000 */
[----:B------:R-:W-:Y:S01]  /*1a20*/  VIADD R9, R17, 0x12 ;  /* 0x0000001211097836 */ /* 0x000fe20000000000 */
[-C--:B------:R-:W-:Y:S01]  /*1a30*/  ISETP.GE.AND P6, PT, R25, R0.reuse, PT ;  /* 0x000000001900720c */ /* 0x080fe20003fc6270 */
[C---:B------:R-:W-:Y:S01]  /*1a40*/  VIADD R11, R17.reuse, 0x14 ;  /* 0x00000014110b7836 */ /* 0x040fe20000000000 */
[----:B------:R-:W-:Y:S01]  /*1a50*/  PRMT R8, RZ, 0x7610, R8 ;  /* 0x00007610ff087816 */ /* 0x000fe20000000008 */
[----:B------:R-:W-:Y:S01]  /*1a60*/  VIADD R25, R17, 0x16 ;  /* 0x0000001611197836 */ /* 0x000fe20000000000 */
[-C--:B------:R-:W-:Y:S01]  /*1a70*/  ISETP.GE.AND P1, PT, R9, R0.reuse, PT ;  /* 0x000000000900720c */ /* 0x080fe20003f26270 */
[----:B------:R-:W-:Y:S01]  /*1a80*/  VIADD R9, R17, 0x11 ;  /* 0x0000001111097836 */ /* 0x000fe20000000000 */
[-C--:B------:R-:W-:Y:S01]  /*1a90*/  ISETP.GE.AND P3, PT, R11, R0.reuse, PT ;  /* 0x000000000b00720c */ /* 0x080fe20003f66270 */
[----:B------:R-:W-:Y:S01]  /*1aa0*/  VIADD R11, R17, 0x13 ;  /* 0x00000013110b7836 */ /* 0x000fe20000000000 */
[-C--:B------:R-:W-:Y:S01]  /*1ab0*/  ISETP.GE.AND P4, PT, R25, R0.reuse, PT ;  /* 0x000000001900720c */ /* 0x080fe20003f86270 */
[----:B------:R-:W-:Y:S01]  /*1ac0*/  VIADD R25, R17, 0x15 ;  /* 0x0000001511197836 */ /* 0x000fe20000000000 */
[----:B------:R-:W-:-:S02]  /*1ad0*/  ISETP.GE.AND P2, PT, R9, R0, PT ;  /* 0x000000000900720c */ /* 0x000fc40003f46270 */
[-C--:B------:R-:W-:Y:S01]  /*1ae0*/  ISETP.GE.AND P5, PT, R11, R0.reuse, PT ;  /* 0x000000000b00720c */ /* 0x080fe20003fa6270 */
[----:B------:R-:W-:Y:S01]  /*1af0*/  VIADD R11, R17, 0x17 ;  /* 0x00000017110b7836 */ /* 0x000fe20000000000 */
[----:B------:R-:W2:Y:S03]  /*1b00*/  @!P6 LDG.E.U16.CONSTANT R8, desc[UR4][R12.64+0x20] ;  /* 0x000020040c08e981 */ /* 0x000ea6000c1e9500 */
[----:B------:R-:W-:Y:S02]  /*1b10*/  @P1 PRMT R9, RZ, 0x7610, R9 ;  /* 0x00007610ff091816 */ /* 0x000fe40000000009 */
[----:B------:R-:W-:-:S04]  /*1b20*/  ISETP.GE.AND P6, PT, R25, R0, PT ;  /* 0x000000001900720c */ /* 0x000fc80003fc6270 */
[----:B------:R-:W3:Y:S01]  /*1b30*/  @!P1 LDG.E.U16.CONSTANT R9, desc[UR4][R12.64+0x24] ;  /* 0x000024040c099981 */ /* 0x000ee2000c1e9500 */
[----:B------:R-:W-:Y:S02]  /*1b40*/  ISETP.GE.AND P1, PT, R11, R0, PT ;  /* 0x000000000b00720c */ /* 0x000fe40003f26270 */
[----:B------:R-:W-:Y:S01]  /*1b50*/  @P3 PRMT R33, RZ, 0x7610, R33 ;  /* 0x00007610ff213816 */ /* 0x000fe20000000021 */
[----:B------:R-:W4:Y:S01]  /*1b60*/  @!P5 LDG.E.U16.CONSTANT R10, desc[UR4][R12.64+0x26] ;  /* 0x000026040c0ad981 */ /* 0x000f22000c1e9500 */
[----:B------:R-:W-:-:S03]  /*1b70*/  @P4 PRMT R28, RZ, 0x7610, R28 ;  /* 0x00007610ff1c4816 */ /* 0x000fc6000000001c */
[----:B------:R-:W5:Y:S04]  /*1b80*/  @!P2 LDG.E.U16.CONSTANT R29, desc[UR4][R12.64+0x22] ;  /* 0x000022040c1da981 */ /* 0x000f68000c1e9500 */
[----:B------:R-:W5:Y:S04]  /*1b90*/  @!P3 LDG.E.U16.CONSTANT R33, desc[UR4][R12.64+0x28] ;  /* 0x000028040c21b981 */ /* 0x000f68000c1e9500 */
[----:B------:R-:W5:Y:S04]  /*1ba0*/  @!P6 LDG.E.U16.CONSTANT R11, desc[UR4][R12.64+0x2a] ;  /* 0x00002a040c0be981 */ /* 0x000f68000c1e9500 */
[----:B------:R-:W5:Y:S04]  /*1bb0*/  @!P4 LDG.E.U16.CONSTANT R28, desc[UR4][R12.64+0x2c] ;  /* 0x00002c040c1cc981 */ /* 0x000f68000c1e9500 */
[----:B------:R-:W5:Y:S01]  /*1bc0*/  @!P1 LDG.E.U16.CONSTANT R25, desc[UR4][R12.64+0x2e] ;  /* 0x00002e040c199981 */ /* 0x000f62000c1e9500 */
[----:B--2---:R-:W-:-:S02]  /*1bd0*/  @P2 PRMT R8, R8, 0x5410, RZ ;  /* 0x0000541008082816 */ /* 0x004fc400000000ff */
[----:B---3--:R-:W-:-:S04]  /*1be0*/  @P5 PRMT R9, R9, 0x5410, RZ ;  /* 0x0000541009095816 */ /* 0x008fc800000000ff */
[----:B----4-:R-:W-:Y:S02]  /*1bf0*/  @!P5 PRMT R9, R9, 0x5410, R10 ;  /* 0x000054100909d816 */ /* 0x010fe4000000000a */
[----:B-----5:R-:W-:Y:S02]  /*1c00*/  @!P2 PRMT R8, R8, 0x5410, R29 ;  /* 0x000054100808a816 */ /* 0x020fe4000000001d */
[C---:B------:R-:W-:Y:S02]  /*1c10*/  @P6 PRMT R10, R33.reuse, 0x5410, RZ ;  /* 0x00005410210a6816 */ /* 0x040fe400000000ff */
[----:B------:R-:W-:Y:S02]  /*1c20*/  @!P6 PRMT R10, R33, 0x5410, R11 ;  /* 0x00005410210ae816 */ /* 0x000fe4000000000b */
[C---:B------:R-:W-:Y:S02]  /*1c30*/  @P1 PRMT R11, R28.reuse, 0x5410, RZ ;  /* 0x000054101c0b1816 */ /* 0x040fe400000000ff */
[----:B------:R-:W-:Y:S01]  /*1c40*/  @!P1 PRMT R11, R28, 0x5410, R25 ;  /* 0x000054101c0b9816 */ /* 0x000fe20000000019 */
[----:B------:R-:W-:Y:S06]  /*1c50*/  BRA `(.L_x_1842) ;  /* 0x0000000000047947 */ /* 0x000fec0003800000 */
.L_x_1841:
[----:B------:R0:W5:Y:S02]  /*1c60*/  LDG.E.128.CONSTANT R8, desc[UR4][R2.64+0x20] ;  /* 0x0000200402087981 */ /* 0x000164000c1e9d00 */
.L_x_1842:
[----:B------:R-:W-:Y:S05]  /*1c70*/  BSYNC.RECONVERGENT B1 ;  /* 0x0000000000017941 */ /* 0x000fea0003800200 */
.L_x_1840:
[----:B------:R-:W-:Y:S01]  /*1c80*/  PRMT R6, R6, 0x5410, R26 ;  /* 0x0000541006067816 */ /* 0x000fe2000000001a */
[----:B------:R-:W-:Y:S01]  /*1c90*/  BSSY.RECONVERGENT B1, `(.L_x_1843) ;  /* 0x000006e000017945 */ /* 0x000fe20003800200 */
[--C-:B------:R-:W-:Y:S02]  /*1ca0*/  SHF.R.U32.HI R37, RZ, 0x13, R7.reuse ;  /* 0x00000013ff257819 */ /* 0x100fe40000011607 */
[--C-:B------:R-:W-:Y:S01]  /*1cb0*/  SHF.R.U32.HI R26, RZ, 0xb, R7.reuse ;  /* 0x0000000bff1a7819 */ /* 0x100fe20000011607 */
[----:B-----5:R-:W-:Y:S02]  /*1cc0*/  HFMA2.BF16_V2 R8, R8, R6, -RZ ;  /* 0x0000000608087231 */ /* 0x020fe400003000ff */
[----:B------:R-:W-:Y:S01]  /*1cd0*/  IMAD.SHL.U32 R6, R7, 0x2, RZ ;  /* 0x0000000207067824 */ /* 0x000fe200078e00ff */
[----:B------:R-:W-:Y:S02]  /*1ce0*/  LOP3.LUT R37, R37, 0x1e, RZ, 0xc0, !PT ;  /* 0x0000001e25257812 */ /* 0x000fe400078ec0ff */
[----:B------:R-:W-:-:S02]  /*1cf0*/  SHF.R.U32.HI R28, RZ, 0x3, R7 ;  /* 0x00000003ff1c7819 */ /* 0x000fc40000011607 */
[--C-:B------:R-:W-:Y:S02]  /*1d00*/  SHF.R.U32.HI R35, RZ, 0x1b, R7.reuse ;  /* 0x0000001bff237819 */ /* 0x100fe40000011607 */
[--C-:B------:R-:W-:Y:S02]  /*1d10*/  SHF.R.U32.HI R33, RZ, 0x17, R7.reuse ;  /* 0x00000017ff217819 */ /* 0x100fe40000011607 */
[--C-:B------:R-:W-:Y:S02]  /*1d20*/  SHF.R.U32.HI R25, RZ, 0x7, R7.reuse ;  /* 0x00000007ff197819 */ /* 0x100fe40000011607 */
[----:B------:R-:W-:Y:S02]  /*1d30*/  SHF.R.U32.HI R29, RZ, 0xf, R7 ;  /* 0x0000000fff1d7819 */ /* 0x000fe40000011607 */
[----:B------:R-:W-:Y:S02]  /*1d40*/  PRMT R30, R30, 0x5410, R32 ;  /* 0x000054101e1e7816 */ /* 0x000fe40000000020 */
[----:B------:R-:W-:Y:S01]  /*1d50*/  LOP3.LUT R7, R26, 0x1e, RZ, 0xc0, !PT ;  /* 0x0000001e1a077812 */ /* 0x000fe200078ec0ff */
[----:B------:R-:W-:Y:S01]  /*1d60*/  IMAD.IADD R26, R24, 0x1, R37 ;  /* 0x00000001181a7824 */ /* 0x000fe200078e0225 */
[----:B------:R-:W-:Y:S01]  /*1d70*/  LOP3.LUT R28, R28, 0x1e, RZ, 0xc0, !PT ;  /* 0x0000001e1c1c7812 */ /* 0x000fe200078ec0ff */
[----:B------:R-:W-:Y:S01]  /*1d80*/  IMAD.U32 R37, R8, 0x10000, RZ ;  /* 0x0001000008257824 */ /* 0x000fe200078e00ff */
[----:B------:R-:W-:Y:S01]  /*1d90*/  LOP3.LUT R6, R6, 0x1e, RZ, 0xc0, !PT ;  /* 0x0000001e06067812 */ /* 0x000fe200078ec0ff */
[----:B------:R-:W-:Y:S01]  /*1da0*/  HMUL2.BF16_V2 R9, R9, R30 ;  /* 0x0000001e09097232 */ /* 0x000fe20000200000 */
        /* <DEDUP_REMOVED lines=8> */
[----:B------:R-:W-:Y:S01]  /*1e30*/  PRMT R34, R34, 0x5410, R36 ;  /* 0x0000541022227816 */ /* 0x000fe20000000024 */
[----:B------:R-:W-:Y:S01]  /*1e40*/  IMAD.IADD R7, R24, 0x1, R7 ;  /* 0x0000000118077824 */ /* 0x000fe200078e0207 */
[----:B------:R-:W-:Y:S01]  /*1e50*/  PRMT R8, R8, 0x7632, R8 ;  /* 0x0000763208087816 */ /* 0x000fe20000000008 */
[----:B------:R-:W-:-:S02]  /*1e60*/  IMAD.IADD R25, R24, 0x1, R25 ;  /* 0x0000000118197824 */ /* 0x000fc400078e0219 */
[----:B------:R-:W-:Y:S01]  /*1e70*/  FADD.FTZ R35, R4, R37 ;  /* 0x0000002504237221 */ /* 0x000fe20000010000 */
[----:B------:R-:W-:Y:S02]  /*1e80*/  IMAD.IADD R29, R24, 0x1, R29 ;  /* 0x00000001181d7824 */ /* 0x000fe400078e021d */
[----:B------:R-:W-:Y:S02]  /*1e90*/  HFMA2.BF16_V2 R10, R10, R34, -RZ ;  /* 0x000000220a0a7231 */ /* 0x000fe400003000ff */
[----:B------:R-:W-:Y:S01]  /*1ea0*/  IMAD.U32 R4, R8, 0x10000, RZ ;  /* 0x0001000008047824 */ /* 0x000fe200078e00ff */
[----:B------:R-:W1:Y:S01]  /*1eb0*/  LDS.U16 R28, [R28] ;  /* 0x000000001c1c7984 */ /* 0x000e620000000400 */
[----:B------:R-:W-:Y:S02]  /*1ec0*/  PRMT R5, R5, 0x5410, R31 ;  /* 0x0000541005057816 */ /* 0x000fe4000000001f */
[----:B------:R-:W-:Y:S01]  /*1ed0*/  FADD.FTZ R4, R35, R4 ;  /* 0x0000000423047221 */ /* 0x000fe20000010000 */
[----:B------:R-:W2:Y:S01]  /*1ee0*/  LDS.U16 R6, [R6] ;  /* 0x0000000006067984 */ /* 0x000ea20000000400 */
[C---:B------:R-:W-:Y:S01]  /*1ef0*/  IMAD.U32 R35, R9.reuse, 0x10000, RZ ;  /* 0x0001000009237824 */ /* 0x040fe200078e00ff */
[----:B------:R-:W-:Y:S01]  /*1f00*/  PRMT R9, R9, 0x7632, R9 ;  /* 0x0000763209097816 */ /* 0x000fe20000000009 */
[----:B------:R-:W-:Y:S01]  /*1f10*/  HMUL2.BF16_V2 R11, R11, R5 ;  /* 0x000000050b0b7232 */ /* 0x000fe20000200000 */
[----:B------:R3:W4:Y:S01]  /*1f20*/  LDS.U16 R8, [R7] ;  /* 0x0000000007087984 */ /* 0x0007220000000400 */
[----:B------:R-:W-:Y:S01]  /*1f30*/  FADD.FTZ R4, R4, R35 ;  /* 0x0000002304047221 */ /* 0x000fe20000010000 */
[----:B------:R-:W-:Y:S01]  /*1f40*/  PRMT R5, R10, 0x7632, R5 ;  /* 0x000076320a057816 */ /* 0x000fe20000000005 */
[----:B------:R-:W-:Y:S01]  /*1f50*/  IMAD.U32 R9, R9, 0x10000, RZ ;  /* 0x0001000009097824 */ /* 0x000fe200078e00ff */
[----:B------:R-:W0:Y:S03]  /*1f60*/  LDS.U16 R24, [R25] ;  /* 0x0000000019187984 */ /* 0x000e260000000400 */
[----:B------:R-:W-:Y:S01]  /*1f70*/  FADD.FTZ R4, R4, R9 ;  /* 0x0000000904047221 */ /* 0x000fe20000010000 */
[----:B------:R-:W0:Y:S01]  /*1f80*/  LDS.U16 R26, [R26] ;  /* 0x000000001a1a7984 */ /* 0x000e220000000400 */
[----:B---3--:R-:W-:Y:S01]  /*1f90*/  PRMT R7, R10, 0x7610, R7 ;  /* 0x000076100a077816 */ /* 0x008fe20000000007 */
[----:B------:R-:W-:Y:S01]  /*1fa0*/  IMAD.U32 R5, R5, 0x10000, RZ ;  /* 0x0001000005057824 */ /* 0x000fe200078e00ff */
[----:B------:R-:W-:Y:S01]  /*1fb0*/  PRMT R9, R11, 0x7610, R9 ;  /* 0x000076100b097816 */ /* 0x000fe20000000009 */
[----:B------:R-:W3:Y:S02]  /*1fc0*/  LDS.U16 R32, [R29] ;  /* 0x000000001d207984 */ /* 0x000ee40000000400 */
[----:B------:R-:W-:-:S02]  /*1fd0*/  IMAD.U32 R7, R7, 0x10000, RZ ;  /* 0x0001000007077824 */ /* 0x000fc400078e00ff */
[----:B------:R-:W3:Y:S01]  /*1fe0*/  LDS.U16 R30, [R30] ;  /* 0x000000001e1e7984 */ /* 0x000ee20000000400 */
[----:B------:R-:W-:Y:S02]  /*1ff0*/  IMAD.U32 R9, R9, 0x10000, RZ ;  /* 0x0001000009097824 */ /* 0x000fe400078e00ff */
[--C-:B------:R-:W-:Y:S01]  /*2000*/  FADD.FTZ R4, R4, R7.reuse ;  /* 0x0000000704047221 */ /* 0x100fe20000010000 */
[----:B------:R-:W-:Y:S01]  /*2010*/  PRMT R7, R11, 0x7632, R7 ;  /* 0x000076320b077816 */ /* 0x000fe20000000007 */
[----:B------:R-:W3:Y:S02]  /*2020*/  LDS.U16 R33, [R33] ;  /* 0x0000000021217984 */ /* 0x000ee40000000400 */
[----:B------:R-:W-:Y:S01]  /*2030*/  FADD.FTZ R4, R4, R5 ;  /* 0x0000000504047221 */ /* 0x000fe20000010000 */
[----:B------:R-:W-:Y:S02]  /*2040*/  VIADD R5, R17, 0x20 ;  /* 0x0000002011057836 */ /* 0x000fe40000000000 */
[----:B------:R-:W-:-:S02]  /*2050*/  IMAD.U32 R10, R7, 0x10000, RZ ;  /* 0x00010000070a7824 */ /* 0x000fc400078e00ff */
[----:B------:R-:W-:Y:S01]  /*2060*/  FADD.FTZ R9, R4, R9 ;  /* 0x0000000904097221 */ /* 0x000fe20000010000 */
[----:B------:R-:W-:-:S03]  /*2070*/  ISETP.GE.AND P1, PT, R5, R0, PT ;  /* 0x000000000500720c */ /* 0x000fc60003f26270 */
[----:B------:R-:W-:Y:S01]  /*2080*/  FADD.FTZ R9, R9, R10 ;  /* 0x0000000a09097221 */ /* 0x000fe20000010000 */
[-C--:B-1----:R-:W-:Y:S02]  /*2090*/  HMUL2.BF16_V2 R28, R28.H0_H0, R19.reuse.H0_H0 ;  /* 0x200000131c1c7232 */ /* 0x082fe40000200800 */
[-C--:B--2---:R-:W-:Y:S02]  /*20a0*/  HMUL2.BF16_V2 R10, R6.H0_H0, R19.reuse.H0_H0 ;  /* 0x20000013060a7232 */ /* 0x084fe40000200800 */
[-C--:B----4-:R-:W-:Y:S02]  /*20b0*/  HMUL2.BF16_V2 R8, R8.H0_H0, R19.reuse.H0_H0 ;  /* 0x2000001308087232 */ /* 0x090fe40000200800 */
[-C--:B0-----:R-:W-:Y:S02]  /*20c0*/  HMUL2.BF16_V2 R24, R24.H0_H0, R19.reuse.H0_H0 ;  /* 0x2000001318187232 */ /* 0x081fe40000200800 */
[-C--:B------:R-:W-:Y:S02]  /*20d0*/  HMUL2.BF16_V2 R26, R26.H0_H0, R19.reuse.H0_H0 ;  /* 0x200000131a1a7232 */ /* 0x080fe40000200800 */
[----:B---3--:R-:W-:-:S02]  /*20e0*/  HMUL2.BF16_V2 R32, R32.H0_H0, R19.H0_H0 ;  /* 0x2000001320207232 */ /* 0x008fc40000200800 */
        /* <DEDUP_REMOVED lines=10> */
[-C--:B------:R-:W-:Y:S02]  /*2190*/  ISETP.GE.AND P3, PT, R5, R0.reuse, PT ;  /* 0x000000000500720c */ /* 0x080fe40003f66270 */
[-C--:B------:R-:W-:Y:S01]  /*21a0*/  ISETP.GE.AND P4, PT, R7, R0.reuse, PT ;  /* 0x000000000700720c */ /* 0x080fe20003f86270 */
[----:B------:R-:W-:Y:S01]  /*21b0*/  VIADD R7, R17, 0x1d ;  /* 0x0000001d11077836 */ /* 0x000fe20000000000 */
[----:B------:R-:W-:Y:S01]  /*21c0*/  ISETP.GE.AND P2, PT, R3, R0, PT ;  /* 0x000000000300720c */ /* 0x000fe20003f46270 */
[----:B------:R-:W-:-:S02]  /*21d0*/  VIADD R3, R17, 0x1b ;  /* 0x0000001b11037836 */ /* 0x000fc40000000000 */
[----:B------:R-:W2:Y:S03]  /*21e0*/  @!P6 LDG.E.U16.CONSTANT R2, desc[UR4][R12.64+0x30] ;  /* 0x000030040c02e981 */ /* 0x000ea6000c1e9500 */
[-C--:B------:R-:W-:Y:S01]  /*21f0*/  ISETP.GE.AND P5, PT, R3, R0.reuse, PT ;  /* 0x000000000300720c */ /* 0x080fe20003fa6270 */
[----:B------:R-:W-:Y:S01]  /*2200*/  VIADD R3, R17, 0x1f ;  /* 0x0000001f11037836 */ /* 0x000fe20000000000 */
        /* <DEDUP_REMOVED lines=13> */
[----:B---3--:R-:W-:Y:S02]  /*22e0*/  @P5 PRMT R5, R5, 0x5410, RZ ;  /* 0x0000541005055816 */ /* 0x008fe400000000ff */
[----:B----4-:R-:W-:Y:S02]  /*22f0*/  @!P2 PRMT R4, R2, 0x5410, R3 ;  /* 0x000054100204a816 */ /* 0x010fe40000000003 */
[----:B-----5:R-:W-:Y:S02]  /*2300*/  @!P5 PRMT R5, R5, 0x5410, R6 ;  /* 0x000054100505d816 */ /* 0x020fe40000000006 */
[C---:B------:R-:W-:Y:S02]  /*2310*/  @P6 PRMT R6, R7.reuse, 0x5410, RZ ;  /* 0x0000541007066816 */ /* 0x040fe400000000ff */
[----:B------:R-:W-:Y:S02]  /*2320*/  @!P6 PRMT R6, R7, 0x5410, R34 ;  /* 0x000054100706e816 */ /* 0x000fe40000000022 */
[----:B------:R-:W-:-:S02]  /*2330*/  @P1 PRMT R7, R11, 0x5410, RZ ;  /* 0x000054100b071816 */ /* 0x000fc400000000ff */
[----:B------:R-:W-:Y:S01]  /*2340*/  @!P1 PRMT R7, R11, 0x5410, R36 ;  /* 0x000054100b079816 */ /* 0x000fe20000000024 */
[----:B------:R-:W-:Y:S06]  /*2350*/  BRA `(.L_x_1845) ;  /* 0x0000000000047947 */ /* 0x000fec0003800000 */
.L_x_1844:
[----:B------:R0:W5:Y:S02]  /*2360*/  LDG.E.128.CONSTANT R4, desc[UR4][R2.64+0x30] ;  /* 0x0000300402047981 */ /* 0x000164000c1e9d00 */
.L_x_1845:
[----:B------:R-:W-:Y:S05]  /*2370*/  BSYNC.RECONVERGENT B1 ;  /* 0x0000000000017941 */ /* 0x000fea0003800200 */
.L_x_1843:
[----:B------:R-:W-:Y:S01]  /*2380*/  PRMT R28, R28, 0x5410, R10 ;  /* 0x000054101c1c7816 */ /* 0x000fe2000000000a */
[----:B------:R-:W-:Y:S01]  /*2390*/  VIADD R17, R17, 0x400 ;  /* 0x0000040011117836 */ /* 0x000fe20000000000 */
[----:B------:R-:W-:Y:S02]  /*23a0*/  PRMT R26, R26, 0x5410, R32 ;  /* 0x000054101a1a7816 */ /* 0x000fe40000000020 */
[----:B------:R-:W-:Y:S01]  /*23b0*/  PRMT R8, R8, 0x5410, R24 ;  /* 0x0000541008087816 */ /* 0x000fe20000000018 */
[----:B0----5:R-:W-:Y:S01]  /*23c0*/  HFMA2.BF16_V2 R2, R4, R28, -RZ ;  /* 0x0000001c04027231 */ /* 0x021fe200003000ff */
[----:B------:R-:W-:Y:S01]  /*23d0*/  PRMT R30, R30, 0x5410, R33 ;  /* 0x000054101e1e7816 */ /* 0x000fe20000000021 */
[----:B------:R-:W-:Y:S02]  /*23e0*/  HFMA2.BF16_V2 R26, R6, R26, -RZ ;  /* 0x0000001a061a7231 */ /* 0x000fe400003000ff */
[----:B------:R-:W-:Y:S01]  /*23f0*/  HMUL2.BF16_V2 R4, R5, R8 ;  /* 0x0000000805047232 */ /* 0x000fe20000200000 */
[----:B------:R-:W-:Y:S01]  /*2400*/  ISETP.GE.AND P1, PT, R17, R0, PT ;  /* 0x000000001100720c */ /* 0x000fe20003f26270 */
[----:B------:R-:W-:-:S03]  /*2410*/  HMUL2.BF16_V2 R7, R7, R30 ;  /* 0x0000001e07077232 */ /* 0x000fc60000200000 */
[C---:B------:R-:W-:Y:S01]  /*2420*/  PRMT R6, R4.reuse, 0x7632, R6 ;  /* 0x0000763204067816 */ /* 0x040fe20000000006 */
[----:B------:R-:W-:Y:S01]  /*2430*/  IMAD.U32 R5, R4, 0x10000, RZ ;  /* 0x0001000004057824 */ /* 0x000fe200078e00ff */
[C---:B------:R-:W-:Y:S01]  /*2440*/  PRMT R3, R2.reuse, 0x7632, R3 ;  /* 0x0000763202037816 */ /* 0x040fe20000000003 */
[----:B------:R-:W-:Y:S01]  /*2450*/  IMAD.U32 R2, R2, 0x10000, RZ ;  /* 0x0001000002027824 */ /* 0x000fe200078e00ff */
[----:B------:R-:W-:-:S03]  /*2460*/  PRMT R4, R26, 0x7610, R4 ;  /* 0x000076101a047816 */ /* 0x000fc60000000004 */
[----:B------:R-:W-:Y:S02]  /*2470*/  IMAD.U32 R3, R3, 0x10000, RZ ;  /* 0x0001000003037824 */ /* 0x000fe400078e00ff */
[----:B------:R-:W-:-:S04]  /*2480*/  FADD.FTZ R2, R9, R2 ;  /* 0x0000000209027221 */ /* 0x000fc80000010000 */
[----:B------:R-:W-:Y:S01]  /*2490*/  FADD.FTZ R2, R2, R3 ;  /* 0x0000000302027221 */ /* 0x000fe20000010000 */
[----:B------:R-:W-:Y:S01]  /*24a0*/  IMAD.U32 R3, R6, 0x10000, RZ ;  /* 0x0001000006037824 */ /* 0x000fe200078e00ff */
[----:B------:R-:W-:Y:S02]  /*24b0*/  PRMT R6, R26, 0x7632, R6 ;  /* 0x000076321a067816 */ /* 0x000fe40000000006 */
[----:B------:R-:W-:Y:S01]  /*24c0*/  FADD.FTZ R2, R2, R5 ;  /* 0x0000000502027221 */ /* 0x000fe20000010000 */
[----:B------:R-:W-:Y:S01]  /*24d0*/  IMAD.U32 R5, R4, 0x10000, RZ ;  /* 0x0001000004057824 */ /* 0x000fe200078e00ff */
[C---:B------:R-:W-:Y:S02]  /*24e0*/  PRMT R4, R7.reuse, 0x7610, R4 ;  /* 0x0000761007047816 */ /* 0x040fe40000000004 */
[----:B------:R-:W-:Y:S01]  /*24f0*/  FADD.FTZ R2, R2, R3 ;  /* 0x0000000302027221 */ /* 0x000fe20000010000 */
[----:B------:R-:W-:Y:S01]  /*2500*/  IMAD.U32 R3, R6, 0x10000, RZ ;  /* 0x0001000006037824 */ /* 0x000fe200078e00ff */
[----:B------:R-:W-:-:S02]  /*2510*/  PRMT R6, R7, 0x7632, R6 ;  /* 0x0000763207067816 */ /* 0x000fc40000000006 */
[----:B------:R-:W-:Y:S01]  /*2520*/  FADD.FTZ R2, R2, R5 ;  /* 0x0000000502027221 */ /* 0x000fe20000010000 */
[----:B------:R-:W-:Y:S02]  /*2530*/  IMAD.U32 R5, R4, 0x10000, RZ ;  /* 0x0001000004057824 */ /* 0x000fe400078e00ff */
[----:B------:R-:W-:Y:S02]  /*2540*/  IMAD.U32 R25, R6, 0x10000, RZ ;  /* 0x0001000006197824 */ /* 0x000fe400078e00ff */
[----:B------:R-:W-:-:S04]  /*2550*/  FADD.FTZ R2, R2, R3 ;  /* 0x0000000302027221 */ /* 0x000fc80000010000 */
[----:B------:R-:W-:-:S04]  /*2560*/  FADD.FTZ R2, R2, R5 ;  /* 0x0000000502027221 */ /* 0x000fc80000010000 */
[----:B------:R-:W-:Y:S01]  /*2570*/  FADD.FTZ R25, R2, R25 ;  /* 0x0000001902197221 */ /* 0x000fe20000010000 */
[----:B------:R-:W-:Y:S06]  /*2580*/  @!P1 BRA `(.L_x_1846) ;  /* 0xffffffdc00249947 */ /* 0x000fec000383ffff */
.L_x_1831:
[----:B------:R-:W-:Y:S05]  /*2590*/  BSYNC.RECONVERGENT B0 ;  /* 0x0000000000007941 */ /* 0x000fea0003800200 */
.L_x_1830:
[----:B------:R-:W0:Y:S01]  /*25a0*/  SHFL.DOWN P0, R0, R25, 0x1, 0x1f ;  /* 0x08201f0019007f89 */ /* 0x000e220000000000 */
[----:B------:R-:W1:Y:S01]  /*25b0*/  LDCU UR6, c[0x0][0x380] ;  /* 0x00007000ff0677ac */ /* 0x000e620008000800 */
[----:B------:R-:W2:Y:S01]  /*25c0*/  S2R R4, SR_TID.X ;  /* 0x0000000000047919 */ /* 0x000ea20000002100 */
[----:B0-----:R-:W-:-:S05]  /*25d0*/  @P0 FADD R0, R0, R25 ;  /* 0x0000001900000221 */ /* 0x001fca0000000000 */
[----:B------:R-:W0:Y:S01]  /*25e0*/  SHFL.DOWN P0, R3, R0, 0x2, 0x1f ;  /* 0x08401f0000037f89 */ /* 0x000e220000000000 */
[----:B--2---:R-:W-:Y:S01]  /*25f0*/  LOP3.LUT R4, R4, 0x1f, RZ, 0xc0, !PT ;  /* 0x0000001f04047812 */ /* 0x004fe200078ec0ff */
[----:B0-----:R-:W-:-:S05]  /*2600*/  @P0 FADD R3, R0, R3 ;  /* 0x0000000300030221 */ /* 0x001fca0000000000 */
[----:B------:R-:W0:Y:S02]  /*2610*/  SHFL.DOWN P0, R2, R3, 0x4, 0x1f ;  /* 0x08801f0003027f89 */ /* 0x000e240000000000 */
[----:B0-----:R-:W-:Y:S01]  /*2620*/  @P0 FADD R2, R3, R2 ;  /* 0x0000000203020221 */ /* 0x001fe20000000000 */
[----:B-1----:R-:W-:-:S04]  /*2630*/  ISETP.GE.AND P0, PT, R18, UR6, PT ;  /* 0x0000000612007c0c */ /* 0x002fc8000bf06270 */
[----:B------:R-:W0:Y:S01]  /*2640*/  SHFL.DOWN P1, R5, R2, 0x8, 0x1f ;  /* 0x09001f0002057f89 */ /* 0x000e220000020000 */
[----:B------:R-:W-:Y:S01]  /*2650*/  ISETP.NE.OR P0, PT, R4, RZ, P0 ;  /* 0x000000ff0400720c */ /* 0x000fe20000705670 */
[----:B0-----:R-:W-:-:S05]  /*2660*/  @P1 FADD R5, R2, R5 ;  /* 0x0000000502051221 */ /* 0x001fca0000000000 */
[----:B------:R0:W1:Y:S07]  /*2670*/  SHFL.DOWN P1, R0, R5, 0x10, 0x1f ;  /* 0x0a001f0005007f89 */ /* 0x00006e0000020000 */
[----:B------:R-:W-:Y:S05]  /*2680*/  @P0 EXIT ;  /* 0x000000000000094d */ /* 0x000fea0003800000 */
[----:B------:R-:W2:Y:S01]  /*2690*/  LDC.64 R2, c[0x0][0x3b0] ;  /* 0x0000ec00ff027b82 */ /* 0x000ea20000000a00 */
[----:B-1----:R-:W-:-:S05]  /*26a0*/  @P1 FADD R0, R5, R0 ;  /* 0x0000000005001221 */ /* 0x002fca0000000000 */
[----:B------:R-:W-:Y:S01]  /*26b0*/  F2FP.BF16.F32.PACK_AB R0, RZ, R0 ;  /* 0x00000000ff00723e */ /* 0x000fe200000010ff */
[----:B--2---:R-:W-:-:S05]  /*26c0*/  IMAD.WIDE R18, R18, 0x2, R2 ;  /* 0x0000000212127825 */ /* 0x004fca00078e0202 */
[----:B------:R-:W-:Y:S01]  /*26d0*/  STG.E.U16 desc[UR4][R18.64], R0 ;  /* 0x0000000012007986 */ /* 0x000fe2000c101504 */
[----:B------:R-:W-:Y:S05]  /*26e0*/  EXIT ;  /* 0x000000000000794d */ /* 0x000fea0003800000 */
.L_x_1847:
        /* <DEDUP_REMOVED lines=9> */
.L_x_2084:


//--------------------- .text._Z26kgemm_4bit_inference_naiveI6__halfLi128ELi16EEviiiPT_PhPfPKfS2_iiii --------------------------
	.section	.text._Z26kgemm_4bit_inference_naiveI6__halfLi128ELi16EEviiiPT_PhPfPKfS2_iiii,"ax",@progbits
	.align	128
        .global         _Z26kgemm_4bit_inference_naiveI6__halfLi128ELi16EEviiiPT_PhPfPKfS2_iiii
        .type           _Z26kgemm_4bit_inference_naiveI6__halfLi128ELi16EEviiiPT_PhPfPKfS2_iiii,@function
        .size           _Z26kgemm_4bit_inference_naiveI6__halfLi128ELi16EEviiiPT_PhPfPKfS2_iiii,(.L_x_2085 - _Z26kgemm_4bit_inference_naiveI6__halfLi128ELi16EEviiiPT_PhPfPKfS2_iiii)
        .other          _Z26kgemm_4bit_inference_naiveI6__halfLi128ELi16EEviiiPT_PhPfPKfS2_iiii,@"STO_CUDA_ENTRY STV_DEFAULT"
_Z26kgemm_4bit_inference_naiveI6__halfLi128ELi16EEviiiPT_PhPfPKfS2_iiii:
.text._Z26kgemm_4bit_inference_naiveI6__halfLi128ELi16EEviiiPT_PhPfPKfS2_iiii:
        /* <DEDUP_REMOVED lines=12> */
[----:B------:R-:W-:Y:S01]  /*00c0*/  IMAD.MOV.U32 R25, RZ, RZ, RZ ;  /* 0x000000ffff197224 */ /* 0x000fe200078e00ff */
[----:B------:R-:W0:Y:S02]  /*00d0*/  @!P0 S2R R5, SR_CgaCtaId ;  /* 0x0000000000058919 */ /* 0x000e240000008800 */
[----:B0-----:R-:W-:-:S05]  /*00e0*/  @!P0 LEA R4, R5, R0, 0x18 ;  /* 0x0000000005048211 */ /* 0x001fca00078ec0ff */
[----:B------:R-:W-:Y:S01]  /*00f0*/  @!P0 IMAD R4, R7, 0x2, R4 ;  /* 0x0000000207048824 */ /* 0x000fe200078e0204 */
[----:B-----5:R-:W-:-:S04]  /*0100*/  @!P0 F2FP.F16.F32.PACK_AB R0, RZ, R2 ;  /* 0x00000002ff00823e */ /* 0x020fc800000000ff */
[----:B------:R-:W-:Y:S02]  /*0110*/  PRMT R3, R0, 0x7610, R3 ;  /* 0x0000761000037816 */ /* 0x000fe40000000003 */
[----:B------:R-:W-:-:S03]  /*0120*/  LOP3.LUT R0, R7, 0x1f, RZ, 0xc0, !PT ;  /* 0x0000001f07007812 */ /* 0x000fc600078ec0ff */
[----:B------:R0:W-:Y:S02]  /*0130*/  @!P0 STS.U16 [R4], R3 ;  /* 0x0000000304008388 */ /* 0x0001e40000000400 */
[----:B------:R-:W-:Y:S01]  /*0140*/  IMAD.SHL.U32 R15, R0, 0x20, RZ ;  /* 0x00000020000f7824 */ /* 0x000fe200078e00ff */
[----:B------:R-:W-:Y:S01]  /*0150*/  SHF.R.U32.HI R0, RZ, 0x5, R7 ;  /* 0x00000005ff007819 */ /* 0x000fe20000011607 */
[----:B------:R-:W-:Y:S03]  /*0160*/  BAR.SYNC.DEFER_BLOCKING 0x0 ;  /* 0x0000000000007b1d */ /* 0x000fe60000010000 */
[----:B--2---:R-:W-:Y:S01]  /*0170*/  ISETP.GE.AND P0, PT, R15, R16, PT ;  /* 0x000000100f00720c */ /* 0x004fe20003f06270 */
[----:B---3--:R-:W-:-:S12]  /*0180*/  IMAD R0, R9, 0x4, R0 ;  /* 0x0000000409007824 */ /* 0x008fd800078e0200 */
        /* <DEDUP_REMOVED lines=9> */
.L_x_1864:
        /* <DEDUP_REMOVED lines=10> */
[----:B--2---:R-:W-:Y:S01]  /*02c0*/  F2FP.F16.F32.PACK_AB R24, RZ, R24 ;  /* 0x00000018ff18723e */ /* 0x004fe200000000ff */
        /* <DEDUP_REMOVED lines=13> */
.L_x_1852:
        /* <DEDUP_REMOVED lines=24> */
[----:B------:R-:W-:Y:S02]  /*0520*/  @!P2 LOP3.LUT R5, R4, 0x7700, RZ, 0xfc, !PT ;  /* 0x000077000405a812 */ /* 0x000fe400078efcff */
[----:B------:R-:W-:Y:S01]  /*0530*/  @!P4 LOP3.LUT R8, R6, 0x7700, RZ, 0xfc, !PT ;  /* 0x000077000608c812 */ /* 0x000fe200078efcff */
[----:B-----5:R-:W-:Y:S01]  /*0540*/  @P2 IMAD R5, R7, 0x100, R4 ;  /* 0x0000010007052824 */ /* 0x020fe200078e0204 */
[----:B------:R-:W-:Y:S01]  /*0550*/  ISETP.GT.AND P3, PT, R13, 0x9, PT ;  /* 0x000000090d00780c */ /* 0x000fe20003f64270 */
[----:B----4-:R-:W-:Y:S01]  /*0560*/  @P4 IMAD R8, R9, 0x100, R6 ;  /* 0x0000010009084824 */ /* 0x010fe200078e0206 */
[C---:B------:R-:W-:Y:S01]  /*0570*/  ISETP.GT.AND P4, PT, R13.reuse, 0x6, PT ;  /* 0x000000060d00780c */ /* 0x040fe20003f84270 */
[----:B------:R-:W2:Y:S01]  /*0580*/  @P1 LDG.E.U8 R6, desc[UR4][R2.64+0x2] ;  /* 0x0000020402061981 */ /* 0x000ea2000c1e1100 */
[----:B------:R-:W-:-:S09]  /*0590*/  ISETP.GT.AND P2, PT, R13, 0xd, PT ;  /* 0x0000000d0d00780c */ /* 0x000fd20003f44270 */
[----:B------:R-:W3:Y:S04]  /*05a0*/  @P3 LDG.E.U8 R11, desc[UR4][R2.64+0x9] ;  /* 0x00000904020b3981 */ /* 0x000ee8000c1e1100 */
[----:B------:R-:W4:Y:S04]  /*05b0*/  @P4 LDG.E.U8 R9, desc[UR4][R2.64+0x6] ;  /* 0x0000060402094981 */ /* 0x000f28000c1e1100 */
[----:B------:R-:W5:Y:S01]  /*05c0*/  @P2 LDG.E.U8 R20, desc[UR4][R2.64+0xd] ;  /* 0x00000d0402142981 */ /* 0x000f62000c1e1100 */
        /* <DEDUP_REMOVED lines=17> */
[----:B------:R-:W-:Y:S01]  /*06e0*/  ISETP.GT.AND P1, PT, R13, 0x3, PT ;  /* 0x000000030d00780c */ /* 0x000fe20003f24270 */
[----:B---3--:R-:W-:Y:S01]  /*06f0*/  @P3 IMAD R12, R11, 0x100, R10 ;  /* 0x000001000b0c3824 */ /* 0x008fe200078e020a */
[----:B------:R-:W-:Y:S01]  /*0700*/  ISETP.GT.AND P3, PT, R13, 0xb, PT ;  /* 0x0000000b0d00780c */ /* 0x000fe20003f64270 */
[----:B----4-:R-:W-:Y:S01]  /*0710*/  @P4 IMAD R7, R9, 0x10000, R8 ;  /* 0x0001000009074824 */ /* 0x010fe200078e0208 */
[C---:B------:R-:W-:Y:S01]  /*0720*/  ISETP.GT.AND P4, PT, R13.reuse, 0xf, PT ;  /* 0x0000000f0d00780c */ /* 0x040fe20003f84270 */
[----:B------:R-:W2:Y:S01]  /*0730*/  @P6 LDG.E.U8 R8, desc[UR4][R2.64+0xe] ;  /* 0x00000e0402086981 */ /* 0x000ea2000c1e1100 */
[----:B-----5:R-:W-:Y:S01]  /*0740*/  @P2 IMAD R19, R20, 0x100, R17 ;  /* 0x0000010014132824 */ /* 0x020fe200078e0211 */
[----:B------:R-:W-:-:S06]  /*0750*/  ISETP.GT.AND P2, PT, R13, 0x7, PT ;  /* 0x000000070d00780c */ /* 0x000fcc0003f44270 */
[----:B------:R-:W3:Y:S04]  /*0760*/  @P1 LDG.E.U8 R9, desc[UR4][R2.64+0x3] ;  /* 0x0000030402091981 */ /* 0x000ee8000c1e1100 */
[----:B------:R-:W4:Y:S04]  /*0770*/  @P5 LDG.E.U8 R13, desc[UR4][R2.64+0xa] ;  /* 0x00000a04020d5981 */ /* 0x000f28000c1e1100 */
[----:B------:R-:W5:Y:S04]  /*0780*/  @P3 LDG.E.U8 R17, desc[UR4][R2.64+0xb] ;  /* 0x00000b0402113981 */ /* 0x000f68000c1e1100 */
[----:B------:R-:W5:Y:S04]  /*0790*/  @P2 LDG.E.U8 R11, desc[UR4][R2.64+0x7] ;  /* 0x00000704020b2981 */ /* 0x000f68000c1e1100 */
[----:B------:R-:W5:Y:S01]  /*07a0*/  @P4 LDG.E.U8 R20, desc[UR4][R2.64+0xf] ;  /* 0x00000f0402144981 */ /* 0x000f62000c1e1100 */
[----:B------:R-:W-:-:S02]  /*07b0*/  LOP3.LUT R12, R12, 0xff00ffff, RZ, 0xc0, !PT ;  /* 0xff00ffff0c0c7812 */ /* 0x000fc400078ec0ff */
[----:B------:R-:W-:Y:S02]  /*07c0*/  LOP3.LUT R19, R19, 0xff00ffff, RZ, 0xc0, !PT ;  /* 0xff00ffff13137812 */ /* 0x000fe400078ec0ff */
[----:B------:R-:W-:Y:S02]  /*07d0*/  @!P5 LOP3.LUT R5, R12, 0x770000, RZ, 0xfc, !PT ;  /* 0x007700000c05d812 */ /* 0x000fe400078efcff */
[----:B------:R-:W-:Y:S02]  /*07e0*/  @!P6 LOP3.LUT R6, R19, 0x770000, RZ, 0xfc, !PT ;  /* 0x007700001306e812 */ /* 0x000fe400078efcff */
[----:B------:R-:W-:Y:S01]  /*07f0*/  LOP3.LUT R10, R7, 0xffffff, RZ, 0xc0, !PT ;  /* 0x00ffffff070a7812 */ /* 0x000fe200078ec0ff */
[----:B--2---:R-:W-:Y:S01]  /*0800*/  @P6 IMAD R6, R8, 0x10000, R19 ;  /* 0x0001000008066824 */ /* 0x004fe200078e0213 */
[----:B------:R-:W-:Y:S01]  /*0810*/  LOP3.LUT R8, R4, 0xffffff, RZ, 0xc0, !PT ;  /* 0x00ffffff04087812 */ /* 0x000fe200078ec0ff */
[----:B----4-:R-:W-:-:S03]  /*0820*/  @P5 IMAD R5, R13, 0x10000, R12 ;  /* 0x000100000d055824 */ /* 0x010fc600078e020c */
[----:B------:R-:W-:Y:S02]  /*0830*/  LOP3.LUT R13, R6, 0xffffff, RZ, 0xc0, !PT ;  /* 0x00ffffff060d7812 */ /* 0x000fe400078ec0ff */
[----:B------:R-:W-:Y:S02]  /*0840*/  LOP3.LUT R12, R5, 0xffffff, RZ, 0xc0, !PT ;  /* 0x00ffffff050c7812 */ /* 0x000fe400078ec0ff */
[----:B------:R-:W-:Y:S01]  /*0850*/  @!P1 LOP3.LUT R4, R8, 0x77000000, RZ, 0xfc, !PT ;  /* 0x7700000008049812 */ /* 0x000fe200078efcff */
[----:B---3--:R-:W-:Y:S01]  /*0860*/  @P1 IMAD R4, R9, 0x1000000, R8 ;  /* 0x0100000009041824 */ /* 0x008fe200078e0208 */
[----:B------:R-:W-:Y:S01]  /*0870*/  @!P2 LOP3.LUT R5, R10, 0x77000000, RZ, 0xfc, !PT ;  /* 0x770000000a05a812 */ /* 0x000fe200078efcff */
[----:B-----5:R-:W-:Y:S01]  /*0880*/  @P2 IMAD R5, R11, 0x1000000, R10 ;  /* 0x010000000b052824 */ /* 0x020fe200078e020a */
[----:B------:R-:W-:Y:S01]  /*0890*/  @!P3 LOP3.LUT R6, R12, 0x77000000, RZ, 0xfc, !PT ;  /* 0x770000000c06b812 */ /* 0x000fe200078efcff */
[----:B------:R-:W-:Y:S01]  /*08a0*/  @P3 IMAD R6, R17, 0x1000000, R12 ;  /* 0x0100000011063824 */ /* 0x000fe200078e020c */
[----:B------:R-:W-:Y:S01]  /*08b0*/  @!P4 LOP3.LUT R7, R13, 0x77000000, RZ, 0xfc, !PT ;  /* 0x770000000d07c812 */ /* 0x000fe200078efcff */
[----:B------:R-:W-:-:S07]  /*08c0*/  @P4 IMAD R7, R20, 0x1000000, R13 ;  /* 0x0100000014074824 */ /* 0x000fce00078e020d */
.L_x_1851:
[----:B------:R-:W-:Y:S05]  /*08d0*/  BSYNC.RECONVERGENT B1 ;  /* 0x0000000000017941 */ /* 0x000fea0003800200 */
.L_x_1850:
        /* <DEDUP_REMOVED lines=15> */
[--C-:B------:R-:W-:Y:S02]  /*09d0*/  SHF.R.U32.HI R29, RZ, 0xf, R4.reuse ;  /* 0x0000000fff1d7819 */ /* 0x100fe40000011604 */
[----:B------:R-:W-:-:S02]  /*09e0*/  SHF.R.U32.HI R23, RZ, 0xb, R4 ;  /* 0x0000000bff177819 */ /* 0x000fc40000011604 */
[----:B------:R-:W-:Y:S02]  /*09f0*/  LOP3.LUT R28, R27, 0x1e, RZ, 0xc0, !PT ;  /* 0x0000001e1b1c7812 */ /* 0x000fe400078ec0ff */
[----:B------:R-:W-:Y:S02]  /*0a00*/  LOP3.LUT R30, R29, 0x1e, RZ, 0xc0, !PT ;  /* 0x0000001e1d1e7812 */ /* 0x000fe400078ec0ff */
        /* <DEDUP_REMOVED lines=13> */
[----:B------:R0:W3:Y:S04]  /*0ae0*/  LDS.U16 R29, [R22] ;  /* 0x00000000161d7984 */ /* 0x0000e80000000400 */
[----:B------:R0:W4:Y:S04]  /*0af0*/  LDS.U16 R31, [R26] ;  /* 0x000000001a1f7984 */ /* 0x0001280000000400 */
[----:B------:R-:W0:Y:S04]  /*0b00*/  LDS.U16 R27, [R27] ;  /* 0x000000001b1b7984 */ /* 0x000e280000000400 */
[----:B------:R-:W0:Y:S01]  /*0b10*/  LDS.U16 R23, [R23] ;  /* 0x0000000017177984 */ /* 0x000e220000000400 */
[----:B-1----:R-:W-:-:S02]  /*0b20*/  HMUL2 R21, R21.H0_H0, R24.H0_H0 ;  /* 0x2000001815157232 */ /* 0x002fc40000000800 */
[----:B--2---:R-:W-:-:S05]  /*0b30*/  HMUL2 R19, R19.H0_H0, R24.H0_H0 ;  /* 0x2000001813137232 */ /* 0x004fca0000000800 */
        /* <DEDUP_REMOVED lines=23> */
[----:B0-----:R-:W-:Y:S01]  /*0cb0*/  @P2 PRMT R26, RZ, 0x7610, R26 ;  /* 0x00007610ff1a2816 */ /* 0x001fe2000000001a */
        /* <DEDUP_REMOVED lines=9> */
[C---:B------:R-:W-:Y:S02]  /*0d50*/  @P6 PRMT R10, R21.reuse, 0x5410, RZ ;  /* 0x00005410150a6816 */ /* 0x040fe400000000ff */
[----:B------:R-:W-:Y:S02]  /*0d60*/  @P5 PRMT R11, R26, 0x5410, RZ ;  /* 0x000054101a0b5816 */ /* 0x000fe400000000ff */
[----:B------:R-:W-:-:S02]  /*0d70*/  @!P6 PRMT R10, R21, 0x5410, R22 ;  /* 0x00005410150ae816 */ /* 0x000fc40000000016 */
[----:B------:R-:W-:-:S07]  /*0d80*/  @!P5 PRMT R11, R26, 0x5410, R33 ;  /* 0x000054101a0bd816 */ /* 0x000fce0000000021 */
.L_x_1854:
[----:B------:R-:W-:Y:S05]  /*0d90*/  BSYNC.RECONVERGENT B1 ;  /* 0x0000000000017941 */ /* 0x000fea0003800200 */
.L_x_1853:
[----:B------:R-:W-:Y:S01]  /*0da0*/  HFMA2 R28, R8, R19, -RZ ;  /* 0x00000013081c7231 */ /* 0x000fe200001000ff */
[--C-:B------:R-:W-:Y:S01]  /*0db0*/  SHF.R.U32.HI R8, RZ, 0x1b, R4.reuse ;  /* 0x0000001bff087819 */ /* 0x100fe20000011604 */
[-C--:B------:R-:W-:Y:S01]  /*0dc0*/  HMUL2 R29, R29.H0_H0, R24.reuse.H0_H0 ;  /* 0x200000181d1d7232 */ /* 0x080fe20000000800 */
[----:B------:R-:W-:Y:S01]  /*0dd0*/  SHF.R.U32.HI R19, RZ, 0x17, R4 ;  /* 0x00000017ff137819 */ /* 0x000fe20000011604 */
[----:B----4-:R-:W-:Y:S01]  /*0de0*/  HMUL2 R31, R31.H0_H0, R24.H0_H0 ;  /* 0x200000181f1f7232 */ /* 0x010fe20000000800 */
[----:B------:R-:W-:Y:S01]  /*0df0*/  LOP3.LUT R8, R8, 0x1e, RZ, 0xc0, !PT ;  /* 0x0000001e08087812 */ /* 0x000fe200078ec0ff */
[----:B------:R-:W-:Y:S01]  /*0e00*/  BSSY.RECONVERGENT B1, `(.L_x_1855) ;  /* 0x0000073000017945 */ /* 0x000fe20003800200 */
[----:B0-----:R-:W-:Y:S02]  /*0e10*/  LOP3.LUT R26, R19, 0x1e, RZ, 0xc0, !PT ;  /* 0x0000001e131a7812 */ /* 0x001fe400078ec0ff */
[----:B------:R-:W-:Y:S01]  /*0e20*/  PRMT R29, R29, 0x5410, R31 ;  /* 0x000054101d1d7816 */ /* 0x000fe2000000001f */
[----:B------:R-:W-:-:S02]  /*0e30*/  IMAD.IADD R35, R17, 0x1, R8 ;  /* 0x0000000111237824 */ /* 0x000fc400078e0208 */
[-C--:B------:R-:W-:Y:S02]  /*0e40*/  HMUL2 R8, R23.H0_H0, R24.reuse.H0_H0 ;  /* 0x2000001817087232 */ /* 0x080fe40000000800 */
[----:B------:R-:W-:Y:S01]  /*0e50*/  IMAD.IADD R37, R17, 0x1, R26 ;  /* 0x0000000111257824 */ /* 0x000fe200078e021a */
[--C-:B------:R-:W-:Y:S01]  /*0e60*/  SHF.R.U32.HI R23, RZ, 0x7, R5.reuse ;  /* 0x00000007ff177819 */ /* 0x100fe20000011605 */
[----:B------:R-:W-:Y:S01]  /*0e70*/  IMAD.SHL.U32 R31, R5, 0x2, RZ ;  /* 0x00000002051f7824 */ /* 0x000fe200078e00ff */
[--C-:B------:R-:W-:Y:S01]  /*0e80*/  SHF.R.U32.HI R36, RZ, 0x13, R5.reuse ;  /* 0x00000013ff247819 */ /* 0x100fe20000011605 */
[----:B------:R-:W0:Y:S01]  /*0e90*/  LDS.U16 R35, [R35] ;  /* 0x0000000023237984 */ /* 0x000e220000000400 */
[--C-:B------:R-:W-:Y:S01]  /*0ea0*/  HADD2.F32 R22, -RZ, R28.reuse.H0_H0 ;  /* 0x2000001cff167230 */ /* 0x100fe20000004100 */
[----:B------:R-:W-:Y:S01]  /*0eb0*/  SHF.R.U32.HI R34, RZ, 0xf, R5 ;  /* 0x0000000fff227819 */ /* 0x000fe20000011605 */
[----:B------:R-:W-:Y:S01]  /*0ec0*/  HFMA2 R26, R9, R29, -RZ ;  /* 0x0000001d091a7231 */ /* 0x000fe200001000ff */
[----:B------:R-:W-:Y:S01]  /*0ed0*/  LOP3.LUT R31, R31, 0x1e, RZ, 0xc0, !PT ;  /* 0x0000001e1f1f7812 */ /* 0x000fe200078ec0ff */
[----:B------:R-:W1:Y:S01]  /*0ee0*/  LDS.U16 R37, [R37] ;  /* 0x0000000025257984 */ /* 0x000e620000000400 */
[----:B------:R-:W-:Y:S01]  /*0ef0*/  FADD.FTZ R25, R22, R25 ;  /* 0x0000001916197221 */ /* 0x000fe20000010000 */
[----:B------:R-:W-:Y:S01]  /*0f00*/  HMUL2 R22, R27.H0_H0, R24.H0_H0 ;  /* 0x200000181b167232 */ /* 0x000fe20000000800 */
[----:B------:R-:W-:Y:S01]  /*0f10*/  SHF.R.U32.HI R27, RZ, 0x3, R5 ;  /* 0x00000003ff1b7819 */ /* 0x000fe20000011605 */
[----:B------:R-:W-:Y:S01]  /*0f20*/  IMAD.IADD R31, R17, 0x1, R31 ;  /* 0x00000001111f7824 */ /* 0x000fe200078e021f */
[--C-:B------:R-:W-:Y:S01]  /*0f30*/  SHF.R.U32.HI R33, RZ, 0xb, R5.reuse ;  /* 0x0000000bff217819 */ /* 0x100fe20000011605 */
[----:B------:R-:W-:Y:S01]  /*0f40*/  HADD2.F32 R28, -RZ, R28.H1_H1 ;  /* 0x3000001cff1c7230 */ /* 0x000fe20000004100 */
[----:B------:R-:W-:-:S02]  /*0f50*/  SHF.R.U32.HI R32, RZ, 0x1b, R5 ;  /* 0x0000001bff207819 */ /* 0x000fc40000011605 */
[----:B------:R-:W-:Y:S01]  /*0f60*/  SHF.R.U32.HI R30, RZ, 0x17, R5 ;  /* 0x00000017ff1e7819 */ /* 0x000fe20000011605 */
[----:B------:R-:W2:Y:S01]  /*0f70*/  LDS.U16 R31, [R31] ;  /* 0x000000001f1f7984 */ /* 0x000ea20000000400 */
[----:B------:R-:W-:Y:S01]  /*0f80*/  LOP3.LUT R23, R23, 0x1e, RZ, 0xc0, !PT ;  /* 0x0000001e17177812 */ /* 0x000fe200078ec0ff */
[----:B------:R-:W-:Y:S01]  /*0f90*/  FADD.FTZ R25, R25, R28 ;  /* 0x0000001c19197221 */ /* 0x000fe20000010000 */
[----:B------:R-:W-:Y:S02]  /*0fa0*/  LOP3.LUT R36, R36, 0x1e, RZ, 0xc0, !PT ;  /* 0x0000001e24247812 */ /* 0x000fe400078ec0ff */
[----:B------:R-:W-:Y:S01]  /*0fb0*/  LOP3.LUT R34, R34, 0x1e, RZ, 0xc0, !PT ;  /* 0x0000001e22227812 */ /* 0x000fe200078ec0ff */
[----:B------:R-:W-:Y:S01]  /*0fc0*/  IMAD.IADD R23, R17, 0x1, R23 ;  /* 0x0000000111177824 */ /* 0x000fe200078e0217 */
        /* <DEDUP_REMOVED lines=8> */
[----:B------:R-:W3:Y:S01]  /*1050*/  LDS.U16 R23, [R23] ;  /* 0x0000000017177984 */ /* 0x000ee20000000400 */
[C---:B------:R-:W-:Y:S01]  /*1060*/  IMAD.IADD R29, R17.reuse, 0x1, R32 ;  /* 0x00000001111d7824 */ /* 0x040fe200078e0220 */
[----:B------:R-:W-:Y:S01]  /*1070*/  PRMT R22, R22, 0x5410, R8 ;  /* 0x0000541016167816 */ /* 0x000fe20000000008 */
[----:B------:R-:W-:Y:S01]  /*1080*/  IMAD.IADD R9, R17, 0x1, R30 ;  /* 0x0000000111097824 */ /* 0x000fe200078e021e */
[----:B------:R-:W4:Y:S01]  /*1090*/  LDS.U16 R21, [R21] ;  /* 0x0000000015157984 */ /* 0x000f220000000400 */
[----:B------:R-:W-:-:S02]  /*10a0*/  HADD2.F32 R8, -RZ, R26.H0_H0 ;  /* 0x2000001aff087230 */ /* 0x000fc40000004100 */
[----:B------:R-:W-:Y:S01]  /*10b0*/  HADD2.F32 R26, -RZ, R26.H1_H1 ;  /* 0x3000001aff1a7230 */ /* 0x000fe20000004100 */
[----:B------:R-:W5:Y:S01]  /*10c0*/  LDS.U16 R19, [R19] ;  /* 0x0000000013137984 */ /* 0x000f620000000400 */
[----:B------:R-:W-:Y:S02]  /*10d0*/  HFMA2 R10, R10, R22, -RZ ;  /* 0x000000160a0a7231 */ /* 0x000fe400001000ff */
[-C--:B0-----:R-:W-:Y:S02]  /*10e0*/  HMUL2 R35, R35.H0_H0, R24.reuse.H0_H0 ;  /* 0x2000001823237232 */ /* 0x081fe40000000800 */
[----:B------:R-:W-:Y:S01]  /*10f0*/  FADD.FTZ R8, R25, R8 ;  /* 0x0000000819087221 */ /* 0x000fe20000010000 */
[----:B------:R-:W0:Y:S01]  /*1100*/  LDS.U16 R27, [R27] ;  /* 0x000000001b1b7984 */ /* 0x000e220000000400 */
[----:B-1----:R-:W-:-:S03]  /*1110*/  HMUL2 R37, R37.H0_H0, R24.H0_H0 ;  /* 0x2000001825257232 */ /* 0x002fc60000000800 */
[----:B------:R-:W1:Y:S01]  /*1120*/  LDS.U16 R33, [R33] ;  /* 0x0000000021217984 */ /* 0x000e620000000400 */
[----:B------:R-:W-:Y:S01]  /*1130*/  FADD.FTZ R8, R8, R26 ;  /* 0x0000001a08087221 */ /* 0x000fe20000010000 */
[----:B------:R-:W-:Y:S02]  /*1140*/  HADD2.F32 R25, -RZ, R10.H0_H0 ;  /* 0x2000000aff197230 */ /* 0x000fe40000004100 */
[----:B------:R-:W1:Y:S01]  /*1150*/  LDS.U16 R29, [R29] ;  /* 0x000000001d1d7984 */ /* 0x000e620000000400 */
[----:B------:R-:W-:-:S03]  /*1160*/  PRMT R35, R35, 0x5410, R37 ;  /* 0x0000541023237816 */ /* 0x000fc60000000025 */
[----:B------:R-:W1:Y:S01]  /*1170*/  LDS.U16 R9, [R9] ;  /* 0x0000000009097984 */ /* 0x000e620000000400 */
[----:B--2---:R-:W-:Y:S02]  /*1180*/  HMUL2 R32, R31.H0_H0, R24.H0_H0 ;  /* 0x200000181f207232 */ /* 0x004fe40000000800 */
[----:B------:R-:W-:Y:S02]  /*1190*/  VIADD R31, R15, 0x10 ;  /* 0x000000100f1f7836 */ /* 0x000fe40000000000 */
[----:B------:R-:W-:Y:S02]  /*11a0*/  HFMA2 R22, R11, R35, -RZ ;  /* 0x000000230b167231 */ /* 0x000fe400001000ff */
[----:B------:R-:W-:Y:S02]  /*11b0*/  HADD2.F32 R11, -RZ, R10.H1_H1 ;  /* 0x3000000aff0b7230 */ /* 0x000fe40000004100 */
[----:B------:R-:W-:Y:S01]  /*11c0*/  FADD.FTZ R8, R8, R25 ;  /* 0x0000001908087221 */ /* 0x000fe20000010000 */
[----:B------:R-:W-:-:S03]  /*11d0*/  ISETP.GE.AND P2, PT, R31, R20, PT ;  /* 0x000000141f00720c */ /* 0x000fc60003f46270 */
[----:B------:R-:W-:Y:S01]  /*11e0*/  FADD.FTZ R8, R8, R11 ;  /* 0x0000000b08087221 */ /* 0x000fe20000010000 */
[--C-:B------:R-:W-:Y:S02]  /*11f0*/  HADD2.F32 R25, -RZ, R22.reuse.H0_H0 ;  /* 0x20000016ff197230 */ /* 0x100fe40000004100 */
[----:B------:R-:W-:Y:S02]  /*1200*/  HADD2.F32 R22, -RZ, R22.H1_H1 ;  /* 0x30000016ff167230 */ /* 0x000fe40000004100 */
[-C--:B---3--:R-:W-:Y:S02]  /*1210*/  HMUL2 R34, R23.H0_H0, R24.reuse.H0_H0 ;  /* 0x2000001817227232 */ /* 0x088fe40000000800 */
[----:B------:R-:W-:Y:S02]  /*1220*/  IMAD.MOV.U32 R23, RZ, RZ, R5 ;  /* 0x000000ffff177224 */ /* 0x000fe400078e0005 */
[----:B------:R-:W-:Y:S01]  /*1230*/  FADD.FTZ R25, R8, R25 ;  /* 0x0000001908197221 */ /* 0x000fe20000010000 */
[----:B----4-:R-:W-:-:S02]  /*1240*/  HMUL2 R26, R21.H0_H0, R24.H0_H0 ;  /* 0x20000018151a7232 */ /* 0x010fc40000000800 */
[----:B------:R-:W-:Y:S02]  /*1250*/  IMAD.MOV.U32 R21, RZ, RZ, R6 ;  /* 0x000000ffff157224 */ /* 0x000fe400078e0006 */
[----:B------:R-:W-:Y:S01]  /*1260*/  FADD.FTZ R25, R25, R22 ;  /* 0x0000001619197221 */ /* 0x000fe20000010000 */
[----:B------:R-:W-:Y:S02]  /*1270*/  IMAD.MOV.U32 R22, RZ, RZ, R4 ;  /* 0x000000ffff167224 */ /* 0x000fe400078e0004 */
[-C--:B-----5:R-:W-:Y:S02]  /*1280*/  HMUL2 R28, R19.H0_H0, R24.reuse.H0_H0 ;  /* 0x20000018131c7232 */ /* 0x0a0fe40000000800 */
[----:B------:R-:W-:Y:S02]  /*1290*/  IMAD.MOV.U32 R19, RZ, RZ, R7 ;  /* 0x000000ffff137224 */ /* 0x000fe400078e0007 */
[-C--:B0-----:R-:W-:Y:S02]  /*12a0*/  HMUL2 R27, R27.H0_H0, R24.reuse.H0_H0 ;  /* 0x200000181b1b7232 */ /* 0x081fe40000000800 */
[----:B-1----:R-:W-:-:S02]  /*12b0*/  HMUL2 R33, R33.H0_H0, R24.H0_H0 ;  /* 0x2000001821217232 */ /* 0x002fc40000000800 */
[-C--:B------:R-:W-:Y:S02]  /*12c0*/  HMUL2 R29, R29.H0_H0, R24.reuse.H0_H0 ;  /* 0x200000181d1d7232 */ /* 0x080fe40000000800 */
[----:B------:R-:W-:Y:S01]  /*12d0*/  HMUL2 R30, R9.H0_H0, R24.H0_H0 ;  /* 0x20000018091e7232 */ /* 0x000fe20000000800 */
        /* <DEDUP_REMOVED lines=36> */
.L_x_1856:
[----:B------:R0:W5:Y:S02]  /*1520*/  LDG.E.128.CONSTANT R8, desc[UR4][R2.64+0x10] ;  /* 0x0000100402087981 */ /* 0x000164000c1e9d00 */
.L_x_1857:
[----:B------:R-:W-:Y:S05]  /*1530*/  BSYNC.RECONVERGENT B1 ;  /* 0x0000000000017941 */ /* 0x000fea0003800200 */
.L_x_1855:
[----:B------:R-:W-:Y:S01]  /*1540*/  PRMT R27, R27, 0x5410, R32 ;  /* 0x000054101b1b7816 */ /* 0x000fe20000000020 */
[----:B------:R-:W-:Y:S01]  /*1550*/  IMAD.SHL.U32 R32, R6, 0x2, RZ ;  /* 0x0000000206207824 */ /* 0x000fe200078e00ff */
[----:B------:R-:W-:Y:S01]  /*1560*/  PRMT R33, R33, 0x5410, R34 ;  /* 0x0000541021217816 */ /* 0x000fe20000000022 */
[----:B------:R-:W-:Y:S01]  /*1570*/  BSSY.RECONVERGENT B1, `(.L_x_1858) ;  /* 0x0000066000017945 */ /* 0x000fe20003800200 */
[--C-:B------:R-:W-:Y:S01]  /*1580*/  SHF.R.U32.HI R37, RZ, 0xb, R6.reuse ;  /* 0x0000000bff257819 */ /* 0x100fe20000011606 */
[----:B-----5:R-:W-:Y:S02]  /*1590*/  HFMA2 R8, R8, R27, -RZ ;  /* 0x0000001b08087231 */ /* 0x020fe400001000ff */
[----:B------:R-:W-:Y:S01]  /*15a0*/  HMUL2 R5, R9, R33 ;  /* 0x0000002109057232 */ /* 0x000fe20000000000 */
[--C-:B------:R-:W-:Y:S02]  /*15b0*/  SHF.R.U32.HI R9, RZ, 0x3, R6.reuse ;  /* 0x00000003ff097819 */ /* 0x100fe40000011606 */
[----:B------:R-:W-:-:S02]  /*15c0*/  SHF.R.U32.HI R35, RZ, 0x7, R6 ;  /* 0x00000007ff237819 */ /* 0x000fc40000011606 */
[--C-:B------:R-:W-:Y:S02]  /*15d0*/  SHF.R.U32.HI R33, RZ, 0x13, R6.reuse ;  /* 0x00000013ff217819 */ /* 0x100fe40000011606 */
[--C-:B------:R-:W-:Y:S01]  /*15e0*/  SHF.R.U32.HI R36, RZ, 0xf, R6.reuse ;  /* 0x0000000fff247819 */ /* 0x100fe20000011606 */
[--C-:B------:R-:W-:Y:S01]  /*15f0*/  HADD2.F32 R4, -RZ, R8.reuse.H0_H0 ;  /* 0x20000008ff047230 */ /* 0x100fe20000004100 */
[--C-:B------:R-:W-:Y:S01]  /*1600*/  SHF.R.U32.HI R34, RZ, 0x1b, R6.reuse ;  /* 0x0000001bff227819 */ /* 0x100fe20000011606 */
[----:B------:R-:W-:Y:S01]  /*1610*/  HADD2.F32 R27, -RZ, R8.H1_H1 ;  /* 0x30000008ff1b7230 */ /* 0x000fe20000004100 */
[----:B------:R-:W-:Y:S02]  /*1620*/  SHF.R.U32.HI R6, RZ, 0x17, R6 ;  /* 0x00000017ff067819 */ /* 0x000fe40000011606 */
[----:B------:R-:W-:Y:S01]  /*1630*/  FADD.FTZ R4, R25, R4 ;  /* 0x0000000419047221 */ /* 0x000fe20000010000 */
[----:B------:R-:W-:Y:S02]  /*1640*/  LOP3.LUT R32, R32, 0x1e, RZ, 0xc0, !PT ;  /* 0x0000001e20207812 */ /* 0x000fe400078ec0ff */
[----:B------:R-:W-:Y:S01]  /*1650*/  LOP3.LUT R37, R37, 0x1e, RZ, 0xc0, !PT ;  /* 0x0000001e25257812 */ /* 0x000fe200078ec0ff */
[----:B------:R-:W-:Y:S01]  /*1660*/  FADD.FTZ R8, R4, R27 ;  /* 0x0000001b04087221 */ /* 0x000fe20000010000 */
        /* <DEDUP_REMOVED lines=12> */
[----:B------:R-:W-:Y:S01]  /*1730*/  PRMT R26, R26, 0x5410, R28 ;  /* 0x000054101a1a7816 */ /* 0x000fe2000000001c */
[C---:B------:R-:W-:Y:S01]  /*1740*/  IMAD.IADD R27, R17.reuse, 0x1, R34 ;  /* 0x00000001111b7824 */ /* 0x040fe200078e0222 */
[----:B------:R-:W1:Y:S01]  /*1750*/  LDS.U16 R4, [R4] ;  /* 0x0000000004047984 */ /* 0x000e620000000400 */
[----:B------:R-:W-:Y:S01]  /*1760*/  IMAD.IADD R25, R17, 0x1, R6 ;  /* 0x0000000111197824 */ /* 0x000fe200078e0206 */
[----:B------:R-:W-:Y:S01]  /*1770*/  PRMT R29, R29, 0x5410, R30 ;  /* 0x000054101d1d7816 */ /* 0x000fe2000000001e */
[----:B------:R-:W-:-:S02]  /*1780*/  HADD2.F32 R6, -RZ, R5.H0_H0 ;  /* 0x20000005ff067230 */ /* 0x000fc40000004100 */
[----:B------:R-:W-:Y:S01]  /*1790*/  HFMA2 R10, R10, R26, -RZ ;  /* 0x0000001a0a0a7231 */ /* 0x000fe200001000ff */
[----:B------:R-:W2:Y:S01]  /*17a0*/  LDS.U16 R32, [R32] ;  /* 0x0000000020207984 */ /* 0x000ea20000000400 */
[----:B------:R-:W-:Y:S02]  /*17b0*/  HADD2.F32 R5, -RZ, R5.H1_H1 ;  /* 0x30000005ff057230 */ /* 0x000fe40000004100 */
[----:B------:R-:W-:Y:S02]  /*17c0*/  HMUL2 R11, R11, R29 ;  /* 0x0000001d0b0b7232 */ /* 0x000fe40000000000 */
[----:B------:R-:W-:Y:S01]  /*17d0*/  FADD.FTZ R8, R8, R6 ;  /* 0x0000000608087221 */ /* 0x000fe20000010000 */
[----:B------:R-:W3:Y:S03]  /*17e0*/  LDS.U16 R37, [R37] ;  /* 0x0000000025257984 */ /* 0x000ee60000000400 */
[----:B------:R-:W-:Y:S01]  /*17f0*/  FADD.FTZ R5, R8, R5 ;  /* 0x0000000508057221 */ /* 0x000fe20000010000 */
[----:B------:R-:W4:Y:S01]  /*1800*/  LDS.U16 R35, [R35] ;  /* 0x0000000023237984 */ /* 0x000f220000000400 */
[----:B------:R-:W-:-:S02]  /*1810*/  HADD2.F32 R6, -RZ, R10.H0_H0 ;  /* 0x2000000aff067230 */ /* 0x000fc40000004100 */
[----:B------:R-:W-:Y:S01]  /*1820*/  HADD2.F32 R10, -RZ, R10.H1_H1 ;  /* 0x3000000aff0a7230 */ /* 0x000fe20000004100 */
[----:B------:R-:W0:Y:S02]  /*1830*/  LDS.U16 R33, [R33] ;  /* 0x0000000021217984 */ /* 0x000e240000000400 */
[----:B------:R-:W-:Y:S01]  /*1840*/  FADD.FTZ R5, R5, R6 ;  /* 0x0000000605057221 */ /* 0x000fe20000010000 */
[--C-:B------:R-:W-:Y:S01]  /*1850*/  HADD2.F32 R6, -RZ, R11.reuse.H0_H0 ;  /* 0x2000000bff067230 */ /* 0x100fe20000004100 */
[----:B------:R-:W0:Y:S01]  /*1860*/  LDS.U16 R9, [R9] ;  /* 0x0000000009097984 */ /* 0x000e220000000400 */
[----:B------:R-:W-:Y:S02]  /*1870*/  HADD2.F32 R11, -RZ, R11.H1_H1 ;  /* 0x3000000bff0b7230 */ /* 0x000fe40000004100 */
[----:B------:R-:W-:Y:S01]  /*1880*/  FADD.FTZ R5, R5, R10 ;  /* 0x0000000a05057221 */ /* 0x000fe20000010000 */
[----:B------:R-:W0:Y:S03]  /*1890*/  LDS.U16 R27, [R27] ;  /* 0x000000001b1b7984 */ /* 0x000e260000000400 */
[----:B------:R-:W-:Y:S01]  /*18a0*/  FADD.FTZ R6, R5, R6 ;  /* 0x0000000605067221 */ /* 0x000fe20000010000 */
[----:B------:R-:W-:Y:S01]  /*18b0*/  VIADD R5, R15, 0x18 ;  /* 0x000000180f057836 */ /* 0x000fe20000000000 */
[----:B------:R-:W0:Y:S02]  /*18c0*/  LDS.U16 R25, [R25] ;  /* 0x0000000019197984 */ /* 0x000e240000000400 */
[----:B------:R-:W-:-:S02]  /*18d0*/  FADD.FTZ R30, R6, R11 ;  /* 0x0000000b061e7221 */ /* 0x000fc40000010000 */
[----:B------:R-:W-:Y:S01]  /*18e0*/  ISETP.GE.AND P1, PT, R5, R20, PT ;  /* 0x000000140500720c */ /* 0x000fe20003f26270 */
[-C--:B-1----:R-:W-:Y:S02]  /*18f0*/  HMUL2 R4, R4.H0_H0, R24.reuse.H0_H0 ;  /* 0x2000001804047232 */ /* 0x082fe40000000800 */
[-C--:B--2---:R-:W-:Y:S02]  /*1900*/  HMUL2 R32, R32.H0_H0, R24.reuse.H0_H0 ;  /* 0x2000001820207232 */ /* 0x084fe40000000800 */
[-C--:B---3--:R-:W-:Y:S02]  /*1910*/  HMUL2 R29, R37.H0_H0, R24.reuse.H0_H0 ;  /* 0x20000018251d7232 */ /* 0x088fe40000000800 */
[-C--:B----4-:R-:W-:Y:S02]  /*1920*/  HMUL2 R6, R35.H0_H0, R24.reuse.H0_H0 ;  /* 0x2000001823067232 */ /* 0x090fe40000000800 */
[-C--:B0-----:R-:W-:Y:S02]  /*1930*/  HMUL2 R28, R33.H0_H0, R24.reuse.H0_H0 ;  /* 0x20000018211c7232 */ /* 0x081fe40000000800 */
[----:B------:R-:W-:-:S02]  /*1940*/  HMUL2 R26, R9.H0_H0, R24.H0_H0 ;  /* 0x20000018091a7232 */ /* 0x000fc40000000800 */
[-C--:B------:R-:W-:Y:S02]  /*1950*/  HMUL2 R27, R27.H0_H0, R24.reuse.H0_H0 ;  /* 0x200000181b1b7232 */ /* 0x080fe40000000800 */
[----:B------:R-:W-:Y:S01]  /*1960*/  HMUL2 R25, R25.H0_H0, R24.H0_H0 ;  /* 0x2000001819197232 */ /* 0x000fe20000000800 */
        /* <DEDUP_REMOVED lines=37> */
.L_x_1859:
[----:B------:R0:W5:Y:S02]  /*1bc0*/  LDG.E.128.CONSTANT R8, desc[UR4][R2.64+0x20] ;  /* 0x0000200402087981 */ /* 0x000164000c1e9d00 */
.L_x_1860:
[----:B------:R-:W-:Y:S05]  /*1bd0*/  BSYNC.RECONVERGENT B1 ;  /* 0x0000000000017941 */ /* 0x000fea0003800200 */
.L_x_1858:
[----:B------:R-:W-:Y:S01]  /*1be0*/  PRMT R35, R4, 0x5410, R32 ;  /* 0x0000541004237816 */ /* 0x000fe20000000020 */
[----:B------:R-:W-:Y:S01]  /*1bf0*/  IMAD.SHL.U32 R4, R7, 0x2, RZ ;  /* 0x0000000207047824 */ /* 0x000fe200078e00ff */
[--C-:B------:R-:W-:Y:S01]  /*1c00*/  SHF.R.U32.HI R31, RZ, 0x3, R7.reuse ;  /* 0x00000003ff1f7819 */ /* 0x100fe20000011607 */
[----:B------:R-:W-:Y:S01]  /*1c10*/  BSSY.RECONVERGENT B1, `(.L_x_1861) ;  /* 0x0000066000017945 */ /* 0x000fe20003800200 */
[--C-:B------:R-:W-:Y:S01]  /*1c20*/  SHF.R.U32.HI R36, RZ, 0xb, R7.reuse ;  /* 0x0000000bff247819 */ /* 0x100fe20000011607 */
[----:B-----5:R-:W-:Y:S01]  /*1c30*/  HFMA2 R35, R8, R35, -RZ ;  /* 0x0000002308237231 */ /* 0x020fe200001000ff */
[--C-:B------:R-:W-:Y:S02]  /*1c40*/  SHF.R.U32.HI R8, RZ, 0x7, R7.reuse ;  /* 0x00000007ff087819 */ /* 0x100fe40000011607 */
[--C-:B------:R-:W-:Y:S02]  /*1c50*/  SHF.R.U32.HI R32, RZ, 0x13, R7.reuse ;  /* 0x00000013ff207819 */ /* 0x100fe40000011607 */
[----:B------:R-:W-:-:S02]  /*1c60*/  SHF.R.U32.HI R34, RZ, 0xf, R7 ;  /* 0x0000000fff227819 */ /* 0x000fc40000011607 */
[--C-:B------:R-:W-:Y:S02]  /*1c70*/  SHF.R.U32.HI R33, RZ, 0x1b, R7.reuse ;  /* 0x0000001bff217819 */ /* 0x100fe40000011607 */
[----:B------:R-:W-:Y:S01]  /*1c80*/  SHF.R.U32.HI R7, RZ, 0x17, R7 ;  /* 0x00000017ff077819 */ /* 0x000fe20000011607 */
[--C-:B------:R-:W-:Y:S01]  /*1c90*/  HADD2.F32 R37, -RZ, R35.reuse.H0_H0 ;  /* 0x20000023ff257230 */ /* 0x100fe20000004100 */
[----:B------:R-:W-:Y:S01]  /*1ca0*/  LOP3.LUT R31, R31, 0x1e, RZ, 0xc0, !PT ;  /* 0x0000001e1f1f7812 */ /* 0x000fe200078ec0ff */
[----:B------:R-:W-:Y:S01]  /*1cb0*/  HADD2.F32 R35, -RZ, R35.H1_H1 ;  /* 0x30000023ff237230 */ /* 0x000fe20000004100 */
[----:B------:R-:W-:Y:S02]  /*1cc0*/  LOP3.LUT R8, R8, 0x1e, RZ, 0xc0, !PT ;  /* 0x0000001e08087812 */ /* 0x000fe400078ec0ff */
        /* <DEDUP_REMOVED lines=9> */
[----:B------:R-:W-:Y:S01]  /*1d60*/  IMAD.IADD R33, R17, 0x1, R33 ;  /* 0x0000000111217824 */ /* 0x000fe200078e0221 */
[----:B------:R-:W-:Y:S01]  /*1d70*/  LOP3.LUT R7, R7, 0x1e, RZ, 0xc0, !PT ;  /* 0x0000001e07077812 */ /* 0x000fe200078ec0ff */
[----:B------:R-:W-:Y:S01]  /*1d80*/  IMAD.IADD R4, R17, 0x1, R4 ;  /* 0x0000000111047824 */ /* 0x000fe200078e0204 */
[----:B------:R-:W-:Y:S01]  /*1d90*/  PRMT R29, R29, 0x5410, R6 ;  /* 0x000054101d1d7816 */ /* 0x000fe20000000006 */
[C---:B------:R-:W-:Y:S01]  /*1da0*/  IMAD.IADD R36, R17.reuse, 0x1, R36 ;  /* 0x0000000111247824 */ /* 0x040fe200078e0224 */
[----:B------:R-:W-:Y:S01]  /*1db0*/  PRMT R28, R28, 0x5410, R26 ;  /* 0x000054101c1c7816 */ /* 0x000fe2000000001a */
[----:B------:R-:W-:-:S02]  /*1dc0*/  IMAD.IADD R7, R17, 0x1, R7 ;  /* 0x0000000111077824 */ /* 0x000fc400078e0207 */
[----:B------:R-:W-:Y:S01]  /*1dd0*/  FADD.FTZ R30, R30, R37 ;  /* 0x000000251e1e7221 */ /* 0x000fe20000010000 */
[----:B------:R-:W-:Y:S01]  /*1de0*/  HMUL2 R9, R9, R29 ;  /* 0x0000001d09097232 */ /* 0x000fe20000000000 */
[----:B------:R-:W1:Y:S01]  /*1df0*/  LDS.U16 R31, [R31] ;  /* 0x000000001f1f7984 */ /* 0x000e620000000400 */
[----:B------:R-:W-:Y:S01]  /*1e00*/  PRMT R27, R27, 0x5410, R25 ;  /* 0x000054101b1b7816 */ /* 0x000fe20000000019 */
[----:B------:R-:W-:Y:S02]  /*1e10*/  HFMA2 R10, R10, R28, -RZ ;  /* 0x0000001c0a0a7231 */ /* 0x000fe400001000ff */
[----:B------:R-:W-:Y:S01]  /*1e20*/  FADD.FTZ R35, R30, R35 ;  /* 0x000000231e237221 */ /* 0x000fe20000010000 */
[----:B------:R-:W2:Y:S01]  /*1e30*/  LDS.U16 R17, [R4] ;  /* 0x0000000004117984 */ /* 0x000ea20000000400 */
[----:B------:R-:W-:Y:S02]  /*1e40*/  HADD2.F32 R6, -RZ, R9.H0_H0 ;  /* 0x20000009ff067230 */ /* 0x000fe40000004100 */
[----:B------:R-:W-:-:S02]  /*1e50*/  HMUL2 R11, R11, R27 ;  /* 0x0000001b0b0b7232 */ /* 0x000fc40000000000 */
[----:B------:R-:W-:Y:S01]  /*1e60*/  HADD2.F32 R9, -RZ, R9.H1_H1 ;  /* 0x30000009ff097230 */ /* 0x000fe20000004100 */
[----:B------:R-:W3:Y:S01]  /*1e70*/  LDS.U16 R37, [R36] ;  /* 0x0000000024257984 */ /* 0x000ee20000000400 */
[----:B------:R-:W-:Y:S01]  /*1e80*/  FADD.FTZ R6, R35, R6 ;  /* 0x0000000623067221 */ /* 0x000fe20000010000 */
[----:B------:R-:W-:Y:S02]  /*1e90*/  HADD2.F32 R25, -RZ, R11.H0_H0 ;  /* 0x2000000bff197230 */ /* 0x000fe40000004100 */
[----:B------:R-:W4:Y:S01]  /*1ea0*/  LDS.U16 R8, [R8] ;  /* 0x0000000008087984 */ /* 0x000f220000000400 */
[--C-:B------:R-:W-:Y:S02]  /*1eb0*/  HADD2.F32 R29, -RZ, R10.reuse.H0_H0 ;  /* 0x2000000aff1d7230 */ /* 0x100fe40000004100 */
[----:B------:R-:W-:Y:S01]  /*1ec0*/  FADD.FTZ R6, R6, R9 ;  /* 0x0000000906067221 */ /* 0x000fe20000010000 */
[----:B------:R-:W-:Y:S01]  /*1ed0*/  HADD2.F32 R9, -RZ, R10.H1_H1 ;  /* 0x3000000aff097230 */ /* 0x000fe20000004100 */
[----:B------:R-:W0:Y:S02]  /*1ee0*/  LDS.U16 R32, [R32] ;  /* 0x0000000020207984 */ /* 0x000e240000000400 */
[----:B------:R-:W-:-:S02]  /*1ef0*/  FADD.FTZ R6, R6, R29 ;  /* 0x0000001d06067221 */ /* 0x000fc40000010000 */
[----:B------:R-:W0:Y:S02]  /*1f00*/  LDS.U16 R34, [R34] ;  /* 0x0000000022227984 */ /* 0x000e240000000400 */
[----:B------:R-:W-:Y:S01]  /*1f10*/  FADD.FTZ R6, R6, R9 ;  /* 0x0000000906067221 */ /* 0x000fe20000010000 */
[----:B------:R-:W-:Y:S01]  /*1f20*/  HADD2.F32 R9, -RZ, R11.H1_H1 ;  /* 0x3000000bff097230 */ /* 0x000fe20000004100 */
[----:B------:R-:W0:Y:S01]  /*1f30*/  LDS.U16 R33, [R33] ;  /* 0x0000000021217984 */ /* 0x000e220000000400 */
[----:B------:R-:W-:Y:S02]  /*1f40*/  VIADD R11, R15, 0x20 ;  /* 0x000000200f0b7836 */ /* 0x000fe40000000000 */
[----:B------:R-:W-:Y:S01]  /*1f50*/  FADD.FTZ R6, R6, R25 ;  /* 0x0000001906067221 */ /* 0x000fe20000010000 */
[----:B------:R-:W0:Y:S02]  /*1f60*/  LDS.U16 R7, [R7] ;  /* 0x0000000007077984 */ /* 0x000e240000000400 */
[----:B------:R-:W-:Y:S01]  /*1f70*/  ISETP.GE.AND P1, PT, R11, R20, PT ;  /* 0x000000140b00720c */ /* 0x000fe20003f26270 */
[----:B------:R-:W-:Y:S01]  /*1f80*/  FADD.FTZ R9, R6, R9 ;  /* 0x0000000906097221 */ /* 0x000fe20000010000 */
[----:B-1----:R-:W-:-:S02]  /*1f90*/  HMUL2 R31, R31.H0_H0, R24.H0_H0 ;  /* 0x200000181f1f7232 */ /* 0x002fc40000000800 */
[-C--:B--2---:R-:W-:Y:S02]  /*1fa0*/  HMUL2 R17, R17.H0_H0, R24.reuse.H0_H0 ;  /* 0x2000001811117232 */ /* 0x084fe40000000800 */
[-C--:B---3--:R-:W-:Y:S02]  /*1fb0*/  HMUL2 R37, R37.H0_H0, R24.reuse.H0_H0 ;  /* 0x2000001825257232 */ /* 0x088fe40000000800 */
[-C--:B----4-:R-:W-:Y:S02]  /*1fc0*/  HMUL2 R8, R8.H0_H0, R24.reuse.H0_H0 ;  /* 0x2000001808087232 */ /* 0x090fe40000000800 */
[-C--:B0-----:R-:W-:Y:S02]  /*1fd0*/  HMUL2 R32, R32.H0_H0, R24.reuse.H0_H0 ;  /* 0x2000001820207232 */ /* 0x081fe40000000800 */
[-C--:B------:R-:W-:Y:S02]  /*1fe0*/  HMUL2 R34, R34.H0_H0, R24.reuse.H0_H0 ;  /* 0x2000001822227232 */ /* 0x080fe40000000800 */
[----:B------:R-:W-:-:S02]  /*1ff0*/  HMUL2 R33, R33.H0_H0, R24.H0_H0 ;  /* 0x2000001821217232 */ /* 0x000fc40000000800 */
        /* <DEDUP_REMOVED lines=38> */
.L_x_1862:
[----:B------:R0:W5:Y:S02]  /*2260*/  LDG.E.128.CONSTANT R4, desc[UR4][R2.64+0x30] ;  /* 0x0000300402047981 */ /* 0x000164000c1e9d00 */
.L_x_1863:
[----:B------:R-:W-:Y:S05]  /*2270*/  BSYNC.RECONVERGENT B1 ;  /* 0x0000000000017941 */ /* 0x000fea0003800200 */
.L_x_1861:
[----:B------:R-:W-:Y:S01]  /*2280*/  PRMT R31, R31, 0x5410, R17 ;  /* 0x000054101f1f7816 */ /* 0x000fe20000000011 */
[----:B------:R-:W-:Y:S01]  /*2290*/  VIADD R15, R15, 0x400 ;  /* 0x000004000f0f7836 */ /* 0x000fe20000000000 */
[----:B------:R-:W-:Y:S02]  /*22a0*/  PRMT R37, R37, 0x5410, R8 ;  /* 0x0000541025257816 */ /* 0x000fe40000000008 */
[----:B------:R-:W-:Y:S01]  /*22b0*/  PRMT R32, R32, 0x5410, R34 ;  /* 0x0000541020207816 */ /* 0x000fe20000000022 */
[----:B-----5:R-:W-:Y:S02]  /*22c0*/  HFMA2 R4, R4, R31, -RZ ;  /* 0x0000001f04047231 */ /* 0x020fe400001000ff */
[----:B------:R-:W-:Y:S01]  /*22d0*/  HMUL2 R5, R5, R37 ;  /* 0x0000002505057232 */ /* 0x000fe20000000000 */
[----:B------:R-:W-:Y:S01]  /*22e0*/  PRMT R33, R33, 0x5410, R24 ;  /* 0x0000541021217816 */ /* 0x000fe20000000018 */
[----:B------:R-:W-:Y:S01]  /*22f0*/  HFMA2 R6, R6, R32, -RZ ;  /* 0x0000002006067231 */ /* 0x000fe200001000ff */
[----:B------:R-:W-:-:S03]  /*2300*/  ISETP.GE.AND P1, PT, R15, R20, PT ;  /* 0x000000140f00720c */ /* 0x000fc60003f26270 */
[----:B------:R-:W-:Y:S02]  /*2310*/  HMUL2 R7, R7, R33 ;  /* 0x0000002107077232 */ /* 0x000fe40000000000 */
[--C-:B0-----:R-:W-:Y:S02]  /*2320*/  HADD2.F32 R2, -RZ, R4.reuse.H0_H0 ;  /* 0x20000004ff027230 */ /* 0x101fe40000004100 */
[----:B------:R-:W-:-:S03]  /*2330*/  HADD2.F32 R3, -RZ, R4.H1_H1 ;  /* 0x30000004ff037230 */ /* 0x000fc60000004100 */
[----:B------:R-:W-:Y:S01]  /*2340*/  FADD.FTZ R2, R9, R2 ;  /* 0x0000000209027221 */ /* 0x000fe20000010000 */
[--C-:B------:R-:W-:Y:S02]  /*2350*/  HADD2.F32 R9, -RZ, R5.reuse.H0_H0 ;  /* 0x20000005ff097230 */ /* 0x100fe40000004100 */
[----:B------:R-:W-:Y:S02]  /*2360*/  HADD2.F32 R5, -RZ, R5.H1_H1 ;  /* 0x30000005ff057230 */ /* 0x000fe40000004100 */
[----:B------:R-:W-:Y:S01]  /*2370*/  FADD.FTZ R2, R2, R3 ;  /* 0x0000000302027221 */ /* 0x000fe20000010000 */
[----:B------:R-:W-:-:S03]  /*2380*/  HADD2.F32 R3, -RZ, R6.H0_H0 ;  /* 0x20000006ff037230 */ /* 0x000fc60000004100 */
[----:B------:R-:W-:-:S04]  /*2390*/  FADD.FTZ R2, R2, R9 ;  /* 0x0000000902027221 */ /* 0x000fc80000010000 */
[----:B------:R-:W-:Y:S01]  /*23a0*/  FADD.FTZ R2, R2, R5 ;  /* 0x0000000502027221 */ /* 0x000fe20000010000 */
[----:B------:R-:W-:-:S03]  /*23b0*/  HADD2.F32 R5, -RZ, R6.H1_H1 ;  /* 0x30000006ff057230 */ /* 0x000fc60000004100 */
[----:B------:R-:W-:Y:S01]  /*23c0*/  FADD.FTZ R2, R2, R3 ;  /* 0x0000000302027221 */ /* 0x000fe20000010000 */
[--C-:B------:R-:W-:Y:S02]  /*23d0*/  HADD2.F32 R3, -RZ, R7.reuse.H0_H0 ;  /* 0x20000007ff037230 */ /* 0x100fe40000004100 */
[----:B------:R-:W-:Y:S02]  /*23e0*/  HADD2.F32 R7, -RZ, R7.H1_H1 ;  /* 0x30000007ff077230 */ /* 0x000fe40000004100 */
[----:B------:R-:W-:-:S04]  /*23f0*/  FADD.FTZ R2, R2, R5 ;  /* 0x0000000502027221 */ /* 0x000fc80000010000 */
[----:B------:R-:W-:-:S04]  /*2400*/  FADD.FTZ R2, R2, R3 ;  /* 0x0000000302027221 */ /* 0x000fc80000010000 */
[----:B------:R-:W-:Y:S01]  /*2410*/  FADD.FTZ R25, R2, R7 ;  /* 0x0000000702197221 */ /* 0x000fe20000010000 */
[----:B------:R-:W-:Y:S06]  /*2420*/  @!P1 BRA `(.L_x_1864) ;  /* 0xffffffdc007c9947 */ /* 0x000fec000383ffff */
.L_x_1849:
[----:B------:R-:W-:Y:S05]  /*2430*/  BSYNC.RECONVERGENT B0 ;  /* 0x0000000000007941 */ /* 0x000fea0003800200 */
.L_x_1848:
        /* <DEDUP_REMOVED lines=17> */
[----:B------:R-:W-:Y:S01]  /*2550*/  F2FP.F16.F32.PACK_AB R6, RZ, R6 ;  /* 0x00000006ff06723e */ /* 0x000fe200000000ff */
[----:B--2---:R-:W-:-:S05]  /*2560*/  IMAD.WIDE R2, R0, 0x2, R2 ;  /* 0x0000000200027825 */ /* 0x004fca00078e0202 */
[----:B------:R-:W-:Y:S01]  /*2570*/  STG.E.U16 desc[UR4][R2.64], R6 ;  /* 0x0000000602007986 */ /* 0x000fe2000c101504 */
[----:B------:R-:W-:Y:S05]  /*2580*/  EXIT ;  /* 0x000000000000794d */ /* 0x000fea0003800000 */
.L_x_1865:
        /* <DEDUP_REMOVED lines=15> */
.L_x_2085:


//--------------------- .text._Z5kfuncIfLi2EEvPT_S1_S0_l --------------------------
	.section	.text._Z5kfuncIfLi2EEvPT_S1_S0_l,"ax",@progbits
	.align	128
        .global         _Z5kfuncIfLi2EEvPT_S1_S0_l
        .type           _Z5kfuncIfLi2EEvPT_S1_S0_l,@function
        .size           _Z5kfuncIfLi2EEvPT_S1_S0_l,(.L_x_1936 - _Z5kfuncIfLi2EEvPT_S1_S0_l)
        .other          _Z5kfuncIfLi2EEvPT_S1_S0_l,@"STO_CUDA_ENTRY STV_DEFAULT"
_Z5kfuncIfLi2EEvPT_S1_S0_l:
.text._Z5kfuncIfLi2EEvPT_S1_S0_l:
[----:B------:R-:W-:Y:S01]  /*0000*/  LDC R1, c[0x0][0x37c] ;  /* 0x0000df00ff017b82 */ /* 0x000fe20000000800 */
[----:B------:R-:W0:Y:S01]  /*0010*/  S2R R0, SR_CTAID.X ;  /* 0x0000000000007919 */ /* 0x000e220000002500 */
[----:B------:R-:W0:Y:S01]  /*0020*/  LDCU UR4, c[0x0][0x360] ;  /* 0x00006c00ff0477ac */ /* 0x000e220008000800 */
[----:B------:R-:W0:Y:S01]  /*0030*/  S2R R3, SR_TID.X ;  /* 0x0000000000037919 */ /* 0x000e220000002100 */
[----:B------:R-:W1:Y:S01]  /*0040*/  LDCU.64 UR6, c[0x0][0x398] ;  /* 0x00007300ff0677ac */ /* 0x000e620008000a00 */
[----:B0-----:R-:W-:-:S05]  /*0050*/  IMAD R0, R0, UR4, R3 ;  /* 0x0000000400007c24 */ /* 0x001fca000f8e0203 */
[----:B-1----:R-:W-:-:S04]  /*0060*/  ISETP.GE.U32.AND P0, PT, R0, UR6, PT ;  /* 0x0000000600007c0c */ /* 0x002fc8000bf06070 */
[----:B------:R-:W-:-:S13]  /*0070*/  ISETP.GE.AND.EX P0, PT, RZ, UR7, PT, P0 ;  /* 0x00000007ff007c0c */ /* 0x000fda000bf06300 */
[----:B------:R-:W-:Y:S05]  /*0080*/  @P0 EXIT ;  /* 0x000000000000094d */ /* 0x000fea0003800000 */
[----:B------:R-:W0:Y:S01]  /*0090*/  LDC R5, c[0x0][0x370] ;  /* 0x0000dc00ff057b82 */ /* 0x000e220000000800 */
[----:B------:R-:W-:Y:S01]  /*00a0*/  IMAD.MOV.U32 R3, RZ, RZ, RZ ;  /* 0x000000ffff037224 */ /* 0x000fe200078e00ff */
[----:B------:R-:W-:Y:S01]  /*00b0*/  BSSY.RECONVERGENT B0, `(.L_x_1866) ;  /* 0x0000027000007945 */ /* 0x000fe20003800200 */
[----:B0-----:R-:W-:-:S05]  /*00c0*/  IMAD R5, R5, UR4, RZ ;  /* 0x0000000405057c24 */ /* 0x001fca000f8e02ff */
[----:B------:R-:W-:-:S04]  /*00d0*/  IADD3 R4, P0, PT, R5, R0, RZ ;  /* 0x0000000005047210 */ /* 0x000fc80007f1e0ff */
[C---:B------:R-:W-:Y:S01]  /*00e0*/  ISETP.GT.U32.AND P1, PT, R4.reuse, UR6, PT ;  /* 0x0000000604007c0c */ /* 0x040fe2000bf24070 */
[----:B------:R-:W-:Y:S01]  /*00f0*/  IMAD.X R9, RZ, RZ, R3, P0 ;  /* 0x000000ffff097224 */ /* 0x000fe200000e0603 */
[----:B------:R-:W-:-:S04]  /*0100*/  ISETP.GE.U32.AND P0, PT, R4, UR6, PT ;  /* 0x0000000604007c0c */ /* 0x000fc8000bf06070 */
[C---:B------:R-:W-:Y:S02]  /*0110*/  ISETP.GT.U32.AND.EX P1, PT, R9.reuse, UR7, PT, P1 ;  /* 0x0000000709007c0c */ /* 0x040fe4000bf24110 */
[C---:B------:R-:W-:Y:S02]  /*0120*/  ISETP.GE.U32.AND.EX P0, PT, R9.reuse, UR7, PT, P0 ;  /* 0x0000000709007c0c */ /* 0x040fe4000bf06100 */
[----:B------:R-:W-:Y:S02]  /*0130*/  SEL R7, R4, UR6, P1 ;  /* 0x0000000604077c07 */ /* 0x000fe40008800000 */
[----:B------:R-:W-:Y:S02]  /*0140*/  SEL R2, RZ, 0x1, P0 ;  /* 0x00000001ff027807 */ /* 0x000fe40000000000 */
[----:B------:R-:W-:Y:S02]  /*0150*/  SEL R6, R9, UR7, P1 ;  /* 0x0000000709067c07 */ /* 0x000fe40008800000 */
[----:B------:R-:W-:-:S04]  /*0160*/  IADD3 R4, P0, P1, R7, -R4, -R2 ;  /* 0x8000000407047210 */ /* 0x000fc8000791e802 */
[----:B------:R-:W-:-:S04]  /*0170*/  IADD3.X R7, PT, PT, R6, -0x1, ~R9, P0, P1 ;  /* 0xffffffff06077810 */ /* 0x000fc800007e2c09 */
[----:B------:R-:W-:-:S13]  /*0180*/  ISETP.NE.U32.AND P0, PT, R7, RZ, PT ;  /* 0x000000ff0700720c */ /* 0x000fda0003f05070 */
[----:B------:R-:W-:Y:S05]  /*0190*/  @P0 BRA `(.L_x_1867) ;  /* 0x0000000000500947 */ /* 0x000fea0003800000 */
[----:B------:R-:W0:Y:S01]  /*01a0*/  I2F.U32.RP R8, R5 ;  /* 0x0000000500087306 */ /* 0x000e220000209000 */
[----:B------:R-:W-:Y:S01]  /*01b0*/  IMAD.MOV R9, RZ, RZ, -R5 ;  /* 0x000000ffff097224 */ /* 0x000fe200078e0a05 */
[----:B------:R-:W-:-:S06]  /*01c0*/  ISETP.NE.U32.AND P2, PT, R5, RZ, PT ;  /* 0x000000ff0500720c */ /* 0x000fcc0003f45070 */
[----:B0-----:R-:W0:Y:S02]  /*01d0*/  MUFU.RCP R8, R8 ;  /* 0x0000000800087308 */ /* 0x001e240000001000 */
[----:B0-----:R-:W-:-:S06]  /*01e0*/  VIADD R6, R8, 0xffffffe ;  /* 0x0ffffffe08067836 */ /* 0x001fcc0000000000 */
[----:B------:R0:W1:Y:S02]  /*01f0*/  F2I.FTZ.U32.TRUNC.NTZ R7, R6 ;  /* 0x0000000600077305 */ /* 0x000064000021f000 */
[----:B0-----:R-:W-:Y:S02]  /*0200*/  IMAD.MOV.U32 R6, RZ, RZ, RZ ;  /* 0x000000ffff067224 */ /* 0x001fe400078e00ff */
[----:B-1----:R-:W-:-:S04]  /*0210*/  IMAD R9, R9, R7, RZ ;  /* 0x0000000709097224 */ /* 0x002fc800078e02ff */
[----:B------:R-:W-:-:S06]  /*0220*/  IMAD.HI.U32 R7, R7, R9, R6 ;  /* 0x0000000907077227 */ /* 0x000fcc00078e0006 */
[----:B------:R-:W-:-:S04]  /*0230*/  IMAD.HI.U32 R6, R7, R4, RZ ;  /* 0x0000000407067227 */ /* 0x000fc800078e00ff */
[----:B------:R-:W-:-:S04]  /*0240*/  IMAD.MOV R7, RZ, RZ, -R6 ;  /* 0x000000ffff077224 */ /* 0x000fc800078e0a06 */
[----:B------:R-:W-:Y:S02]  /*0250*/  IMAD R4, R5, R7, R4 ;  /* 0x0000000705047224 */ /* 0x000fe400078e0204 */
[----:B------:R-:W-:-:S03]  /*0260*/  IMAD.MOV.U32 R7, RZ, RZ, RZ ;  /* 0x000000ffff077224 */ /* 0x000fc600078e00ff */
[----:B------:R-:W-:-:S13]  /*0270*/  ISETP.GE.U32.AND P0, PT, R4, R5, PT ;  /* 0x000000050400720c */ /* 0x000fda0003f06070 */
[----:B------:R-:W-:Y:S02]  /*0280*/  @P0 IMAD.IADD R4, R4, 0x1, -R5 ;  /* 0x0000000104040824 */ /* 0x000fe400078e0a05 */
[----:B------:R-:W-:-:S03]  /*0290*/  @P0 VIADD R6, R6, 0x1 ;  /* 0x0000000106060836 */ /* 0x000fc60000000000 */
[----:B------:R-:W-:-:S13]  /*02a0*/  ISETP.GE.U32.AND P1, PT, R4, R5, PT ;  /* 0x000000050400720c */ /* 0x000fda0003f26070 */
[----:B------:R-:W-:Y:S01]  /*02b0*/  @P1 VIADD R6, R6, 0x1 ;  /* 0x0000000106061836 */ /* 0x000fe20000000000 */
[----:B------:R-:W-:Y:S01]  /*02c0*/  @!P2 LOP3.LUT R6, RZ, R5, RZ, 0x33, !PT ;  /* 0x00000005ff06a212 */ /* 0x000fe200078e33ff */
[----:B------:R-:W-:Y:S06]  /*02d0*/  BRA `(.L_x_1868) ;  /* 0x0000000000107947 */ /* 0x000fec0003800000 */
.L_x_1867:
[----:B------:R-:W-:-:S07]  /*02e0*/  MOV R6, 0x300 ;  /* 0x0000030000067802 */ /* 0x000fce0000000f00 */
[----:B------:R-:W-:Y:S05]  /*02f0*/  CALL.REL.NOINC `($__internal_0_$__cuda_sm20_div_u64) ;  /* 0x0000000400487944 */ /* 0x000fea0003c00000 */
[----:B------:R-:W-:Y:S02]  /*0300*/  IMAD.MOV.U32 R6, RZ, RZ, R4 ;  /* 0x000000ffff067224 */ /* 0x000fe400078e0004 */
[----:B------:R-:W-:-:S07]  /*0310*/  IMAD.MOV.U32 R7, RZ, RZ, R9 ;  /* 0x000000ffff077224 */ /* 0x000fce00078e0009 */
.L_x_1868:
[----:B------:R-:W-:Y:S05]  /*0320*/  BSYNC.RECONVERGENT B0 ;  /* 0x0000000000007941 */ /* 0x000fea0003800200 */
.L_x_1866:
[----:B------:R-:W-:Y:S01]  /*0330*/  IADD3 R2, P0, PT, R6, R2, RZ ;  /* 0x0000000206027210 */ /* 0x000fe20007f1e0ff */
[----:B------:R-:W0:Y:S01]  /*0340*/  LDCU.64 UR4, c[0x0][0x358] ;  /* 0x00006b00ff0477ac */ /* 0x000e220008000a00 */
[----:B------:R-:W-:Y:S02]  /*0350*/  BSSY.RECONVERGENT B0, `(.L_x_1869) ;  /* 0x000001f000007945 */ /* 0x000fe40003800200 */
[C---:B------:R-:W-:Y:S01]  /*0360*/  LOP3.LUT R4, R2.reuse, 0x3, RZ, 0xc0, !PT ;  /* 0x0000000302047812 */ /* 0x040fe200078ec0ff */
[----:B------:R-:W-:Y:S01]  /*0370*/  IMAD.X R6, RZ, RZ, R7, P0 ;  /* 0x000000ffff067224 */ /* 0x000fe200000e0607 */
[----:B------:R-:W-:Y:S01]  /*0380*/  ISETP.GE.U32.AND P0, PT, R2, 0x3, PT ;  /* 0x000000030200780c */ /* 0x000fe20003f06070 */
[----:B------:R-:W1:Y:S01]  /*0390*/  LDCU.128 UR8, c[0x0][0x380] ;  /* 0x00007000ff0877ac */ /* 0x000e620008000c00 */
[----:B------:R-:W-:Y:S02]  /*03a0*/  ISETP.NE.U32.AND P1, PT, R4, 0x3, PT ;  /* 0x000000030400780c */ /* 0x000fe40003f25070 */
[----:B------:R-:W-:-:S02]  /*03b0*/  ISETP.GE.U32.AND.EX P0, PT, R6, RZ, PT, P0 ;  /* 0x000000ff0600720c */ /* 0x000fc40003f06100 */
[----:B------:R-:W-:-:S13]  /*03c0*/  ISETP.NE.AND.EX P1, PT, RZ, RZ, PT, P1 ;  /* 0x000000ffff00720c */ /* 0x000fda0003f25310 */
[----:B01----:R-:W-:Y:S05]  /*03d0*/  @!P1 BRA `(.L_x_1870) ;  /* 0x0000000000589947 */ /* 0x003fea0003800000 */
[----:B------:R-:W-:Y:S01]  /*03e0*/  VIADD R4, R2, 0x1 ;  /* 0x0000000102047836 */ /* 0x000fe20000000000 */
[C---:B------:R-:W-:Y:S01]  /*03f0*/  SHF.L.U64.HI R14, R0.reuse, 0x2, R3 ;  /* 0x00000002000e7819 */ /* 0x040fe20000010203 */
[----:B------:R-:W-:Y:S02]  /*0400*/  IMAD.SHL.U32 R12, R0, 0x4, RZ ;  /* 0x00000004000c7824 */ /* 0x000fe400078e00ff */
[----:B------:R-:W-:Y:S01]  /*0410*/  IMAD.MOV.U32 R10, RZ, RZ, RZ ;  /* 0x000000ffff0a7224 */ /* 0x000fe200078e00ff */
[----:B------:R-:W-:-:S07]  /*0420*/  LOP3.LUT R4, R4, 0x3, RZ, 0xc0, !PT ;  /* 0x0000000304047812 */ /* 0x000fce00078ec0ff */
.L_x_1871:
[C---:B------:R-:W-:Y:S02]  /*0430*/  IADD3 R8, P2, PT, R12.reuse, UR10, RZ ;  /* 0x0000000a0c087c10 */ /* 0x040fe4000ff5e0ff */
[----:B0-----:R-:W-:Y:S02]  /*0440*/  IADD3 R6, P1, PT, R12, UR8, RZ ;  /* 0x000000080c067c10 */ /* 0x001fe4000ff3e0ff */
[C---:B------:R-:W-:Y:S02]  /*0450*/  IADD3.X R9, PT, PT, R14.reuse, UR11, RZ, P2, !PT ;  /* 0x0000000b0e097c10 */ /* 0x040fe400097fe4ff */
[----:B------:R-:W-:-:S04]  /*0460*/  IADD3.X R7, PT, PT, R14, UR9, RZ, P1, !PT ;  /* 0x000000090e077c10 */ /* 0x000fc80008ffe4ff */
[----:B------:R-:W2:Y:S04]  /*0470*/  LDG.E R9, desc[UR4][R8.64] ;  /* 0x0000000408097981 */ /* 0x000ea8000c1e1900 */
[----:B------:R-:W2:Y:S01]  /*0480*/  LDG.E R2, desc[UR4][R6.64] ;  /* 0x0000000406027981 */ /* 0x000ea2000c1e1900 */
[----:B------:R-:W-:Y:S02]  /*0490*/  IADD3 R4, P1, PT, R4, -0x1, RZ ;  /* 0xffffffff04047810 */ /* 0x000fe40007f3e0ff */
[C---:B------:R-:W-:Y:S02]  /*04a0*/  IADD3 R0, P2, PT, R5.reuse, R0, RZ ;  /* 0x0000000005007210 */ /* 0x040fe40007f5e0ff */
[----:B------:R-:W-:Y:S02]  /*04b0*/  IADD3.X R10, PT, PT, R10, -0x1, RZ, P1, !PT ;  /* 0xffffffff0a0a7810 */ /* 0x000fe40000ffe4ff */
[----:B------:R-:W-:Y:S01]  /*04c0*/  ISETP.NE.U32.AND P1, PT, R4, RZ, PT ;  /* 0x000000ff0400720c */ /* 0x000fe20003f25070 */
[----:B------:R-:W-:Y:S01]  /*04d0*/  IMAD.X R3, RZ, RZ, R3, P2 ;  /* 0x000000ffff037224 */ /* 0x000fe200010e0603 */
[----:B------:R-:W-:-:S02]  /*04e0*/  LEA R12, P3, R5, R12, 0x2 ;  /* 0x0000000c050c7211 */ /* 0x000fc400078610ff */
[----:B------:R-:W-:Y:S02]  /*04f0*/  ISETP.NE.AND.EX P1, PT, R10, RZ, PT, P1 ;  /* 0x000000ff0a00720c */ /* 0x000fe40003f25310 */
[----:B------:R-:W-:Y:S01]  /*0500*/  LEA.HI.X R14, R5, R14, RZ, 0x2, P3 ;  /* 0x0000000e050e7211 */ /* 0x000fe200018f14ff */
[----:B--2---:R-:W-:-:S05]  /*0510*/  FMUL.FTZ R11, R2, R9 ;  /* 0x00000009020b7220 */ /* 0x004fca0000410000 */
[----:B------:R0:W-:Y:S05]  /*0520*/  STG.E desc[UR4][R6.64], R11 ;  /* 0x0000000b06007986 */ /* 0x0001ea000c101904 */
[----:B------:R-:W-:Y:S05]  /*0530*/  @P1 BRA `(.L_x_1871) ;  /* 0xfffffffc00bc1947 */ /* 0x000fea000383ffff */
.L_x_1870:
[----:B------:R-:W-:Y:S05]  /*0540*/  BSYNC.RECONVERGENT B0 ;  /* 0x0000000000007941 */ /* 0x000fea0003800200 */
.L_x_1869:
[----:B------:R-:W-:Y:S05]  /*0550*/  @!P0 EXIT ;  /* 0x000000000000894d */ /* 0x000fea0003800000 */
[----:B0-----:R-:W-:Y:S01]  /*0560*/  IMAD.SHL.U32 R7, R5, 0x4, RZ ;  /* 0x0000000405077824 */ /* 0x001fe200078e00ff */
[----:B------:R-:W-:Y:S01]  /*0570*/  SHF.R.U32.HI R11, RZ, 0x1e, R5 ;  /* 0x0000001eff0b7819 */ /* 0x000fe20000011605 */
[----:B------:R-:W0:Y:S01]  /*0580*/  LDCU.64 UR6, c[0x0][0x398] ;  /* 0x00007300ff0677ac */ /* 0x000e220008000a00 */
[----:B------:R-:W1:Y:S05]  /*0590*/  LDCU.128 UR8, c[0x0][0x380] ;  /* 0x00007000ff0877ac */ /* 0x000e6a0008000c00 */
.L_x_1872:
[C---:B---3--:R-:W-:Y:S01]  /*05a0*/  IMAD.SHL.U32 R12, R0.reuse, 0x4, RZ ;  /* 0x00000004000c7824 */ /* 0x048fe200078e00ff */
[----:B------:R-:W-:-:S04]  /*05b0*/  SHF.L.U64.HI R2, R0, 0x2, R3 ;  /* 0x0000000200027819 */ /* 0x000fc80000010203 */
[C---:B-1----:R-:W-:Y:S02]  /*05c0*/  IADD3 R8, P1, PT, R12.reuse, UR10, RZ ;  /* 0x0000000a0c087c10 */ /* 0x042fe4000ff3e0ff */
[----:B------:R-:W-:Y:S02]  /*05d0*/  IADD3 R12, P0, PT, R12, UR8, RZ ;  /* 0x000000080c0c7c10 */ /* 0x000fe4000ff1e0ff */
[C---:B------:R-:W-:Y:S02]  /*05e0*/  IADD3.X R9, PT, PT, R2.reuse, UR11, RZ, P1, !PT ;  /* 0x0000000b02097c10 */ /* 0x040fe40008ffe4ff */
[----:B------:R-:W-:-:S03]  /*05f0*/  IADD3.X R13, PT, PT, R2, UR9, RZ, P0, !PT ;  /* 0x00000009020d7c10 */ /* 0x000fc600087fe4ff */
[----:B------:R-:W2:Y:S04]  /*0600*/  LDG.E R17, desc[UR4][R8.64] ;  /* 0x0000000408117981 */ /* 0x000ea8000c1e1900 */
[----:B------:R-:W2:Y:S01]  /*0610*/  LDG.E R2, desc[UR4][R12.64] ;  /* 0x000000040c027981 */ /* 0x000ea2000c1e1900 */
[C---:B------:R-:W-:Y:S02]  /*0620*/  IADD3 R14, P1, PT, R7.reuse, R8, RZ ;  /* 0x00000008070e7210 */ /* 0x040fe40007f3e0ff */
[----:B------:R-:W-:-:S03]  /*0630*/  IADD3 R4, P0, PT, R7, R12, RZ ;  /* 0x0000000c07047210 */ /* 0x000fc60007f1e0ff */
[C---:B------:R-:W-:Y:S02]  /*0640*/  IMAD.X R15, R11.reuse, 0x1, R9, P1 ;  /* 0x000000010b0f7824 */ /* 0x040fe400008e0609 */
[----:B------:R-:W-:Y:S02]  /*0650*/  IMAD.X R5, R11, 0x1, R13, P0 ;  /* 0x000000010b057824 */ /* 0x000fe400000e060d */
[----:B--2---:R-:W-:-:S05]  /*0660*/  FMUL.FTZ R19, R2, R17 ;  /* 0x0000001102137220 */ /* 0x004fca0000410000 */
[----:B------:R1:W-:Y:S04]  /*0670*/  STG.E desc[UR4][R12.64], R19 ;  /* 0x000000130c007986 */ /* 0x0003e8000c101904 */
        /* <DEDUP_REMOVED lines=8> */
[----:B------:R-:W3:Y:S04]  /*0700*/  LDG.E R23, desc[UR4][R16.64] ;  /* 0x0000000410177981 */ /* 0x000ee8000c1e1900 */
[----:B------:R-:W3:Y:S01]  /*0710*/  LDG.E R2, desc[UR4][R8.64] ;  /* 0x0000000408027981 */ /* 0x000ee2000c1e1900 */
[C---:B------:R-:W-:Y:S02]  /*0720*/  IADD3 R18, P1, PT, R7.reuse, R16, RZ ;  /* 0x0000001007127210 */ /* 0x040fe40007f3e0ff */
[----:B-1----:R-:W-:-:S03]  /*0730*/  IADD3 R12, P0, PT, R7, R8, RZ ;  /* 0x00000008070c7210 */ /* 0x002fc60007f1e0ff */
[C---:B------:R-:W-:Y:S02]  /*0740*/  IMAD.X R19, R11.reuse, 0x1, R17, P1 ;  /* 0x000000010b137824 */ /* 0x040fe400008e0611 */
[----:B------:R-:W-:Y:S02]  /*0750*/  IMAD.X R13, R11, 0x1, R9, P0 ;  /* 0x000000010b0d7824 */ /* 0x000fe400000e0609 */
[----:B---3--:R-:W-:-:S05]  /*0760*/  FMUL.FTZ R23, R2, R23 ;  /* 0x0000001702177220 */ /* 0x008fca0000410000 */
[----:B------:R3:W-:Y:S04]  /*0770*/  STG.E desc[UR4][R8.64], R23 ;  /* 0x0000001708007986 */ /* 0x0007e8000c101904 */
[----:B------:R-:W2:Y:S04]  /*0780*/  LDG.E R19, desc[UR4][R18.64] ;  /* 0x0000000412137981 */ /* 0x000ea8000c1e1900 */
[----:B------:R-:W2:Y:S01]  /*0790*/  LDG.E R2, desc[UR4][R12.64] ;  /* 0x000000040c027981 */ /* 0x000ea2000c1e1900 */
[----:B------:R-:W-:-:S05]  /*07a0*/  IADD3 R0, P0, PT, R7, R0, RZ ;  /* 0x0000000007007210 */ /* 0x000fca0007f1e0ff */
[----:B------:R-:W-:Y:S01]  /*07b0*/  IMAD.X R3, R11, 0x1, R3, P0 ;  /* 0x000000010b037824 */ /* 0x000fe200000e0603 */
[----:B0-----:R-:W-:-:S04]  /*07c0*/  ISETP.GE.U32.AND P0, PT, R0, UR6, PT ;  /* 0x0000000600007c0c */ /* 0x001fc8000bf06070 */
[----:B------:R-:W-:Y:S01]  /*07d0*/  ISETP.GE.AND.EX P0, PT, R3, UR7, PT, P0 ;  /* 0x0000000703007c0c */ /* 0x000fe2000bf06300 */
[----:B--2---:R-:W-:-:S05]  /*07e0*/  FMUL.FTZ R5, R2, R19 ;  /* 0x0000001302057220 */ /* 0x004fca0000410000 */
[----:B------:R3:W-:Y:S07]  /*07f0*/  STG.E desc[UR4][R12.64], R5 ;  /* 0x000000050c007986 */ /* 0x0007ee000c101904 */
[----:B------:R-:W-:Y:S05]  /*0800*/  @!P0 BRA `(.L_x_1872) ;  /* 0xfffffffc00648947 */ /* 0x000fea000383ffff */
[----:B------:R-:W-:Y:S05]  /*0810*/  EXIT ;  /* 0x000000000000794d */ /* 0x000fea0003800000 */
        .weak           $__internal_0_$__cuda_sm20_div_u64
        .type           $__internal_0_$__cuda_sm20_div_u64,@function
        .size           $__internal_0_$__cuda_sm20_div_u64,(.L_x_1936 - $__internal_0_$__cuda_sm20_div_u64)
$__internal_0_$__cuda_sm20_div_u64:
[----:B------:R-:W-:Y:S02]  /*0820*/  IMAD.MOV.U32 R12, RZ, RZ, R5 ;  /* 0x000000ffff0c7224 */ /* 0x000fe400078e0005 */
[----:B------:R-:W-:-:S04]  /*0830*/  IMAD.MOV.U32 R13, RZ, RZ, RZ ;  /* 0x000000ffff0d7224 */ /* 0x000fc800078e00ff */
[----:B------:R-:W0:Y:S08]  /*0840*/  I2F.U64.RP R12, R12 ;  /* 0x0000000c000c7312 */ /* 0x000e300000309000 */
[----:B0-----:R-:W0:Y:S02]  /*0850*/  MUFU.RCP R8, R12 ;  /* 0x0000000c00087308 */ /* 0x001e240000001000 */
[----:B0-----:R-:W-:-:S06]  /*0860*/  VIADD R8, R8, 0x1ffffffe ;  /* 0x1ffffffe08087836 */ /* 0x001fcc0000000000 */
[----:B------:R-:W0:Y:S02]  /*0870*/  F2I.U64.TRUNC R8, R8 ;  /* 0x0000000800087311 */ /* 0x000e24000020d800 */
[----:B0-----:R-:W-:-:S04]  /*0880*/  IMAD.WIDE.U32 R10, R8, R5, RZ ;  /* 0x00000005080a7225 */ /* 0x001fc800078e00ff */
[----:B------:R-:W-:Y:S01]  /*0890*/  IMAD R11, R9, R5, R11 ;  /* 0x00000005090b7224 */ /* 0x000fe200078e020b */
[----:B------:R-:W-:-:S05]  /*08a0*/  IADD3 R15, P0, PT, RZ, -R10, RZ ;  /* 0x8000000aff0f7210 */ /* 0x000fca0007f1e0ff */
[----:B------:R-:W-:-:S04]  /*08b0*/  IMAD.HI.U32 R10, R8, R15, RZ ;  /* 0x0000000f080a7227 */ /* 0x000fc800078e00ff */
[----:B------:R-:W-:Y:S02]  /*08c0*/  IMAD.X R17, RZ, RZ, ~R11, P0 ;  /* 0x000000ffff117224 */ /* 0x000fe400000e0e0b */
[----:B------:R-:W-:Y:S02]  /*08d0*/  IMAD.MOV.U32 R11, RZ, RZ, R8 ;  /* 0x000000ffff0b7224 */ /* 0x000fe400078e0008 */
[-C--:B------:R-:W-:Y:S02]  /*08e0*/  IMAD R13, R9, R17.reuse, RZ ;  /* 0x00000011090d7224 */ /* 0x080fe400078e02ff */
[----:B------:R-:W-:-:S04]  /*08f0*/  IMAD.WIDE.U32 R10, P0, R8, R17, R10 ;  /* 0x00000011080a7225 */ /* 0x000fc8000780000a */
[----:B------:R-:W-:-:S04]  /*0900*/  IMAD.HI.U32 R17, R9, R17, RZ ;  /* 0x0000001109117227 */ /* 0x000fc800078e00ff */
[----:B------:R-:W-:-:S05]  /*0910*/  IMAD.HI.U32 R10, P1, R9, R15, R10 ;  /* 0x0000000f090a7227 */ /* 0x000fca000782000a */
[----:B------:R-:W-:Y:S01]  /*0920*/  IADD3 R11, P2, PT, R13, R10, RZ ;  /* 0x0000000a0d0b7210 */ /* 0x000fe20007f5e0ff */
[----:B------:R-:W-:-:S04]  /*0930*/  IMAD.X R10, R17, 0x1, R9, P0 ;  /* 0x00000001110a7824 */ /* 0x000fc800000e0609 */
[----:B------:R-:W-:Y:S01]  /*0940*/  IMAD.WIDE.U32 R8, R11, R5, RZ ;  /* 0x000000050b087225 */ /* 0x000fe200078e00ff */
[----:B------:R-:W-:Y:S02]  /*0950*/  IADD3.X R13, PT, PT, RZ, RZ, R10, P2, P1 ;  /* 0x000000ffff0d7210 */ /* 0x000fe400017e240a */
[----:B------:R-:W-:-:S03]  /*0960*/  IADD3 R15, P0, PT, RZ, -R8, RZ ;  /* 0x80000008ff0f7210 */ /* 0x000fc60007f1e0ff */
[----:B------:R-:W-:Y:S02]  /*0970*/  IMAD R8, R13, R5, R9 ;  /* 0x000000050d087224 */ /* 0x000fe400078e0209 */
[----:B------:R-:W-:Y:S02]  /*0980*/  IMAD.MOV.U32 R9, RZ, RZ, RZ ;  /* 0x000000ffff097224 */ /* 0x000fe400078e00ff */
[----:B------:R-:W-:-:S04]  /*0990*/  IMAD.HI.U32 R10, R11, R15, RZ ;  /* 0x0000000f0b0a7227 */ /* 0x000fc800078e00ff */
[----:B------:R-:W-:-:S04]  /*09a0*/  IMAD.X R8, RZ, RZ, ~R8, P0 ;  /* 0x000000ffff087224 */ /* 0x000fc800000e0e08 */
[----:B------:R-:W-:-:S04]  /*09b0*/  IMAD.WIDE.U32 R10, P0, R11, R8, R10 ;  /* 0x000000080b0a7225 */ /* 0x000fc8000780000a */
[C---:B------:R-:W-:Y:S02]  /*09c0*/  IMAD R12, R13.reuse, R8, RZ ;  /* 0x000000080d0c7224 */ /* 0x040fe400078e02ff */
[----:B------:R-:W-:-:S04]  /*09d0*/  IMAD.HI.U32 R11, P1, R13, R15, R10 ;  /* 0x0000000f0d0b7227 */ /* 0x000fc8000782000a */
[----:B------:R-:W-:Y:S01]  /*09e0*/  IMAD.HI.U32 R8, R13, R8, RZ ;  /* 0x000000080d087227 */ /* 0x000fe200078e00ff */
[----:B------:R-:W-:-:S03]  /*09f0*/  IADD3 R11, P2, PT, R12, R11, RZ ;  /* 0x0000000b0c0b7210 */ /* 0x000fc60007f5e0ff */
[----:B------:R-:W-:Y:S02]  /*0a00*/  IMAD.X R13, R8, 0x1, R13, P0 ;  /* 0x00000001080d7824 */ /* 0x000fe400000e060d */
[----:B------:R-:W-:-:S03]  /*0a10*/  IMAD.HI.U32 R8, R11, R4, RZ ;  /* 0x000000040b087227 */ /* 0x000fc600078e00ff */
[----:B------:R-:W-:Y:S01]  /*0a20*/  IADD3.X R13, PT, PT, RZ, RZ, R13, P2, P1 ;  /* 0x000000ffff0d7210 */ /* 0x000fe200017e240d */
[----:B------:R-:W-:-:S04]  /*0a30*/  IMAD.WIDE.U32 R8, R11, R7, R8 ;  /* 0x000000070b087225 */ /* 0x000fc800078e0008 */
[C---:B------:R-:W-:Y:S02]  /*0a40*/  IMAD R11, R13.reuse, R7, RZ ;  /* 0x000000070d0b7224 */ /* 0x040fe400078e02ff */
[----:B------:R-:W-:-:S04]  /*0a50*/  IMAD.HI.U32 R8, P0, R13, R4, R8 ;  /* 0x000000040d087227 */ /* 0x000fc80007800008 */
[----:B------:R-:W-:Y:S01]  /*0a60*/  IMAD.HI.U32 R13, R13, R7, RZ ;  /* 0x000000070d0d7227 */ /* 0x000fe200078e00ff */
[----:B------:R-:W-:-:S03]  /*0a70*/  IADD3 R10, P1, PT, R11, R8, RZ ;  /* 0x000000080b0a7210 */ /* 0x000fc60007f3e0ff */
[----:B------:R-:W-:-:S04]  /*0a80*/  IMAD.X R8, RZ, RZ, R13, P0 ;  /* 0x000000ffff087224 */ /* 0x000fc800000e060d */
[----:B------:R-:W-:Y:S02]  /*0a90*/  IMAD.X R11, RZ, RZ, R8, P1 ;  /* 0x000000ffff0b7224 */ /* 0x000fe400008e0608 */
[----:B------:R-:W-:-:S04]  /*0aa0*/  IMAD.WIDE.U32 R8, R10, R5, RZ ;  /* 0x000000050a087225 */ /* 0x000fc800078e00ff */
[----:B------:R-:W-:Y:S01]  /*0ab0*/  IMAD R12, R11, R5, R9 ;  /* 0x000000050b0c7224 */ /* 0x000fe200078e0209 */
[----:B------:R-:W-:-:S04]  /*0ac0*/  IADD3 R14, P0, PT, -R8, R4, RZ ;  /* 0x00000004080e7210 */ /* 0x000fc80007f1e1ff */
[-C--:B------:R-:W-:Y:S01]  /*0ad0*/  IADD3 R4, P1, PT, -R5, R14.reuse, RZ ;  /* 0x0000000e05047210 */ /* 0x080fe20007f3e1ff */
[----:B------:R-:W-:Y:S01]  /*0ae0*/  IMAD.X R12, R7, 0x1, ~R12, P0 ;  /* 0x00000001070c7824 */ /* 0x000fe200000e0e0c */
[----:B------:R-:W-:Y:S02]  /*0af0*/  ISETP.GE.U32.AND P0, PT, R14, R5, PT ;  /* 0x000000050e00720c */ /* 0x000fe40003f06070 */
[----:B------:R-:W-:Y:S02]  /*0b00*/  IADD3 R7, P2, PT, R10, 0x1, RZ ;  /* 0x000000010a077810 */ /* 0x000fe40007f5e0ff */
[C---:B------:R-:W-:Y:S02]  /*0b10*/  ISETP.GE.U32.AND.EX P0, PT, R12.reuse, RZ, PT, P0 ;  /* 0x000000ff0c00720c */ /* 0x040fe40003f06100 */
[----:B------:R-:W-:Y:S01]  /*0b20*/  IADD3.X R9, PT, PT, R12, -0x1, RZ, P1, !PT ;  /* 0xffffffff0c097810 */ /* 0x000fe20000ffe4ff */
[----:B------:R-:W-:Y:S01]  /*0b30*/  IMAD.X R8, RZ, RZ, R11, P2 ;  /* 0x000000ffff087224 */ /* 0x000fe200010e060b */
[----:B------:R-:W-:-:S02]  /*0b40*/  SEL R4, R4, R14, P0 ;  /* 0x0000000e04047207 */ /* 0x000fc40000000000 */
[----:B------:R-:W-:Y:S02]  /*0b50*/  SEL R7, R7, R10, P0 ;  /* 0x0000000a07077207 */ /* 0x000fe40000000000 */
[----:B------:R-:W-:Y:S02]  /*0b60*/  SEL R9, R9, R12, P0 ;  /* 0x0000000c09097207 */ /* 0x000fe40000000000 */
[----:B------:R-:W-:Y:S02]  /*0b70*/  SEL R8, R8, R11, P0 ;  /* 0x0000000b08087207 */ /* 0x000fe40000000000 */
[----:B------:R-:W-:Y:S02]  /*0b80*/  ISETP.GE.U32.AND P0, PT, R4, R5, PT ;  /* 0x000000050400720c */ /* 0x000fe40003f06070 */
[----:B------:R-:W-:Y:S02]  /*0b90*/  IADD3 R4, P2, PT, R7, 0x1, RZ ;  /* 0x0000000107047810 */ /* 0x000fe40007f5e0ff */
[----:B------:R-:W-:-:S02]  /*0ba0*/  ISETP.GE.U32.AND.EX P0, PT, R9, RZ, PT, P0 ;  /* 0x000000ff0900720c */ /* 0x000fc40003f06100 */
[----:B------:R-:W-:Y:S01]  /*0bb0*/  ISETP.NE.U32.AND P1, PT, R5, RZ, PT ;  /* 0x000000ff0500720c */ /* 0x000fe20003f25070 */
[----:B------:R-:W-:Y:S01]  /*0bc0*/  IMAD.X R9, RZ, RZ, R8, P2 ;  /* 0x000000ffff097224 */ /* 0x000fe200010e0608 */
[----:B------:R-:W-:Y:S01]  /*0bd0*/  SEL R4, R4, R7, P0 ;  /* 0x0000000704047207 */ /* 0x000fe20000000000 */
[----:B------:R-:W-:Y:S01]  /*0be0*/  IMAD.MOV.U32 R7, RZ, RZ, 0x0 ;  /* 0x00000000ff077424 */ /* 0x000fe200078e00ff */
[----:B------:R-:W-:Y:S02]  /*0bf0*/  ISETP.NE.AND.EX P1, PT, RZ, RZ, PT, P1 ;  /* 0x000000ffff00720c */ /* 0x000fe40003f25310 */
[----:B------:R-:W-:Y:S02]  /*0c00*/  SEL R9, R9, R8, P0 ;  /* 0x0000000809097207 */ /* 0x000fe40000000000 */
[----:B------:R-:W-:Y:S02]  /*0c10*/  SEL R4, R4, 0xffffffff, P1 ;  /* 0xffffffff04047807 */ /* 0x000fe40000800000 */
[----:B------:R-:W-:Y:S01]  /*0c20*/  SEL R9, R9, 0xffffffff, P1 ;  /* 0xffffffff09097807 */ /* 0x000fe20000800000 */
[----:B------:R-:W-:Y:S06]  /*0c30*/  RET.REL.NODEC R6 `(_Z5kfuncIfLi2EEvPT_S1_S0_l) ;  /* 0xfffffff006f07950 */ /* 0x000fec0003c3ffff */
.L_x_1873:
        /* <DEDUP_REMOVED lines=12> */
.L_x_1936:


//--------------------- .text._Z5kfuncIfLi1EEvPT_S1_S0_l --------------------------
	.section	.text._Z5kfuncIfLi1EEvPT_S1_S0_l,"ax",@progbits
	.align	128
        .global         _Z5kfuncIfLi1EEvPT_S1_S0_l
        .type           _Z5kfuncIfLi1EEvPT_S1_S0_l,@function
        .size           _Z5kfuncIfLi1EEvPT_S1_S0_l,(.L_x_1937 - _Z5kfuncIfLi1EEvPT_S1_S0_l)
        .other          _Z5kfuncIfLi1EEvPT_S1_S0_l,@"STO_CUDA_ENTRY STV_DEFAULT"
_Z5kfuncIfLi1EEvPT_S1_S0_l:
.text._Z5kfuncIfLi1EEvPT_S1_S0_l:
        /* <DEDUP_REMOVED lines=18> */
[----:B------:R-:W-:Y:S02]  /*0120*/  ISETP.GE.U32.AND.EX P0, PT, R8, UR7, PT, P0 ;  /* 0x0000000708007c0c */ /* 0x000fe4000bf06100 */
        /* <DEDUP_REMOVED lines=27> */
.L_x_1875:
[----:B------:R-:W-:-:S07]  /*02e0*/  MOV R6, 0x300 ;  /* 0x0000030000067802 */ /* 0x000fce0000000f00 */
[----:B------:R-:W-:Y:S05]  /*02f0*/  CALL.REL.NOINC `($__internal_1_$__cuda_sm20_div_u64) ;  /* 0x0000000400187944 */ /* 0x000fea0003c00000 */
[----:B------:R-:W-:Y:S02]  /*0300*/  IMAD.MOV.U32 R6, RZ, RZ, R5 ;  /* 0x000000ffff067224 */ /* 0x000fe400078e0005 */
[----:B------:R-:W-:-:S07]  /*0310*/  IMAD.MOV.U32 R7, RZ, RZ, R8 ;  /* 0x000000ffff077224 */ /* 0x000fce00078e0008 */
.L_x_1876:
[----:B------:R-:W-:Y:S05]  /*0320*/  BSYNC.RECONVERGENT B0 ;  /* 0x0000000000007941 */ /* 0x000fea0003800200 */
.L_x_1874:
[----:B------:R-:W-:Y:S01]  /*0330*/  IADD3 R4, P0, PT, R6, R4, RZ ;  /* 0x0000000406047210 */ /* 0x000fe20007f1e0ff */
[----:B------:R-:W0:Y:S01]  /*0340*/  LDCU.64 UR4, c[0x0][0x358] ;  /* 0x00006b00ff0477ac */ /* 0x000e220008000a00 */
[----:B------:R-:W-:Y:S02]  /*0350*/  BSSY.RECONVERGENT B0, `(.L_x_1877) ;  /* 0x000001d000007945 */ /* 0x000fe40003800200 */
[C---:B------:R-:W-:Y:S01]  /*0360*/  LOP3.LUT R5, R4.reuse, 0x3, RZ, 0xc0, !PT ;  /* 0x0000000304057812 */ /* 0x040fe200078ec0ff */
[----:B------:R-:W-:Y:S01]  /*0370*/  IMAD.X R6, RZ, RZ, R7, P0 ;  /* 0x000000ffff067224 */ /* 0x000fe200000e0607 */
[----:B------:R-:W-:Y:S02]  /*0380*/  ISETP.GE.U32.AND P0, PT, R4, 0x3, PT ;  /* 0x000000030400780c */ /* 0x000fe40003f06070 */
[----:B------:R-:W-:Y:S02]  /*0390*/  ISETP.NE.U32.AND P1, PT, R5, 0x3, PT ;  /* 0x000000030500780c */ /* 0x000fe40003f25070 */
[----:B------:R-:W-:-:S02]  /*03a0*/  ISETP.GE.U32.AND.EX P0, PT, R6, RZ, PT, P0 ;  /* 0x000000ff0600720c */ /* 0x000fc40003f06100 */
[----:B------:R-:W-:-:S13]  /*03b0*/  ISETP.NE.AND.EX P1, PT, RZ, RZ, PT, P1 ;  /* 0x000000ffff00720c */ /* 0x000fda0003f25310 */
[----:B0-----:R-:W-:Y:S05]  /*03c0*/  @!P1 BRA `(.L_x_1878) ;  /* 0x0000000000549947 */ /* 0x001fea0003800000 */
[----:B------:R-:W0:Y:S01]  /*03d0*/  LDCU.64 UR6, c[0x0][0x380] ;  /* 0x00007000ff0677ac */ /* 0x000e220008000a00 */
[----:B------:R-:W-:Y:S02]  /*03e0*/  VIADD R6, R4, 0x1 ;  /* 0x0000000104067836 */ /* 0x000fe40000000000 */
[----:B------:R-:W-:-:S03]  /*03f0*/  IMAD.MOV.U32 R8, RZ, RZ, RZ ;  /* 0x000000ffff087224 */ /* 0x000fc600078e00ff */
[----:B------:R-:W-:Y:S02]  /*0400*/  LOP3.LUT R6, R6, 0x3, RZ, 0xc0, !PT ;  /* 0x0000000306067812 */ /* 0x000fe400078ec0ff */
[----:B0-----:R-:W-:-:S04]  /*0410*/  LEA R9, P1, R3, UR6, 0x2 ;  /* 0x0000000603097c11 */ /* 0x001fc8000f8210ff */
[----:B------:R-:W-:-:S09]  /*0420*/  LEA.HI.X R10, R3, UR7, R2, 0x2, P1 ;  /* 0x00000007030a7c11 */ /* 0x000fd200088f1402 */
.L_x_1879:
[----:B0-----:R-:W-:Y:S01]  /*0430*/  IMAD.MOV.U32 R4, RZ, RZ, R3 ;  /* 0x000000ffff047224 */ /* 0x001fe200078e0003 */
[----:B------:R-:W-:Y:S01]  /*0440*/  IADD3 R6, P1, PT, R6, -0x1, RZ ;  /* 0xffffffff06067810 */ /* 0x000fe20007f3e0ff */
[--C-:B------:R-:W-:Y:S01]  /*0450*/  IMAD.MOV.U32 R5, RZ, RZ, R2.reuse ;  /* 0x000000ffff057224 */ /* 0x100fe200078e0002 */
[----:B------:R-:W-:Y:S02]  /*0460*/  IADD3 R3, P2, PT, R0, R3, RZ ;  /* 0x0000000300037210 */ /* 0x000fe40007f5e0ff */
[----:B------:R-:W-:Y:S01]  /*0470*/  IADD3.X R8, PT, PT, R8, -0x1, RZ, P1, !PT ;  /* 0xffffffff08087810 */ /* 0x000fe20000ffe4ff */
[----:B------:R0:W1:Y:S01]  /*0480*/  I2F.U64 R7, R4 ;  /* 0x0000000400077312 */ /* 0x0000620000301000 */
[----:B------:R-:W-:Y:S01]  /*0490*/  ISETP.NE.U32.AND P1, PT, R6, RZ, PT ;  /* 0x000000ff0600720c */ /* 0x000fe20003f25070 */
[----:B------:R-:W-:-:S03]  /*04a0*/  IMAD.X R2, RZ, RZ, R2, P2 ;  /* 0x000000ffff027224 */ /* 0x000fc600010e0602 */
[----:B------:R-:W-:Y:S01]  /*04b0*/  ISETP.NE.AND.EX P1, PT, R8, RZ, PT, P1 ;  /* 0x000000ff0800720c */ /* 0x000fe20003f25310 */
[----:B0-----:R-:W-:Y:S01]  /*04c0*/  IMAD.MOV.U32 R4, RZ, RZ, R9 ;  /* 0x000000ffff047224 */ /* 0x001fe200078e0009 */
[----:B------:R-:W-:Y:S01]  /*04d0*/  LEA R9, P3, R0, R9, 0x2 ;  /* 0x0000000900097211 */ /* 0x000fe200078610ff */
[----:B------:R-:W-:-:S03]  /*04e0*/  IMAD.MOV.U32 R5, RZ, RZ, R10 ;  /* 0x000000ffff057224 */ /* 0x000fc600078e000a */
[----:B------:R-:W-:Y:S02]  /*04f0*/  LEA.HI.X R10, R0, R10, RZ, 0x2, P3 ;  /* 0x0000000a000a7211 */ /* 0x000fe400018f14ff */
[----:B-1----:R0:W-:Y:S05]  /*0500*/  STG.E desc[UR4][R4.64], R7 ;  /* 0x0000000704007986 */ /* 0x0021ea000c101904 */
[----:B------:R-:W-:Y:S05]  /*0510*/  @P1 BRA `(.L_x_1879) ;  /* 0xfffffffc00c41947 */ /* 0x000fea000383ffff */
.L_x_1878:
[----:B------:R-:W-:Y:S05]  /*0520*/  BSYNC.RECONVERGENT B0 ;  /* 0x0000000000007941 */ /* 0x000fea0003800200 */
.L_x_1877:
[----:B------:R-:W-:Y:S05]  /*0530*/  @!P0 EXIT ;  /* 0x000000000000894d */ /* 0x000fea0003800000 */
[----:B------:R-:W-:Y:S01]  /*0540*/  IMAD.SHL.U32 R23, R0, 0x4, RZ ;  /* 0x0000000400177824 */ /* 0x000fe200078e00ff */
[----:B------:R-:W-:Y:S01]  /*0550*/  SHF.R.U32.HI R25, RZ, 0x1e, R0 ;  /* 0x0000001eff197819 */ /* 0x000fe20000011600 */
[----:B------:R-:W1:Y:S01]  /*0560*/  LDCU.64 UR6, c[0x0][0x380] ;  /* 0x00007000ff0677ac */ /* 0x000e620008000a00 */
[----:B------:R-:W2:Y:S05]  /*0570*/  LDCU.64 UR8, c[0x0][0x398] ;  /* 0x00007300ff0877ac */ /* 0x000eaa0008000a00 */
.L_x_1880:
[C---:B---3--:R-:W-:Y:S01]  /*0580*/  IADD3 R8, P0, PT, R0.reuse, R3, RZ ;  /* 0x0000000300087210 */ /* 0x048fe20007f1e0ff */
[----:B------:R-:W-:Y:S02]  /*0590*/  IMAD.MOV.U32 R14, RZ, RZ, R3 ;  /* 0x000000ffff0e7224 */ /* 0x000fe400078e0003 */
[--C-:B------:R-:W-:Y:S02]  /*05a0*/  IMAD.MOV.U32 R15, RZ, RZ, R2.reuse ;  /* 0x000000ffff0f7224 */ /* 0x100fe400078e0002 */
[----:B------:R-:W-:Y:S01]  /*05b0*/  IMAD.X R9, RZ, RZ, R2, P0 ;  /* 0x000000ffff097224 */ /* 0x000fe200000e0602 */
[C---:B------:R-:W-:Y:S01]  /*05c0*/  IADD3 R12, P0, PT, R0.reuse, R8, RZ ;  /* 0x00000008000c7210 */ /* 0x040fe20007f1e0ff */
[----:B------:R-:W3:Y:S03]  /*05d0*/  I2F.U64 R27, R14 ;  /* 0x0000000e001b7312 */ /* 0x000ee60000301000 */
[----:B0-----:R-:W-:Y:S01]  /*05e0*/  IADD3 R4, P1, PT, R0, R12, RZ ;  /* 0x0000000c00047210 */ /* 0x001fe20007f3e0ff */
[----:B------:R-:W-:Y:S01]  /*05f0*/  IMAD.X R13, RZ, RZ, R9, P0 ;  /* 0x000000ffff0d7224 */ /* 0x000fe200000e0609 */
[----:B-1----:R-:W-:-:S03]  /*0600*/  LEA R6, P0, R3, UR6, 0x2 ;  /* 0x0000000603067c11 */ /* 0x002fc6000f8010ff */
[----:B------:R-:W-:Y:S01]  /*0610*/  IMAD.X R5, RZ, RZ, R13, P1 ;  /* 0x000000ffff057224 */ /* 0x000fe200008e060d */
[----:B------:R-:W-:Y:S01]  /*0620*/  LEA.HI.X R7, R3, UR7, R2, 0x2, P0 ;  /* 0x0000000703077c11 */ /* 0x000fe200080f1402 */
[----:B------:R0:W1:Y:S01]  /*0630*/  I2F.U64 R17, R8 ;  /* 0x0000000800117312 */ /* 0x0000620000301000 */
[----:B------:R-:W-:-:S03]  /*0640*/  IADD3 R10, P0, PT, R23, R6, RZ ;  /* 0x00000006170a7210 */ /* 0x000fc60007f1e0ff */
[----:B---3--:R3:W-:Y:S02]  /*0650*/  STG.E desc[UR4][R6.64], R27 ;  /* 0x0000001b06007986 */ /* 0x0087e4000c101904 */
[----:B------:R-:W-:Y:S01]  /*0660*/  IMAD.X R11, R25, 0x1, R7, P0 ;  /* 0x00000001190b7824 */ /* 0x000fe200000e0607 */
[----:B------:R-:W-:Y:S01]  /*0670*/  IADD3 R14, P0, PT, R23, R10, RZ ;  /* 0x0000000a170e7210 */ /* 0x000fe20007f1e0ff */
[----:B------:R-:W4:Y:S04]  /*0680*/  I2F.U64 R19, R12 ;  /* 0x0000000c00137312 */ /* 0x000f280000301000 */
[----:B------:R-:W-:Y:S01]  /*0690*/  IMAD.X R15, R25, 0x1, R11, P0 ;  /* 0x00000001190f7824 */ /* 0x000fe200000e060b */
[----:B0-----:R-:W-:Y:S01]  /*06a0*/  IADD3 R8, P0, PT, R23, R14, RZ ;  /* 0x0000000e17087210 */ /* 0x001fe20007f1e0ff */
[----:B-1----:R3:W-:Y:S02]  /*06b0*/  STG.E desc[UR4][R10.64], R17 ;  /* 0x000000110a007986 */ /* 0x0027e4000c101904 */
[----:B------:R-:W0:Y:S02]  /*06c0*/  I2F.U64 R21, R4 ;  /* 0x0000000400157312 */ /* 0x000e240000301000 */
[----:B------:R-:W-:Y:S01]  /*06d0*/  IMAD.X R9, R25, 0x1, R15, P0 ;  /* 0x0000000119097824 */ /* 0x000fe200000e060f */
[----:B------:R-:W-:Y:S01]  /*06e0*/  IADD3 R3, P0, PT, R0, R4, RZ ;  /* 0x0000000400037210 */ /* 0x000fe20007f1e0ff */
[----:B----4-:R3:W-:Y:S04]  /*06f0*/  STG.E desc[UR4][R14.64], R19 ;  /* 0x000000130e007986 */ /* 0x0107e8000c101904 */
[----:B------:R-:W-:Y:S01]  /*0700*/  IMAD.X R2, RZ, RZ, R5, P0 ;  /* 0x000000ffff027224 */ /* 0x000fe200000e0605 */
[----:B--2---:R-:W-:-:S04]  /*0710*/  ISETP.GE.U32.AND P0, PT, R3, UR8, PT ;  /* 0x0000000803007c0c */ /* 0x004fc8000bf06070 */
[----:B------:R-:W-:Y:S01]  /*0720*/  ISETP.GE.AND.EX P0, PT, R2, UR9, PT, P0 ;  /* 0x0000000902007c0c */ /* 0x000fe2000bf06300 */
[----:B0-----:R3:W-:-:S12]  /*0730*/  STG.E desc[UR4][R8.64], R21 ;  /* 0x0000001508007986 */ /* 0x0017d8000c101904 */
[----:B------:R-:W-:Y:S05]  /*0740*/  @!P0 BRA `(.L_x_1880) ;  /* 0xfffffffc008c8947 */ /* 0x000fea000383ffff */
[----:B------:R-:W-:Y:S05]  /*0750*/  EXIT ;  /* 0x000000000000794d */ /* 0x000fea0003800000 */
        .weak           $__internal_1_$__cuda_sm20_div_u64
        .type           $__internal_1_$__cuda_sm20_div_u64,@function
        .size           $__internal_1_$__cuda_sm20_div_u64,(.L_x_1937 - $__internal_1_$__cuda_sm20_div_u64)
$__internal_1_$__cuda_sm20_div_u64:
        /* <DEDUP_REMOVED lines=32> */
[----:B------:R-:W-:Y:S02]  /*0960*/  IMAD.MOV.U32 R9, RZ, RZ, RZ ;  /* 0x000000ffff097224 */ /* 0x000fe400078e00ff */
        /* <DEDUP_REMOVED lines=23> */
[----:B------:R-:W-:-:S02]  /*0ae0*/  ISETP.NE.U32.AND P1, PT, R0, RZ, PT ;  /* 0x000000ff0000720c */ /* 0x000fc40003f25070 */
[----:B------:R-:W-:Y:S01]  /*0af0*/  ISETP.GE.U32.AND.EX P0, PT, R7, RZ, PT, P0 ;  /* 0x000000ff0700720c */ /* 0x000fe20003f06100 */
[----:B------:R-:W-:Y:S01]  /*0b00*/  IMAD.X R8, RZ, RZ, R13, P2 ;  /* 0x000000ffff087224 */ /* 0x000fe200010e060d */
[----:B------:R-:W-:Y:S01]  /*0b10*/  ISETP.NE.AND.EX P1, PT, RZ, RZ, PT, P1 ;  /* 0x000000ffff00720c */ /* 0x000fe20003f25310 */
[----:B------:R-:W-:Y:S01]  /*0b20*/  IMAD.MOV.U32 R7, RZ, RZ, 0x0 ;  /* 0x00000000ff077424 */ /* 0x000fe200078e00ff */
[----:B------:R-:W-:Y:S02]  /*0b30*/  SEL R5, R5, R10, P0 ;  /* 0x0000000a05057207 */ /* 0x000fe40000000000 */
[----:B------:R-:W-:Y:S02]  /*0b40*/  SEL R8, R8, R13, P0 ;  /* 0x0000000d08087207 */ /* 0x000fe40000000000 */
[----:B------:R-:W-:Y:S02]  /*0b50*/  SEL R5, R5, 0xffffffff, P1 ;  /* 0xffffffff05057807 */ /* 0x000fe40000800000 */
[----:B------:R-:W-:Y:S01]  /*0b60*/  SEL R8, R8, 0xffffffff, P1 ;  /* 0xffffffff08087807 */ /* 0x000fe20000800000 */
[----:B------:R-:W-:Y:S06]  /*0b70*/  RET.REL.NODEC R6 `(_Z5kfuncIfLi1EEvPT_S1_S0_l) ;  /* 0xfffffff406207950 */ /* 0x000fec0003c3ffff */
.L_x_1881:
        /* <DEDUP_REMOVED lines=16> */
.L_x_1937:


//--------------------- .text._Z5kfuncIhLi0EEvPT_S1_S0_l --------------------------
	.section	.text._Z5kfuncIhLi0EEvPT_S1_S0_l,"ax",@progbits
	.align	128
        .global         _Z5kfuncIhLi0EEvPT_S1_S0_l
        .type           _Z5kfuncIhLi0EEvPT_S1_S0_l,@function
        .size           _Z5kfuncIhLi0EEvPT_S1_S0_l,(.L_x_1938 - _Z5kfuncIhLi0EEvPT_S1_S0_l)
        .other          _Z5kfuncIhLi0EEvPT_S1_S0_l,@"STO_CUDA_ENTRY STV_DEFAULT"
_Z5kfuncIhLi0EEvPT_S1_S0_l:
.text._Z5kfuncIhLi0EEvPT_S1_S0_l:
        /* <DEDUP_REMOVED lines=37> */
[----:B------:R-:W-:-:S05]  /*0250*/  IMAD R7, R0, R9, R7 ;  /* 0x0000000900077224 */ /* 0x000fca00078e0207 */
[----:B------:R-:W-:-:S13]  /*0260*/  ISETP.GE.U32.AND P0, PT, R7, R0, PT ;  /* 0x000000000700720c */ /* 0x000fda0003f06070 */
[----:B------:R-:W-:Y:S02]  /*0270*/  @P0 IMAD.IADD R7, R7, 0x1, -R0 ;  /* 0x0000000107070824 */ /* 0x000fe400078e0a00 */
[----:B------:R-:W-:-:S03]  /*0280*/  @P0 VIADD R6, R6, 0x1 ;  /* 0x0000000106060836 */ /* 0x000fc60000000000 */
[----:B------:R-:W-:Y:S01]  /*0290*/  ISETP.GE.U32.AND P1, PT, R7, R0, PT ;  /* 0x000000000700720c */ /* 0x000fe20003f26070 */
[----:B------:R-:W-:-:S12]  /*02a0*/  IMAD.MOV.U32 R7, RZ, RZ, RZ ;  /* 0x000000ffff077224 */ /* 0x000fd800078e00ff */
[----:B------:R-:W-:Y:S01]  /*02b0*/  @P1 VIADD R6, R6, 0x1 ;  /* 0x0000000106061836 */ /* 0x000fe20000000000 */
[----:B------:R-:W-:Y:S01]  /*02c0*/  @!P2 LOP3.LUT R6, RZ, R0, RZ, 0x33, !PT ;  /* 0x00000000ff06a212 */ /* 0x000fe200078e33ff */
[----:B------:R-:W-:Y:S06]  /*02d0*/  BRA `(.L_x_1884) ;  /* 0x0000000000107947 */ /* 0x000fec0003800000 */
.L_x_1883:
[----:B------:R-:W-:-:S07]  /*02e0*/  MOV R4, 0x300 ;  /* 0x0000030000047802 */ /* 0x000fce0000000f00 */
[----:B------:R-:W-:Y:S05]  /*02f0*/  CALL.REL.NOINC `($__internal_2_$__cuda_sm20_div_u64) ;  /* 0x0000000000c87944 */ /* 0x000fea0003c00000 */
[----:B------:R-:W-:Y:S02]  /*0300*/  IMAD.MOV.U32 R6, RZ, RZ, R8 ;  /* 0x000000ffff067224 */ /* 0x000fe400078e0008 */
[----:B------:R-:W-:-:S07]  /*0310*/  IMAD.MOV.U32 R7, RZ, RZ, R9 ;  /* 0x000000ffff077224 */ /* 0x000fce00078e0009 */
.L_x_1884:
[----:B------:R-:W-:Y:S05]  /*0320*/  BSYNC.RECONVERGENT B0 ;  /* 0x0000000000007941 */ /* 0x000fea0003800200 */
.L_x_1882:
[----:B------:R-:W-:Y:S01]  /*0330*/  IADD3 R2, P0, PT, R6, R2, RZ ;  /* 0x0000000206027210 */ /* 0x000fe20007f1e0ff */
[----:B------:R-:W0:Y:S01]  /*0340*/  LDC.U8 R15, c[0x0][0x390] ;  /* 0x0000e400ff0f7b82 */ /* 0x000e220000000000 */
[----:B------:R-:W1:Y:S01]  /*0350*/  LDCU.64 UR8, c[0x0][0x380] ;  /* 0x00007000ff0877ac */ /* 0x000e620008000a00 */
[----:B------:R-:W-:Y:S01]  /*0360*/  BSSY.RECONVERGENT B0, `(.L_x_1885) ;  /* 0x0000018000007945 */ /* 0x000fe20003800200 */
[C---:B------:R-:W-:Y:S01]  /*0370*/  LOP3.LUT R4, R2.reuse, 0x3, RZ, 0xc0, !PT ;  /* 0x0000000302047812 */ /* 0x040fe200078ec0ff */
[----:B------:R-:W-:Y:S01]  /*0380*/  IMAD.X R6, RZ, RZ, R7, P0 ;  /* 0x000000ffff067224 */ /* 0x000fe200000e0607 */
[----:B------:R-:W-:Y:S01]  /*0390*/  ISETP.GE.U32.AND P0, PT, R2, 0x3, PT ;  /* 0x000000030200780c */ /* 0x000fe20003f06070 */
[----:B------:R-:W2:Y:S01]  /*03a0*/  LDCU.64 UR10, c[0x0][0x398] ;  /* 0x00007300ff0a77ac */ /* 0x000ea20008000a00 */
[----:B------:R-:W-:Y:S02]  /*03b0*/  ISETP.NE.U32.AND P1, PT, R4, 0x3, PT ;  /* 0x000000030400780c */ /* 0x000fe40003f25070 */
[----:B------:R-:W-:Y:S01]  /*03c0*/  ISETP.GE.U32.AND.EX P0, PT, R6, RZ, PT, P0 ;  /* 0x000000ff0600720c */ /* 0x000fe20003f06100 */
[----:B------:R-:W3:Y:S01]  /*03d0*/  LDCU.64 UR4, c[0x0][0x358] ;  /* 0x00006b00ff0477ac */ /* 0x000ee20008000a00 */
[----:B------:R-:W-:Y:S01]  /*03e0*/  ISETP.NE.AND.EX P1, PT, RZ, RZ, PT, P1 ;  /* 0x000000ffff00720c */ /* 0x000fe20003f25310 */
[----:B------:R-:W4:-:S12]  /*03f0*/  LDCU.64 UR6, c[0x0][0x380] ;  /* 0x00007000ff0677ac */ /* 0x000f180008000a00 */
[----:B-12---:R-:W-:Y:S05]  /*0400*/  @!P1 BRA `(.L_x_1886) ;  /* 0x0000000000349947 */ /* 0x006fea0003800000 */
[----:B------:R-:W-:Y:S02]  /*0410*/  VIADD R2, R2, 0x1 ;  /* 0x0000000102027836 */ /* 0x000fe40000000000 */
[----:B------:R-:W-:-:S03]  /*0420*/  IMAD.MOV.U32 R4, RZ, RZ, RZ ;  /* 0x000000ffff047224 */ /* 0x000fc600078e00ff */
[----:B------:R-:W-:-:S07]  /*0430*/  LOP3.LUT R2, R2, 0x3, RZ, 0xc0, !PT ;  /* 0x0000000302027812 */ /* 0x000fce00078ec0ff */
.L_x_1887:
[----:B----4-:R-:W-:Y:S02]  /*0440*/  IADD3 R6, P1, PT, R5, UR6, RZ ;  /* 0x0000000605067c10 */ /* 0x010fe4000ff3e0ff */
[----:B------:R-:W-:Y:S02]  /*0450*/  IADD3 R5, P2, PT, R0, R5, RZ ;  /* 0x0000000500057210 */ /* 0x000fe40007f5e0ff */
[----:B------:R-:W-:Y:S02]  /*0460*/  IADD3.X R7, PT, PT, R3, UR7, RZ, P1, !PT ;  /* 0x0000000703077c10 */ /* 0x000fe40008ffe4ff */
[----:B------:R-:W-:Y:S01]  /*0470*/  IADD3 R2, P1, PT, R2, -0x1, RZ ;  /* 0xffffffff02027810 */ /* 0x000fe20007f3e0ff */
[----:B------:R-:W-:Y:S02]  /*0480*/  IMAD.X R3, RZ, RZ, R3, P2 ;  /* 0x000000ffff037224 */ /* 0x000fe400010e0603 */
[----:B0--3--:R1:W-:Y:S01]  /*0490*/  STG.E.U8 desc[UR4][R6.64], R15 ;  /* 0x0000000f06007986 */ /* 0x0093e2000c101104 */
[----:B------:R-:W-:-:S02]  /*04a0*/  IADD3.X R4, PT, PT, R4, -0x1, RZ, P1, !PT ;  /* 0xffffffff04047810 */ /* 0x000fc40000ffe4ff */
[----:B------:R-:W-:-:S04]  /*04b0*/  ISETP.NE.U32.AND P1, PT, R2, RZ, PT ;  /* 0x000000ff0200720c */ /* 0x000fc80003f25070 */
[----:B------:R-:W-:-:S13]  /*04c0*/  ISETP.NE.AND.EX P1, PT, R4, RZ, PT, P1 ;  /* 0x000000ff0400720c */ /* 0x000fda0003f25310 */
[----:B-1----:R-:W-:Y:S05]  /*04d0*/  @P1 BRA `(.L_x_1887) ;  /* 0xfffffffc00d81947 */ /* 0x002fea000383ffff */
.L_x_1886:
[----:B---34-:R-:W-:Y:S05]  /*04e0*/  BSYNC.RECONVERGENT B0 ;  /* 0x0000000000007941 */ /* 0x018fea0003800200 */
.L_x_1885:
[----:B------:R-:W-:Y:S05]  /*04f0*/  @!P0 EXIT ;  /* 0x000000000000894d */ /* 0x000fea0003800000 */
.L_x_1888:
[----:B------:R-:W-:Y:S02]  /*0500*/  IADD3 R12, P0, PT, R5, UR8, RZ ;  /* 0x00000008050c7c10 */ /* 0x000fe4000ff1e0ff */
[C---:B------:R-:W-:Y:S02]  /*0510*/  LEA R5, P1, R0.reuse, R5, 0x2 ;  /* 0x0000000500057211 */ /* 0x040fe400078210ff */
[----:B------:R-:W-:Y:S02]  /*0520*/  IADD3.X R13, PT, PT, R3, UR9, RZ, P0, !PT ;  /* 0x00000009030d7c10 */ /* 0x000fe400087fe4ff */
[C---:B------:R-:W-:Y:S02]  /*0530*/  IADD3 R6, P0, PT, R0.reuse, R12, RZ ;  /* 0x0000000c00067210 */ /* 0x040fe40007f1e0ff */
[C---:B------:R-:W-:Y:S01]  /*0540*/  LEA.HI.X R3, R0.reuse, R3, RZ, 0x2, P1 ;  /* 0x0000000300037211 */ /* 0x040fe200008f14ff */
[----:B0-----:R1:W-:Y:S02]  /*0550*/  STG.E.U8 desc[UR4][R12.64], R15 ;  /* 0x0000000f0c007986 */ /* 0x0013e4000c101104 */
[----:B------:R-:W-:Y:S01]  /*0560*/  IMAD.X R7, RZ, RZ, R13, P0 ;  /* 0x000000ffff077224 */ /* 0x000fe200000e060d */
[----:B------:R-:W-:-:S04]  /*0570*/  IADD3 R8, P0, PT, R0, R6, RZ ;  /* 0x0000000600087210 */ /* 0x000fc80007f1e0ff */
[----:B------:R1:W-:Y:S01]  /*0580*/  STG.E.U8 desc[UR4][R6.64], R15 ;  /* 0x0000000f06007986 */ /* 0x0003e2000c101104 */
[----:B------:R-:W-:Y:S01]  /*0590*/  IMAD.X R9, RZ, RZ, R7, P0 ;  /* 0x000000ffff097224 */ /* 0x000fe200000e0607 */
[----:B------:R-:W-:-:S04]  /*05a0*/  IADD3 R10, P0, PT, R0, R8, RZ ;  /* 0x00000008000a7210 */ /* 0x000fc80007f1e0ff */
[----:B------:R1:W-:Y:S01]  /*05b0*/  STG.E.U8 desc[UR4][R8.64], R15 ;  /* 0x0000000f08007986 */ /* 0x0003e2000c101104 */
[----:B------:R-:W-:Y:S01]  /*05c0*/  IMAD.X R11, RZ, RZ, R9, P0 ;  /* 0x000000ffff0b7224 */ /* 0x000fe200000e0609 */
[----:B------:R-:W-:-:S04]  /*05d0*/  ISETP.GE.U32.AND P0, PT, R5, UR10, PT ;  /* 0x0000000a05007c0c */ /* 0x000fc8000bf06070 */
[----:B------:R1:W-:Y:S01]  /*05e0*/  STG.E.U8 desc[UR4][R10.64], R15 ;  /* 0x0000000f0a007986 */ /* 0x0003e2000c101104 */
[----:B------:R-:W-:-:S13]  /*05f0*/  ISETP.GE.AND.EX P0, PT, R3, UR11, PT, P0 ;  /* 0x0000000b03007c0c */ /* 0x000fda000bf06300 */
[----:B-1----:R-:W-:Y:S05]  /*0600*/  @!P0 BRA `(.L_x_1888) ;  /* 0xfffffffc00bc8947 */ /* 0x002fea000383ffff */
[----:B------:R-:W-:Y:S05]  /*0610*/  EXIT ;  /* 0x000000000000794d */ /* 0x000fea0003800000 */
        .weak           $__internal_2_$__cuda_sm20_div_u64
        .type           $__internal_2_$__cuda_sm20_div_u64,@function
        .size           $__internal_2_$__cuda_sm20_div_u64,(.L_x_1938 - $__internal_2_$__cuda_sm20_div_u64)
$__internal_2_$__cuda_sm20_div_u64:
        /* <DEDUP_REMOVED lines=54> */
[----:B------:R-:W-:Y:S01]  /*0980*/  ISETP.GE.U32.AND P0, PT, R7, R0, PT ;  /* 0x000000000700720c */ /* 0x000fe20003f06070 */
[----:B------:R-:W-:Y:S01]  /*0990*/  IMAD.MOV.U32 R7, RZ, RZ, 0x0 ;  /* 0x00000000ff077424 */ /* 0x000fe200078e00ff */
[----:B------:R-:W-:Y:S02]  /*09a0*/  IADD3 R8, P2, PT, R11, 0x1, RZ ;  /* 0x000000010b087810 */ /* 0x000fe40007f5e0ff */
[----:B------:R-:W-:-:S02]  /*09b0*/  ISETP.GE.U32.AND.EX P0, PT, R9, RZ, PT, P0 ;  /* 0x000000ff0900720c */ /* 0x000fc40003f06100 */
[----:B------:R-:W-:Y:S01]  /*09c0*/  ISETP.NE.U32.AND P1, PT, R0, RZ, PT ;  /* 0x000000ff0000720c */ /* 0x000fe20003f25070 */
[----:B------:R-:W-:Y:S01]  /*09d0*/  IMAD.X R9, RZ, RZ, R6, P2 ;  /* 0x000000ffff097224 */ /* 0x000fe200010e0606 */
[----:B------:R-:W-:Y:S02]  /*09e0*/  SEL R8, R8, R11, P0 ;  /* 0x0000000b08087207 */ /* 0x000fe40000000000 */
[----:B------:R-:W-:Y:S02]  /*09f0*/  ISETP.NE.AND.EX P1, PT, RZ, RZ, PT, P1 ;  /* 0x000000ffff00720c */ /* 0x000fe40003f25310 */
[----:B------:R-:W-:Y:S01]  /*0a00*/  SEL R9, R9, R6, P0 ;  /* 0x0000000609097207 */ /* 0x000fe20000000000 */
[----:B------:R-:W-:Y:S01]  /*0a10*/  IMAD.MOV.U32 R6, RZ, RZ, R4 ;  /* 0x000000ffff067224 */ /* 0x000fe200078e0004 */
[----:B------:R-:W-:Y:S02]  /*0a20*/  SEL R8, R8, 0xffffffff, P1 ;  /* 0xffffffff08087807 */ /* 0x000fe40000800000 */
[----:B------:R-:W-:Y:S01]  /*0a30*/  SEL R9, R9, 0xffffffff, P1 ;  /* 0xffffffff09097807 */ /* 0x000fe20000800000 */
[----:B------:R-:W-:Y:S06]  /*0a40*/  RET.REL.NODEC R6 `(_Z5kfuncIhLi0EEvPT_S1_S0_l) ;  /* 0xfffffff4066c7950 */ /* 0x000fec0003c3ffff */
.L_x_1889:
        /* <DEDUP_REMOVED lines=11> */
.L_x_1938:


//--------------------- .text._Z5kfuncIfLi0EEvPT_S1_S0_l --------------------------
	.section	.text._Z5kfuncIfLi0EEvPT_S1_S0_l,"ax",@progbits
	.align	128
        .global         _Z5kfuncIfLi0EEvPT_S1_S0_l
        .type           _Z5kfuncIfLi0EEvPT_S1_S0_l,@function
        .size           _Z5kfuncIfLi0EEvPT_S1_S0_l,(.L_x_1939 - _Z5kfuncIfLi0EEvPT_S1_S0_l)
        .other          _Z5kfuncIfLi0EEvPT_S1_S0_l,@"STO_CUDA_ENTRY STV_DEFAULT"
_Z5kfuncIfLi0EEvPT_S1_S0_l:
.text._Z5kfuncIfLi0EEvPT_S1_S0_l:
        /* <DEDUP_REMOVED lines=46> */
.L_x_1891:
[----:B------:R-:W-:-:S07]  /*02e0*/  MOV R6, 0x300 ;  /* 0x0000030000067802 */ /* 0x000fce0000000f00 */
[----:B------:R-:W-:Y:S05]  /*02f0*/  CALL.REL.NOINC `($__internal_3_$__cuda_sm20_div_u64) ;  /* 0x0000000000e47944 */ /* 0x000fea0003c00000 */
[----:B------:R-:W-:Y:S02]  /*0300*/  IMAD.MOV.U32 R6, RZ, RZ, R5 ;  /* 0x000000ffff067224 */ /* 0x000fe400078e0005 */
[----:B------:R-:W-:-:S07]  /*0310*/  IMAD.MOV.U32 R7, RZ, RZ, R8 ;  /* 0x000000ffff077224 */ /* 0x000fce00078e0008 */
.L_x_1892:
[----:B------:R-:W-:Y:S05]  /*0320*/  BSYNC.RECONVERGENT B0 ;  /* 0x0000000000007941 */ /* 0x000fea0003800200 */
.L_x_1890:
        /* <DEDUP_REMOVED lines=11> */
[----:B------:R-:W1:Y:S01]  /*03e0*/  LDC R11, c[0x0][0x390] ;  /* 0x0000e400ff0b7b82 */ /* 0x000e620000000800 */
[----:B------:R-:W-:Y:S02]  /*03f0*/  VIADD R6, R4, 0x1 ;  /* 0x0000000104067836 */ /* 0x000fe40000000000 */
[----:B------:R-:W-:-:S03]  /*0400*/  IMAD.MOV.U32 R7, RZ, RZ, RZ ;  /* 0x000000ffff077224 */ /* 0x000fc600078e00ff */
[----:B------:R-:W-:Y:S02]  /*0410*/  LOP3.LUT R6, R6, 0x3, RZ, 0xc0, !PT ;  /* 0x0000000306067812 */ /* 0x000fe400078ec0ff */
[----:B0-----:R-:W-:-:S04]  /*0420*/  LEA R9, P1, R3, UR6, 0x2 ;  /* 0x0000000603097c11 */ /* 0x001fc8000f8210ff */
[----:B------:R-:W-:-:S09]  /*0430*/  LEA.HI.X R8, R3, UR7, R2, 0x2, P1 ;  /* 0x0000000703087c11 */ /* 0x000fd200088f1402 */
.L_x_1895:
[----:B------:R-:W-:Y:S01]  /*0440*/  IMAD.MOV.U32 R4, RZ, RZ, R9 ;  /* 0x000000ffff047224 */ /* 0x000fe200078e0009 */
[----:B------:R-:W-:Y:S01]  /*0450*/  IADD3 R6, P1, PT, R6, -0x1, RZ ;  /* 0xffffffff06067810 */ /* 0x000fe20007f3e0ff */
[----:B------:R-:W-:Y:S01]  /*0460*/  IMAD.MOV.U32 R5, RZ, RZ, R8 ;  /* 0x000000ffff057224 */ /* 0x000fe200078e0008 */
[----:B------:R-:W-:Y:S02]  /*0470*/  IADD3 R3, P2, PT, R0, R3, RZ ;  /* 0x0000000300037210 */ /* 0x000fe40007f5e0ff */
[----:B------:R-:W-:Y:S02]  /*0480*/  IADD3.X R7, PT, PT, R7, -0x1, RZ, P1, !PT ;  /* 0xffffffff07077810 */ /* 0x000fe40000ffe4ff */
[----:B-1----:R0:W-:Y:S01]  /*0490*/  STG.E desc[UR4][R4.64], R11 ;  /* 0x0000000b04007986 */ /* 0x0021e2000c101904 */
[----:B------:R-:W-:Y:S01]  /*04a0*/  ISETP.NE.U32.AND P1, PT, R6, RZ, PT ;  /* 0x000000ff0600720c */ /* 0x000fe20003f25070 */
[----:B------:R-:W-:Y:S01]  /*04b0*/  IMAD.X R2, RZ, RZ, R2, P2 ;  /* 0x000000ffff027224 */ /* 0x000fe200010e0602 */
[----:B------:R-:W-:-:S02]  /*04c0*/  LEA R9, P3, R0, R9, 0x2 ;  /* 0x0000000900097211 */ /* 0x000fc400078610ff */
[----:B------:R-:W-:Y:S02]  /*04d0*/  ISETP.NE.AND.EX P1, PT, R7, RZ, PT, P1 ;  /* 0x000000ff0700720c */ /* 0x000fe40003f25310 */
[----:B------:R-:W-:-:S11]  /*04e0*/  LEA.HI.X R8, R0, R8, RZ, 0x2, P3 ;  /* 0x0000000800087211 */ /* 0x000fd600018f14ff */
[----:B0-----:R-:W-:Y:S05]  /*04f0*/  @P1 BRA `(.L_x_1895) ;  /* 0xfffffffc00d01947 */ /* 0x001fea000383ffff */
.L_x_1894:
[----:B------:R-:W-:Y:S05]  /*0500*/  BSYNC.RECONVERGENT B0 ;  /* 0x0000000000007941 */ /* 0x000fea0003800200 */
.L_x_1893:
[----:B------:R-:W-:Y:S05]  /*0510*/  @!P0 EXIT ;  /* 0x000000000000894d */ /* 0x000fea0003800000 */
[----:B------:R-:W0:Y:S01]  /*0520*/  LDC R17, c[0x0][0x390] ;  /* 0x0000e400ff117b82 */ /* 0x000e220000000800 */
[----:B------:R-:W-:Y:S01]  /*0530*/  IMAD.SHL.U32 R13, R0, 0x4, RZ ;  /* 0x00000004000d7824 */ /* 0x000fe200078e00ff */
[----:B------:R-:W-:Y:S01]  /*0540*/  SHF.R.U32.HI R15, RZ, 0x1e, R0 ;  /* 0x0000001eff0f7819 */ /* 0x000fe20000011600 */
[----:B------:R-:W1:Y:S01]  /*0550*/  LDCU.64 UR6, c[0x0][0x380] ;  /* 0x00007000ff0677ac */ /* 0x000e620008000a00 */
[----:B------:R-:W2:Y:S05]  /*0560*/  LDCU.64 UR8, c[0x0][0x398] ;  /* 0x00007300ff0877ac */ /* 0x000eaa0008000a00 */
.L_x_1896:
[----:B-1----:R-:W-:-:S04]  /*0570*/  LEA R4, P0, R3, UR6, 0x2 ;  /* 0x0000000603047c11 */ /* 0x002fc8000f8010ff */
[----:B------:R-:W-:Y:S02]  /*0580*/  LEA.HI.X R5, R3, UR7, R2, 0x2, P0 ;  /* 0x0000000703057c11 */ /* 0x000fe400080f1402 */
[----:B------:R-:W-:-:S03]  /*0590*/  IADD3 R6, P0, PT, R13, R4, RZ ;  /* 0x000000040d067210 */ /* 0x000fc60007f1e0ff */
[----:B0-----:R3:W-:Y:S02]  /*05a0*/  STG.E desc[UR4][R4.64], R17 ;  /* 0x0000001104007986 */ /* 0x0017e4000c101904 */
[----:B------:R-:W-:Y:S01]  /*05b0*/  IMAD.X R7, R15, 0x1, R5, P0 ;  /* 0x000000010f077824 */ /* 0x000fe200000e0605 */
[----:B------:R-:W-:-:S04]  /*05c0*/  IADD3 R8, P0, PT, R13, R6, RZ ;  /* 0x000000060d087210 */ /* 0x000fc80007f1e0ff */
[----:B------:R3:W-:Y:S01]  /*05d0*/  STG.E desc[UR4][R6.64], R17 ;  /* 0x0000001106007986 */ /* 0x0007e2000c101904 */
[----:B------:R-:W-:Y:S01]  /*05e0*/  IMAD.X R9, R15, 0x1, R7, P0 ;  /* 0x000000010f097824 */ /* 0x000fe200000e0607 */
[----:B------:R-:W-:-:S04]  /*05f0*/  IADD3 R10, P0, PT, R13, R8, RZ ;  /* 0x000000080d0a7210 */ /* 0x000fc80007f1e0ff */
[----:B------:R3:W-:Y:S01]  /*0600*/  STG.E desc[UR4][R8.64], R17 ;  /* 0x0000001108007986 */ /* 0x0007e2000c101904 */
[----:B------:R-:W-:Y:S01]  /*0610*/  IMAD.X R11, R15, 0x1, R9, P0 ;  /* 0x000000010f0b7824 */ /* 0x000fe200000e0609 */
[----:B------:R-:W-:-:S04]  /*0620*/  IADD3 R3, P0, PT, R13, R3, RZ ;  /* 0x000000030d037210 */ /* 0x000fc80007f1e0ff */
[----:B------:R3:W-:Y:S01]  /*0630*/  STG.E desc[UR4][R10.64], R17 ;  /* 0x000000110a007986 */ /* 0x0007e2000c101904 */
[----:B------:R-:W-:Y:S01]  /*0640*/  IMAD.X R2, R15, 0x1, R2, P0 ;  /* 0x000000010f027824 */ /* 0x000fe200000e0602 */
[----:B--2---:R-:W-:-:S04]  /*0650*/  ISETP.GE.U32.AND P0, PT, R3, UR8, PT ;  /* 0x0000000803007c0c */ /* 0x004fc8000bf06070 */
[----:B------:R-:W-:-:S13]  /*0660*/  ISETP.GE.AND.EX P0, PT, R2, UR9, PT, P0 ;  /* 0x0000000902007c0c */ /* 0x000fda000bf06300 */
[----:B---3--:R-:W-:Y:S05]  /*0670*/  @!P0 BRA `(.L_x_1896) ;  /* 0xfffffffc00bc8947 */ /* 0x008fea000383ffff */
[----:B------:R-:W-:Y:S05]  /*0680*/  EXIT ;  /* 0x000000000000794d */ /* 0x000fea0003800000 */
        .weak           $__internal_3_$__cuda_sm20_div_u64
        .type           $__internal_3_$__cuda_sm20_div_u64,@function
        .size           $__internal_3_$__cuda_sm20_div_u64,(.L_x_1939 - $__internal_3_$__cuda_sm20_div_u64)
$__internal_3_$__cuda_sm20_div_u64:
        /* <DEDUP_REMOVED lines=65> */
[----:B------:R-:W-:Y:S06]  /*0aa0*/  RET.REL.NODEC R6 `(_Z5kfuncIfLi0EEvPT_S1_S0_l) ;  /* 0xfffffff406547950 */ /* 0x000fec0003c3ffff */
.L_x_1897:
        /* <DEDUP_REMOVED lines=13> */
.L_x_1939:


//--------------------- .text._Z16kInt8VectorQuantI6__halfLi1024ELi1EEvPT_PaPffii --------------------------
	.section	.text._Z16kInt8VectorQuantI6__halfLi1024ELi1EEvPT_PaPffii,"ax",@progbits
	.align	128
        .global         _Z16kInt8VectorQuantI6__halfLi1024ELi1EEvPT_PaPffii
        .type           _Z16kInt8VectorQuantI6__halfLi1024ELi1EEvPT_PaPffii,@function
        .size           _Z16kInt8VectorQuantI6__halfLi1024ELi1EEvPT_PaPffii,(.L_x_2090 - _Z16kInt8VectorQuantI6__halfLi1024ELi1EEvPT_PaPffii)
        .other          _Z16kInt8VectorQuantI6__halfLi1024ELi1EEvPT_PaPffii,@"STO_CUDA_ENTRY STV_DEFAULT"
_Z16kInt8VectorQuantI6__halfLi1024ELi1EEvPT_PaPffii:
.text._Z16kInt8VectorQuantI6__halfLi1024ELi1EEvPT_PaPffii:
[----:B------:R-:W-:Y:S01]  /*0000*/  LDC R1, c[0x0][0x37c] ;  /* 0x0000df00ff017b82 */ /* 0x000fe20000000800 */
[----:B------:R-:W0:Y:S07]  /*0010*/  S2R R0, SR_TID.X ;  /* 0x0000000000007919 */ /* 0x000e2e0000002100 */
[----:B------:R-:W0:Y:S01]  /*0020*/  LDC R3, c[0x0][0x3a0] ;  /* 0x0000e800ff037b82 */ /* 0x000e220000000800 */
[----:B------:R-:W1:Y:S01]  /*0030*/  LDCU.64 UR6, c[0x0][0x358] ;  /* 0x00006b00ff0677ac */ /* 0x000e620008000a00 */
[----:B------:R-:W-:Y:S01]  /*0040*/  BSSY.RECONVERGENT B0, `(.L_x_1898) ;  /* 0x000005f000007945 */ /* 0x000fe20003800200 */
[----:B------:R-:W2:Y:S01]  /*0050*/  S2R R4, SR_CTAID.X ;  /* 0x0000000000047919 */ /* 0x000ea20000002500 */
[----:B------:R-:W-:Y:S01]  /*0060*/  IMAD.MOV.U32 R6, RZ, RZ, 0x8000 ;  /* 0x00008000ff067424 */ /* 0x000fe200078e00ff */
[-C--:B0-----:R-:W-:Y:S01]  /*0070*/  ISETP.GE.AND P0, PT, R0, R3.reuse, PT ;  /* 0x000000030000720c */ /* 0x081fe20003f06270 */
[----:B--2---:R-:W-:-:S05]  /*0080*/  IMAD R5, R4, R3, RZ ;  /* 0x0000000304057224 */ /* 0x004fca00078e02ff */
[----:B------:R-:W-:-:S07]  /*0090*/  SHF.R.S32.HI R2, RZ, 0x1f, R5 ;  /* 0x0000001fff027819 */ /* 0x000fce0000011405 */
[----:B-1----:R-:W-:Y:S05]  /*00a0*/  @P0 BRA `(.L_x_1899) ;  /* 0x0000000400600947 */ /* 0x002fea0003800000 */
[----:B------:R-:W-:Y:S01]  /*00b0*/  LOP3.LUT R8, RZ, R0, RZ, 0x33, !PT ;  /* 0x00000000ff087212 */ /* 0x000fe200078e33ff */
[----:B------:R-:W0:Y:S01]  /*00c0*/  LDCU UR4, c[0x0][0x398] ;  /* 0x00007300ff0477ac */ /* 0x000e220008000800 */
[----:B------:R-:W-:Y:S01]  /*00d0*/  BSSY.RECONVERGENT B1, `(.L_x_1900) ;  /* 0x0000022000017945 */ /* 0x000fe20003800200 */
[----:B------:R-:W-:Y:S02]  /*00e0*/  IMAD.MOV.U32 R10, RZ, RZ, R0 ;  /* 0x000000ffff0a7224 */ /* 0x000fe400078e0000 */
[----:B------:R-:W-:-:S05]  /*00f0*/  IMAD.IADD R8, R8, 0x1, R3 ;  /* 0x0000000108087824 */ /* 0x000fca00078e0203 */
[C---:B------:R-:W-:Y:S02]  /*0100*/  LOP3.LUT R7, R8.reuse, 0xc00, RZ, 0xc0, !PT ;  /* 0x00000c0008077812 */ /* 0x040fe400078ec0ff */
[----:B------:R-:W-:Y:S02]  /*0110*/  ISETP.GE.U32.AND P0, PT, R8, 0xc00, PT ;  /* 0x00000c000800780c */ /* 0x000fe40003f06070 */
[----:B------:R-:W-:Y:S02]  /*0120*/  ISETP.NE.AND P1, PT, R7, 0xc00, PT ;  /* 0x00000c000700780c */ /* 0x000fe40003f25270 */
[----:B0-----:R-:W-:-:S11]  /*0130*/  F2FP.F16.F32.PACK_AB R7, RZ, UR4 ;  /* 0x00000004ff077c3e */ /* 0x001fd600080000ff */
[----:B------:R-:W-:Y:S05]  /*0140*/  @!P1 BRA `(.L_x_1901) ;  /* 0x0000000000689947 */ /* 0x000fea0003800000 */
[----:B------:R-:W0:Y:S01]  /*0150*/  LDCU.64 UR4, c[0x0][0x380] ;  /* 0x00007000ff0477ac */ /* 0x000e220008000a00 */
[----:B------:R-:W-:Y:S01]  /*0160*/  IADD3 R9, P1, PT, R5, R0, RZ ;  /* 0x0000000005097210 */ /* 0x000fe20007f3e0ff */
[----:B------:R-:W-:Y:S01]  /*0170*/  IMAD.MOV.U32 R10, RZ, RZ, R0 ;  /* 0x000000ffff0a7224 */ /* 0x000fe200078e0000 */
[----:B------:R-:W-:-:S03]  /*0180*/  LEA.HI R8, R8, 0x1, RZ, 0x16 ;  /* 0x0000000108087811 */ /* 0x000fc600078fb0ff */
[----:B------:R-:W-:Y:S01]  /*0190*/  IMAD.X R12, RZ, RZ, R2, P1 ;  /* 0x000000ffff0c7224 */ /* 0x000fe200008e0602 */
[----:B------:R-:W-:-:S05]  /*01a0*/  LOP3.LUT R8, R8, 0x3, RZ, 0xc0, !PT ;  /* 0x0000000308087812 */ /* 0x000fca00078ec0ff */
[----:B------:R-:W-:Y:S01]  /*01b0*/  IMAD.MOV R11, RZ, RZ, -R8 ;  /* 0x000000ffff0b7224 */ /* 0x000fe200078e0a08 */
[----:B0-----:R-:W-:-:S04]  /*01c0*/  LEA R14, P2, R9, UR4, 0x1 ;  /* 0x00000004090e7c11 */ /* 0x001fc8000f8408ff */
[----:B------:R-:W-:-:S09]  /*01d0*/  LEA.HI.X R9, R9, UR5, R12, 0x1, P2 ;  /* 0x0000000509097c11 */ /* 0x000fd200090f0c0c */
.L_x_1902:
[----:B------:R-:W-:-:S06]  /*01e0*/  IMAD.MOV.U32 R8, RZ, RZ, R14 ;  /* 0x000000ffff087224 */ /* 0x000fcc00078e000e */
[----:B------:R0:W2:Y:S01]  /*01f0*/  LDG.E.EF.U16 R8, desc[UR6][R8.64] ;  /* 0x0000000608087981 */ /* 0x0000a2000c0e1500 */
[----:B------:R-:W-:Y:S01]  /*0200*/  VIADD R11, R11, 0x1 ;  /* 0x000000010b0b7836 */ /* 0x000fe20000000000 */
[----:B------:R-:W-:Y:S01]  /*0210*/  IADD3 R14, P2, PT, R14, 0x800, RZ ;  /* 0x000008000e0e7810 */ /* 0x000fe20007f5e0ff */
[----:B------:R-:W-:-:S04]  /*0220*/  VIADD R10, R10, 0x400 ;  /* 0x000004000a0a7836 */ /* 0x000fc80000000000 */
[----:B0-----:R-:W-:Y:S02]  /*0230*/  IMAD.X R9, RZ, RZ, R9, P2 ;  /* 0x000000ffff097224 */ /* 0x001fe400010e0609 */
[----:B--2---:R-:W-:-:S05]  /*0240*/  HADD2.F32 R12, -RZ, R8.H0_H0 ;  /* 0x20000008ff0c7230 */ /* 0x004fca0000004100 */
[----:B------:R-:W-:-:S05]  /*0250*/  FADD.FTZ R12, |R12|, -RZ ;  /* 0x800000ff0c0c7221 */ /* 0x000fca0000010200 */
[----:B------:R-:W-:-:S05]  /*0260*/  F2FP.F16.F32.PACK_AB R12, RZ, R12 ;  /* 0x0000000cff0c723e */ /* 0x000fca00000000ff */
[----:B------:R-:W-:-:S05]  /*0270*/  HSETP2.GEU.AND P1, PT, R12.H0_H0, R7.H0_H0, PT ;  /* 0x200000070c007234 */ /* 0x000fca0003f2e800 */
[----:B------:R-:W-:Y:S01]  /*0280*/  SEL R12, R6, R12, P1 ;  /* 0x0000000c060c7207 */ /* 0x000fe20000800000 */
[----:B------:R-:W-:Y:S01]  /*0290*/  HADD2.F32 R6, -RZ, R6.H0_H0 ;  /* 0x20000006ff067230 */ /* 0x000fe20000004100 */
[----:B------:R-:W-:-:S03]  /*02a0*/  ISETP.NE.AND P1, PT, R11, RZ, PT ;  /* 0x000000ff0b00720c */ /* 0x000fc60003f25270 */
[----:B------:R-:W-:-:S05]  /*02b0*/  HADD2.F32 R13, -RZ, R12.H0_H0 ;  /* 0x2000000cff0d7230 */ /* 0x000fca0000004100 */
[----:B------:R-:W-:-:S04]  /*02c0*/  FMNMX.FTZ R6, R6, R13, !PT ;  /* 0x0000000d06067209 */ /* 0x000fc80007810000 */
[----:B------:R-:W-:Y:S01]  /*02d0*/  F2FP.F16.F32.PACK_AB R6, RZ, R6 ;  /* 0x00000006ff06723e */ /* 0x000fe200000000ff */
[----:B------:R-:W-:Y:S06]  /*02e0*/  @P1 BRA `(.L_x_1902) ;  /* 0xfffffffc00bc1947 */ /* 0x000fec000383ffff */
.L_x_1901:
[----:B------:R-:W-:Y:S05]  /*02f0*/  BSYNC.RECONVERGENT B1 ;  /* 0x0000000000017941 */ /* 0x000fea0003800200 */
.L_x_1900:
[----:B------:R-:W-:Y:S05]  /*0300*/  @!P0 BRA `(.L_x_1899) ;  /* 0x0000000000c88947 */ /* 0x000fea0003800000 */
[----:B------:R-:W0:Y:S01]  /*0310*/  LDCU.64 UR4, c[0x0][0x380] ;  /* 0x00007000ff0477ac */ /* 0x000e220008000a00 */
[----:B------:R-:W-:-:S05]  /*0320*/  IADD3 R9, P0, PT, R5, R10, RZ ;  /* 0x0000000a05097210 */ /* 0x000fca0007f1e0ff */
[----:B------:R-:W-:Y:S01]  /*0330*/  IMAD.X R12, RZ, RZ, R2, P0 ;  /* 0x000000ffff0c7224 */ /* 0x000fe200000e0602 */
[----:B0-----:R-:W-:-:S04]  /*0340*/  LEA R8, P1, R9, UR4, 0x1 ;  /* 0x0000000409087c11 */ /* 0x001fc8000f8208ff */
[----:B------:R-:W-:-:S09]  /*0350*/  LEA.HI.X R9, R9, UR5, R12, 0x1, P1 ;  /* 0x0000000509097c11 */ /* 0x000fd200088f0c0c */
.L_x_1903:
[----:B------:R-:W2:Y:S04]  /*0360*/  LDG.E.EF.U16 R12, desc[UR6][R8.64] ;  /* 0x00000006080c7981 */ /* 0x000ea8000c0e1500 */
[----:B------:R-:W3:Y:S04]  /*0370*/  LDG.E.EF.U16 R13, desc[UR6][R8.64+0x800] ;  /* 0x00080006080d7981 */ /* 0x000ee8000c0e1500 */
[----:B------:R-:W4:Y:S04]  /*0380*/  LDG.E.EF.U16 R14, desc[UR6][R8.64+0x1000] ;  /* 0x00100006080e7981 */ /* 0x000f28000c0e1500 */
[----:B------:R0:W5:Y:S01]  /*0390*/  LDG.E.EF.U16 R11, desc[UR6][R8.64+0x1800] ;  /* 0x00180006080b7981 */ /* 0x000162000c0e1500 */
[----:B------:R-:W-:-:S02]  /*03a0*/  HADD2.F32 R15, -RZ, R6.H0_H0 ;  /* 0x20000006ff0f7230 */ /* 0x000fc40000004100 */
[----:B------:R-:W-:Y:S01]  /*03b0*/  VIADD R10, R10, 0x1000 ;  /* 0x000010000a0a7836 */ /* 0x000fe20000000000 */
[----:B0-----:R-:W-:-:S05]  /*03c0*/  IADD3 R8, P1, PT, R8, 0x2000, RZ ;  /* 0x0000200008087810 */ /* 0x001fca0007f3e0ff */
[----:B------:R-:W-:Y:S02]  /*03d0*/  IMAD.X R9, RZ, RZ, R9, P1 ;  /* 0x000000ffff097224 */ /* 0x000fe400008e0609 */
[----:B--2---:R-:W-:Y:S02]  /*03e0*/  HADD2.F32 R12, -RZ, R12.H0_H0 ;  /* 0x2000000cff0c7230 */ /* 0x004fe40000004100 */
[----:B---3--:R-:W-:-:S03]  /*03f0*/  HADD2.F32 R13, -RZ, R13.H0_H0 ;  /* 0x2000000dff0d7230 */ /* 0x008fc60000004100 */
[----:B------:R-:W-:Y:S01]  /*0400*/  FADD.FTZ R12, |R12|, -RZ ;  /* 0x800000ff0c0c7221 */ /* 0x000fe20000010200 */
[----:B----4-:R-:W-:Y:S02]  /*0410*/  HADD2.F32 R14, -RZ, R14.H0_H0 ;  /* 0x2000000eff0e7230 */ /* 0x010fe40000004100 */
[----:B------:R-:W-:Y:S02]  /*0420*/  FADD.FTZ R13, |R13|, -RZ ;  /* 0x800000ff0d0d7221 */ /* 0x000fe40000010200 */
[----:B------:R-:W-:-:S05]  /*0430*/  F2FP.F16.F32.PACK_AB R12, RZ, R12 ;  /* 0x0000000cff0c723e */ /* 0x000fca00000000ff */
[----:B------:R-:W-:-:S05]  /*0440*/  HSETP2.GEU.AND P0, PT, R12.H0_H0, R7.H0_H0, PT ;  /* 0x200000070c007234 */ /* 0x000fca0003f0e800 */
[----:B------:R-:W-:-:S05]  /*0450*/  SEL R12, R6, R12, P0 ;  /* 0x0000000c060c7207 */ /* 0x000fca0000000000 */
[----:B------:R-:W-:-:S05]  /*0460*/  HADD2.F32 R12, -RZ, R12.H0_H0 ;  /* 0x2000000cff0c7230 */ /* 0x000fca0000004100 */
[----:B------:R-:W-:Y:S01]  /*0470*/  FMNMX.FTZ R12, R15, R12, !PT ;  /* 0x0000000c0f0c7209 */ /* 0x000fe20007810000 */
[----:B------:R-:W-:-:S03]  /*0480*/  FADD.FTZ R15, |R14|, -RZ ;  /* 0x800000ff0e0f7221 */ /* 0x000fc60000010200 */
[----:B------:R-:W-:-:S04]  /*0490*/  F2FP.F16.F32.PACK_AB R6, R13, R12 ;  /* 0x0000000c0d06723e */ /* 0x000fc800000000ff */
[----:B------:R-:W-:-:S05]  /*04a0*/  PRMT R12, R6, 0x7632, R12 ;  /* 0x00007632060c7816 */ /* 0x000fca000000000c */
[----:B------:R-:W-:-:S05]  /*04b0*/  HSETP2.GEU.AND P0, PT, R12.H0_H0, R7.H0_H0, PT ;  /* 0x200000070c007234 */ /* 0x000fca0003f0e800 */
[----:B------:R-:W-:Y:S01]  /*04c0*/  SEL R12, R6, R12, P0 ;  /* 0x0000000c060c7207 */ /* 0x000fe20000000000 */
[----:B------:R-:W-:-:S04]  /*04d0*/  HADD2.F32 R6, -RZ, R6.H0_H0 ;  /* 0x20000006ff067230 */ /* 0x000fc80000004100 */
[----:B------:R-:W-:-:S05]  /*04e0*/  HADD2.F32 R13, -RZ, R12.H0_H0 ;  /* 0x2000000cff0d7230 */ /* 0x000fca0000004100 */
[----:B------:R-:W-:Y:S01]  /*04f0*/  FMNMX.FTZ R6, R6, R13, !PT ;  /* 0x0000000d06067209 */ /* 0x000fe20007810000 */
[----:B-----5:R-:W-:-:S03]  /*0500*/  HADD2.F32 R13, -RZ, R11.H0_H0 ;  /* 0x2000000bff0d7230 */ /* 0x020fc60000004100 */
[----:B------:R-:W-:Y:S02]  /*0510*/  F2FP.F16.F32.PACK_AB R6, R15, R6 ;  /* 0x000000060f06723e */ /* 0x000fe400000000ff */
[----:B------:R-:W-:Y:S02]  /*0520*/  FADD.FTZ R13, |R13|, -RZ ;  /* 0x800000ff0d0d7221 */ /* 0x000fe40000010200 */
[----:B------:R-:W-:-:S05]  /*0530*/  PRMT R12, R6, 0x7632, R12 ;  /* 0x00007632060c7816 */ /* 0x000fca000000000c */
[----:B------:R-:W-:-:S05]  /*0540*/  HSETP2.GEU.AND P0, PT, R12.H0_H0, R7.H0_H0, PT ;  /* 0x200000070c007234 */ /* 0x000fca0003f0e800 */
[----:B------:R-:W-:Y:S01]  /*0550*/  SEL R12, R6, R12, P0 ;  /* 0x0000000c060c7207 */ /* 0x000fe20000000000 */
[----:B------:R-:W-:-:S04]  /*0560*/  HADD2.F32 R6, -RZ, R6.H0_H0 ;  /* 0x20000006ff067230 */ /* 0x000fc80000004100 */
[----:B------:R-:W-:-:S05]  /*0570*/  HADD2.F32 R11, -RZ, R12.H0_H0 ;  /* 0x2000000cff0b7230 */ /* 0x000fca0000004100 */
[----:B------:R-:W-:-:S04]  /*0580*/  FMNMX.FTZ R6, R6, R11, !PT ;  /* 0x0000000b06067209 */ /* 0x000fc80007810000 */
[----:B------:R-:W-:-:S04]  /*0590*/  F2FP.F16.F32.PACK_AB R6, R13, R6 ;  /* 0x000000060d06723e */ /* 0x000fc800000000ff */
[----:B------:R-:W-:-:S05]  /*05a0*/  PRMT R11, R6, 0x7632, R11 ;  /* 0x00007632060b7816 */ /* 0x000fca000000000b */
[----:B------:R-:W-:-:S05]  /*05b0*/  HSETP2.GEU.AND P0, PT, R11.H0_H0, R7.H0_H0, PT ;  /* 0x200000070b007234 */ /* 0x000fca0003f0e800 */
[----:B------:R-:W-:Y:S01]  /*05c0*/  SEL R11, R6, R11, P0 ;  /* 0x0000000b060b7207 */ /* 0x000fe20000000000 */
[----:B------:R-:W-:Y:S01]  /*05d0*/  HADD2.F32 R6, -RZ, R6.H0_H0 ;  /* 0x20000006ff067230 */ /* 0x000fe20000004100 */
[----:B------:R-:W-:-:S03]  /*05e0*/  ISETP.GE.AND P0, PT, R10, R3, PT ;  /* 0x000000030a00720c */ /* 0x000fc60003f06270 */
[----:B------:R-:W-:-:S05]  /*05f0*/  HADD2.F32 R11, -RZ, R11.H0_H0 ;  /* 0x2000000bff0b7230 */ /* 0x000fca0000004100 */
[----:B------:R-:W-:-:S04]  /*0600*/  FMNMX.FTZ R6, R6, R11, !PT ;  /* 0x0000000b06067209 */ /* 0x000fc80007810000 */
[----:B------:R-:W-:Y:S01]  /*0610*/  F2FP.F16.F32.PACK_AB R6, RZ, R6 ;  /* 0x00000006ff06723e */ /* 0x000fe200000000ff */
[----:B------:R-:W-:Y:S06]  /*0620*/  @!P0 BRA `(.L_x_1903) ;  /* 0xfffffffc004c8947 */ /* 0x000fec000383ffff */
.L_x_1899:
[----:B------:R-:W-:Y:S05]  /*0630*/  BSYNC.RECONVERGENT B0 ;  /* 0x0000000000007941 */ /* 0x000fea0003800200 */
.L_x_1898:
[----:B------:R-:W-:Y:S01]  /*0640*/  ISETP.GE.AND P0, PT, R3, 0x400, PT ;  /* 0x000004000300780c */ /* 0x000fe20003f06270 */
[----:B------:R-:W-:-:S12]  /*0650*/  BSSY.RECONVERGENT B0, `(.L_x_1904) ;  /* 0x0000169000007945 */ /* 0x000fd80003800200 */
[----:B------:R-:W-:Y:S05]  /*0660*/  @!P0 BRA `(.L_x_1905) ;  /* 0x0000000800348947 */ /* 0x000fea0003800000 */
[----:B------:R-:W0:Y:S01]  /*0670*/  S2R R10, SR_LANEID ;  /* 0x00000000000a7919 */ /* 0x000e220000000000 */
[----:B------:R-:W-:Y:S01]  /*0680*/  LOP3.LUT R7, R6, 0xffff, RZ, 0xc0, !PT ;  /* 0x0000ffff06077812 */ /* 0x000fe200078ec0ff */
[----:B------:R-:W-:Y:S05]  /*0690*/  BSSY.RECONVERGENT B1, `(.L_x_1906) ;  /* 0x0000026000017945 */ /* 0x000fea0003800200 */
[----:B------:R-:W1:Y:S01]  /*06a0*/  SHFL.DOWN PT, R7, R7, 0x1, 0x1f ;  /* 0x08201f0007077f89 */ /* 0x000e6200000e0000 */
[----:B0-----:R-:W-:-:S13]  /*06b0*/  ISETP.GT.AND P0, PT, R10, 0x1e, PT ;  /* 0x0000001e0a00780c */ /* 0x001fda0003f04270 */
[----:B-1----:R-:W-:-:S05]  /*06c0*/  @!P0 HSETP2.GEU.AND P1, PT, R6.H0_H0, R7.H0_H0, PT ;  /* 0x2000000706008234 */ /* 0x002fca0003f2e800 */
[----:B------:R-:W-:-:S04]  /*06d0*/  @!P0 SEL R8, R6, R7, P1 ;  /* 0x0000000706088207 */ /* 0x000fc80000800000 */
[----:B------:R-:W-:Y:S02]  /*06e0*/  @!P0 PRMT R6, R8, 0x7610, R6 ;  /* 0x0000761008068816 */ /* 0x000fe40000000006 */
[----:B------:R-:W-:Y:S02]  /*06f0*/  ISETP.GT.AND P0, PT, R10, 0x1d, PT ;  /* 0x0000001d0a00780c */ /* 0x000fe40003f04270 */
[----:B------:R-:W-:-:S06]  /*0700*/  LOP3.LUT R9, R6, 0xffff, RZ, 0xc0, !PT ;  /* 0x0000ffff06097812 */ /* 0x000fcc00078ec0ff */
[----:B------:R-:W0:Y:S05]  /*0710*/  SHFL.DOWN PT, R9, R9, 0x2, 0x1f ;  /* 0x08401f0009097f89 */ /* 0x000e2a00000e0000 */
[----:B0-----:R-:W-:-:S05]  /*0720*/  @!P0 HSETP2.GEU.AND P1, PT, R6.H0_H0, R9.H0_H0, PT ;  /* 0x2000000906008234 */ /* 0x001fca0003f2e800 */
[----:B------:R-:W-:-:S04]  /*0730*/  @!P0 SEL R8, R6, R9, P1 ;  /* 0x0000000906088207 */ /* 0x000fc80000800000 */
[----:B------:R-:W-:Y:S02]  /*0740*/  @!P0 PRMT R6, R8, 0x7610, R6 ;  /* 0x0000761008068816 */ /* 0x000fe40000000006 */
[----:B------:R-:W-:Y:S02]  /*0750*/  ISETP.GT.AND P0, PT, R10, 0x1b, PT ;  /* 0x0000001b0a00780c */ /* 0x000fe40003f04270 */
[----:B------:R-:W-:-:S05]  /*0760*/  LOP3.LUT R8, R6, 0xffff, RZ, 0xc0, !PT ;  /* 0x0000ffff06087812 */ /* 0x000fca00078ec0ff */
[----:B------:R-:W0:Y:S06]  /*0770*/  SHFL.DOWN PT, R7, R8, 0x4, 0x1f ;  /* 0x08801f0008077f89 */ /* 0x000e2c00000e0000 */
        /* <DEDUP_REMOVED lines=10> */
[----:B------:R-:W-:-:S06]  /*0820*/  LOP3.LUT R11, R6, 0xffff, RZ, 0xc0, !PT ;  /* 0x0000ffff060b7812 */ /* 0x000fcc00078ec0ff */
[----:B------:R-:W0:Y:S05]  /*0830*/  SHFL.DOWN PT, R11, R11, 0x10, 0x1f ;  /* 0x0a001f000b0b7f89 */ /* 0x000e2a00000e0000 */
[----:B------:R-:W-:Y:S05]  /*0840*/  @P0 BRA `(.L_x_1907) ;  /* 0x0000000000280947 */ /* 0x000fea0003800000 */
[----:B------:R-:W-:Y:S02]  /*0850*/  ISETP.NE.AND P1, PT, R10, RZ, PT ;  /* 0x000000ff0a00720c */ /* 0x000fe40003f25270 */
[----:B0-----:R-:W-:-:S05]  /*0860*/  HSETP2.GEU.AND P0, PT, R6.H0_H0, R11.H0_H0, PT ;  /* 0x2000000b06007234 */ /* 0x001fca0003f0e800 */
[----:B------:R-:W-:-:S06]  /*0870*/  SEL R6, R6, R11, P0 ;  /* 0x0000000b06067207 */ /* 0x000fcc0000000000 */
[----:B------:R-:W0:Y:S01]  /*0880*/  @!P1 S2R R9, SR_CgaCtaId ;  /* 0x0000000000099919 */ /* 0x000e220000008800 */
[----:B------:R-:W-:Y:S02]  /*0890*/  @!P1 MOV R8, 0x400 ;  /* 0x0000040000089802 */ /* 0x000fe40000000f00 */
[----:B------:R-:W-:-:S04]  /*08a0*/  @!P1 SHF.R.U32.HI R7, RZ, 0x4, R0 ;  /* 0x00000004ff079819 */ /* 0x000fc80000011600 */
[----:B------:R-:W-:Y:S02]  /*08b0*/  @!P1 LOP3.LUT R7, R7, 0x3e, RZ, 0xc0, !PT ;  /* 0x0000003e07079812 */ /* 0x000fe400078ec0ff */
[----:B0-----:R-:W-:-:S05]  /*08c0*/  @!P1 LEA R8, R9, R8, 0x18 ;  /* 0x0000000809089211 */ /* 0x001fca00078ec0ff */
[----:B------:R-:W-:-:S05]  /*08d0*/  @!P1 IMAD.IADD R7, R7, 0x1, R8 ;  /* 0x0000000107079824 */ /* 0x000fca00078e0208 */
[----:B------:R1:W-:Y:S02]  /*08e0*/  @!P1 STS.U16 [R7+0x20], R6 ;  /* 0x0000200607009388 */ /* 0x0003e40000000400 */
.L_x_1907:
[----:B------:R-:W-:Y:S05]  /*08f0*/  BSYNC.RECONVERGENT B1 ;  /* 0x0000000000017941 */ /* 0x000fea0003800200 */
.L_x_1906:
[----:B------:R-:W-:Y:S01]  /*0900*/  BAR.SYNC.DEFER_BLOCKING 0x0 ;  /* 0x0000000000007b1d */ /* 0x000fe20000010000 */
[----:B------:R-:W-:-:S13]  /*0910*/  ISETP.NE.AND P0, PT, R0, RZ, PT ;  /* 0x000000ff0000720c */ /* 0x000fda0003f05270 */
[----:B------:R-:W-:Y:S05]  /*0920*/  @P0 BRA `(.L_x_1908) ;  /* 0x0000001000ec0947 */ /* 0x000fea0003800000 */
[----:B------:R-:W2:Y:S01]  /*0930*/  S2UR UR5, SR_CgaCtaId ;  /* 0x00000000000579c3 */ /* 0x000ea20000008800 */
[----:B------:R-:W-:Y:S02]  /*0940*/  UMOV UR4, 0x400 ;  /* 0x0000040000047882 */ /* 0x000fe40000000000 */
[----:B--2---:R-:W-:-:S09]  /*0950*/  ULEA UR4, UR5, UR4, 0x18 ;  /* 0x0000000405047291 */ /* 0x004fd2000f8ec0ff */
[----:B0-----:R-:W1:Y:S04]  /*0960*/  LDS.64 R10, [UR4+0x20] ;  /* 0x00002004ff0a7984 */ /* 0x001e680008000a00 */
[----:B------:R-:W0:Y:S01]  /*0970*/  LDS.64 R8, [UR4+0x28] ;  /* 0x00002804ff087984 */ /* 0x000e220008000a00 */
[----:B-1----:R-:W-:Y:S02]  /*0980*/  PRMT R7, R10, 0x7632, R7 ;  /* 0x000076320a077816 */ /* 0x002fe40000000007 */
[----:B------:R-:W-:Y:S02]  /*0990*/  PRMT R10, R11, 0x7632, R10 ;  /* 0x000076320b0a7816 */ /* 0x000fe4000000000a */
[----:B0-----:R-:W-:Y:S02]  /*09a0*/  PRMT R13, R8, 0x7610, R13 ;  /* 0x00007610080d7816 */ /* 0x001fe4000000000d */
[----:B------:R-:W-:-:S05]  /*09b0*/  HSETP2.GEU.AND P0, PT, R6.H0_H0, R7.H0_H0, PT ;  /* 0x2000000706007234 */ /* 0x000fca0003f0e800 */
[----:B------:R-:W-:-:S05]  /*09c0*/  SEL R6, R6, R7, P0 ;  /* 0x0000000706067207 */ /* 0x000fca0000000000 */
[----:B------:R-:W-:-:S05]  /*09d0*/  HSETP2.GEU.AND P0, PT, R6.H0_H0, R11.H0_H0, PT ;  /* 0x2000000b06007234 */ /* 0x000fca0003f0e800 */
[----:B------:R-:W-:Y:S02]  /*09e0*/  SEL R11, R6, R11, P0 ;  /* 0x0000000b060b7207 */ /* 0x000fe40000000000 */
[----:B------:R-:W0:Y:S03]  /*09f0*/  LDS.64 R6, [UR4+0x30] ;  /* 0x00003004ff067984 */ /* 0x000e260008000a00 */
[----:B------:R-:W-:-:S05]  /*0a00*/  HSETP2.GEU.AND P0, PT, R11.H0_H0, R10.H0_H0, PT ;  /* 0x2000000a0b007234 */ /* 0x000fca0003f0e800 */
[----:B------:R-:W-:Y:S02]  /*0a10*/  SEL R10, R11, R10, P0 ;  /* 0x0000000a0b0a7207 */ /* 0x000fe40000000000 */
[----:B------:R-:W-:-:S03]  /*0a20*/  PRMT R11, R8, 0x7632, R11 ;  /* 0x00007632080b7816 */ /* 0x000fc6000000000b */
[----:B------:R-:W-:-:S05]  /*0a30*/  HSETP2.GEU.AND P0, PT, R10.H0_H0, R13.H0_H0, PT ;  /* 0x2000000d0a007234 */ /* 0x000fca0003f0e800 */
[----:B------:R-:W-:-:S05]  /*0a40*/  SEL R10, R10, R13, P0 ;  /* 0x0000000d0a0a7207 */ /* 0x000fca0000000000 */
[----:B------:R-:W-:-:S05]  /*0a50*/  HSETP2.GEU.AND P0, PT, R10.H0_H0, R11.H0_H0, PT ;  /* 0x2000000b0a007234 */ /* 0x000fca0003f0e800 */
[----:B------:R-:W-:Y:S02]  /*0a60*/  SEL R10, R10, R11, P0 ;  /* 0x0000000b0a0a7207 */ /* 0x000fe40000000000 */
[----:B------:R-:W-:-:S03]  /*0a70*/  PRMT R11, R9, 0x7632, R11 ;  /* 0x00007632090b7816 */ /* 0x000fc6000000000b */
[----:B------:R-:W-:-:S05]  /*0a80*/  HSETP2.GEU.AND P0, PT, R10.H0_H0, R9.H0_H0, PT ;  /* 0x200000090a007234 */ /* 0x000fca0003f0e800 */
[----:B------:R-:W-:Y:S02]  /*0a90*/  SEL R10, R10, R9, P0 ;  /* 0x000000090a0a7207 */ /* 0x000fe40000000000 */
[----:B------:R-:W1:Y:S01]  /*0aa0*/  LDS.64 R8, [UR4+0x38] ;  /* 0x00003804ff087984 */ /* 0x000e620008000a00 */
[----:B0-----:R-:W-:Y:S02]  /*0ab0*/  PRMT R13, R6, 0x7610, R13 ;  /* 0x00007610060d7816 */ /* 0x001fe4000000000d */
        /* <DEDUP_REMOVED lines=10> */
[----:B------:R-:W0:Y:S01]  /*0b60*/  LDS.64 R6, [UR4+0x40] ;  /* 0x00004004ff067984 */ /* 0x000e220008000a00 */
[----:B-1----:R-:W-:Y:S02]  /*0b70*/  PRMT R13, R8, 0x7610, R13 ;  /* 0x00007610080d7816 */ /* 0x002fe4000000000d */
        /* <DEDUP_REMOVED lines=38> */
[----:B------:R-:W-:Y:S02]  /*0de0*/  PRMT R11, R6, 0x7632, R11 ;  /* 0x00007632060b7816 */ /* 0x000fe4000000000b */
[----:B------:R-:W-:Y:S02]  /*0df0*/  PRMT R6, R7, 0x7632, R6 ;  /* 0x0000763207067816 */ /* 0x000fe40000000006 */
[----:B------:R-:W-:-:S05]  /*0e00*/  HSETP2.GEU.AND P0, PT, R10.H0_H0, R13.H0_H0, PT ;  /* 0x2000000d0a007234 */ /* 0x000fca0003f0e800 */
[----:B------:R-:W-:-:S05]  /*0e10*/  SEL R10, R10, R13, P0 ;  /* 0x0000000d0a0a7207 */ /* 0x000fca0000000000 */
[----:B------:R-:W-:-:S05]  /*0e20*/  HSETP2.GEU.AND P0, PT, R10.H0_H0, R11.H0_H0, PT ;  /* 0x2000000b0a007234 */ /* 0x000fca0003f0e800 */
[----:B------:R-:W-:-:S05]  /*0e30*/  SEL R10, R10, R11, P0 ;  /* 0x0000000b0a0a7207 */ /* 0x000fca0000000000 */
[----:B------:R-:W-:-:S05]  /*0e40*/  HSETP2.GEU.AND P0, PT, R10.H0_H0, R7.H0_H0, PT ;  /* 0x200000070a007234 */ /* 0x000fca0003f0e800 */
[----:B------:R-:W-:Y:S02]  /*0e50*/  SEL R7, R10, R7, P0 ;  /* 0x000000070a077207 */ /* 0x000fe40000000000 */
[----:B-1----:R-:W-:-:S03]  /*0e60*/  PRMT R11, R8, 0x7610, R11 ;  /* 0x00007610080b7816 */ /* 0x002fc6000000000b */
        /* <DEDUP_REMOVED lines=9> */
[----:B------:R-:W-:-:S05]  /*0f00*/  SEL R6, R6, R9, P0 ;  /* 0x0000000906067207 */ /* 0x000fca0000000000 */
[----:B------:R-:W-:-:S05]  /*0f10*/  HSETP2.GEU.AND P0, PT, R6.H0_H0, R7.H0_H0, PT ;  /* 0x2000000706007234 */ /* 0x000fca0003f0e800 */
[----:B------:R-:W-:Y:S01]  /*0f20*/  SEL R6, R6, R7, P0 ;  /* 0x0000000706067207 */ /* 0x000fe20000000000 */
[----:B------:R-:W-:Y:S07]  /*0f30*/  BRA `(.L_x_1909) ;  /* 0x0000000c00487947 */ /* 0x000fee0003800000 */
.L_x_1905:
[----:B------:R-:W0:Y:S01]  /*0f40*/  S2R R7, SR_LANEID ;  /* 0x0000000000077919 */ /* 0x000e220000000000 */
[----:B------:R-:W-:-:S05]  /*0f50*/  LOP3.LUT R8, R0, 0x3e0, RZ, 0xc0, !PT ;  /* 0x000003e000087812 */ /* 0x000fca00078ec0ff */
[----:B------:R-:W-:Y:S01]  /*0f60*/  VIADD R10, R8, 0x20 ;  /* 0x00000020080a7836 */ /* 0x000fe20000000000 */
[----:B------:R-:W-:-:S04]  /*0f70*/  LOP3.LUT R8, RZ, R8, RZ, 0x33, !PT ;  /* 0x00000008ff087212 */ /* 0x000fc800078e33ff */
[----:B------:R-:W-:Y:S01]  /*0f80*/  ISETP.GT.AND P0, PT, R10, R3, PT ;  /* 0x000000030a00720c */ /* 0x000fe20003f04270 */
[----:B------:R-:W-:Y:S01]  /*0f90*/  IMAD.IADD R8, R8, 0x1, R3 ;  /* 0x0000000108087824 */ /* 0x000fe200078e0203 */
[----:B------:R-:W-:-:S04]  /*0fa0*/  LOP3.LUT R10, R6, 0xffff, RZ, 0xc0, !PT ;  /* 0x0000ffff060a7812 */ /* 0x000fc800078ec0ff */
[----:B------:R-:W-:-:S05]  /*0fb0*/  SEL R9, R8, 0x1f, P0 ;  /* 0x0000001f08097807 */ /* 0x000fca0000000000 */
[----:B------:R-:W1:Y:S01]  /*0fc0*/  SHFL.DOWN PT, R11, R10, 0x1, R9 ;  /* 0x082000000a0b7989 */ /* 0x000e6200000e0009 */
[----:B0-----:R-:W-:-:S13]  /*0fd0*/  ISETP.GE.AND P0, PT, R7, R9, PT ;  /* 0x000000090700720c */ /* 0x001fda0003f06270 */
[----:B-1----:R-:W-:-:S05]  /*0fe0*/  @!P0 HSETP2.GEU.AND P1, PT, R6.H0_H0, R11.H0_H0, PT ;  /* 0x2000000b06008234 */ /* 0x002fca0003f2e800 */
[----:B------:R-:W-:-:S04]  /*0ff0*/  @!P0 SEL R8, R6, R11, P1 ;  /* 0x0000000b06088207 */ /* 0x000fc80000800000 */
[----:B------:R-:W-:Y:S01]  /*1000*/  @!P0 PRMT R6, R8, 0x7610, R6 ;  /* 0x0000761008068816 */ /* 0x000fe20000000006 */
[----:B------:R-:W-:-:S03]  /*1010*/  VIADD R8, R7, 0x2 ;  /* 0x0000000207087836 */ /* 0x000fc60000000000 */
[----:B------:R-:W-:Y:S02]  /*1020*/  LOP3.LUT R12, R6, 0xffff, RZ, 0xc0, !PT ;  /* 0x0000ffff060c7812 */ /* 0x000fe400078ec0ff */
[----:B------:R-:W-:-:S03]  /*1030*/  ISETP.GT.AND P0, PT, R8, R9, PT ;  /* 0x000000090800720c */ /* 0x000fc60003f04270 */
[----:B------:R-:W0:Y:S10]  /*1040*/  SHFL.DOWN PT, R11, R12, 0x2, R9 ;  /* 0x084000000c0b7989 */ /* 0x000e3400000e0009 */
[----:B0-----:R-:W-:-:S05]  /*1050*/  @!P0 HSETP2.GEU.AND P1, PT, R6.H0_H0, R11.H0_H0, PT ;  /* 0x2000000b06008234 */ /* 0x001fca0003f2e800 */
        /* <DEDUP_REMOVED lines=9> */
[C---:B------:R-:W-:Y:S01]  /*10f0*/  VIADD R8, R7.reuse, 0x8 ;  /* 0x0000000807087836 */ /* 0x040fe20000000000 */
[C---:B------:R-:W-:Y:S01]  /*1100*/  ISETP.NE.AND P0, PT, R7.reuse, RZ, PT ;  /* 0x000000ff0700720c */ /* 0x040fe20003f05270 */
[----:B------:R-:W-:Y:S01]  /*1110*/  VIADD R7, R7, 0x10 ;  /* 0x0000001007077836 */ /* 0x000fe20000000000 */
[----:B------:R-:W-:Y:S02]  /*1120*/  LOP3.LUT R12, R6, 0xffff, RZ, 0xc0, !PT ;  /* 0x0000ffff060c7812 */ /* 0x000fe400078ec0ff */
[----:B------:R-:W-:-:S03]  /*1130*/  ISETP.GT.AND P1, PT, R8, R9, PT ;  /* 0x000000090800720c */ /* 0x000fc60003f24270 */
[----:B------:R-:W0:Y:S06]  /*1140*/  SHFL.DOWN PT, R11, R12, 0x8, R9 ;  /* 0x090000000c0b7989 */ /* 0x000e2c00000e0009 */
[----:B------:R-:W1:Y:S01]  /*1150*/  @!P0 S2R R13, SR_CgaCtaId ;  /* 0x00000000000d8919 */ /* 0x000e620000008800 */
[----:B------:R-:W-:-:S03]  /*1160*/  @!P0 MOV R10, 0x400 ;  /* 0x00000400000a8802 */ /* 0x000fc60000000f00 */
[----:B0-----:R-:W-:-:S05]  /*1170*/  @!P1 HSETP2.GEU.AND P2, PT, R6.H0_H0, R11.H0_H0, PT ;  /* 0x2000000b06009234 */ /* 0x001fca0003f4e800 */
[----:B------:R-:W-:-:S04]  /*1180*/  @!P1 SEL R8, R6, R11, P2 ;  /* 0x0000000b06089207 */ /* 0x000fc80001000000 */
[----:B------:R-:W-:Y:S02]  /*1190*/  @!P1 PRMT R6, R8, 0x7610, R6 ;  /* 0x0000761008069816 */ /* 0x000fe40000000006 */
[----:B------:R-:W-:Y:S02]  /*11a0*/  ISETP.GT.AND P1, PT, R7, R9, PT ;  /* 0x000000090700720c */ /* 0x000fe40003f24270 */
[----:B------:R-:W-:Y:S02]  /*11b0*/  LOP3.LUT R8, R6, 0xffff, RZ, 0xc0, !PT ;  /* 0x0000ffff06087812 */ /* 0x000fe400078ec0ff */
[----:B------:R-:W-:Y:S02]  /*11c0*/  @!P0 SHF.R.U32.HI R7, RZ, 0x4, R0 ;  /* 0x00000004ff078819 */ /* 0x000fe40000011600 */
[----:B-1----:R-:W-:Y:S01]  /*11d0*/  @!P0 LEA R13, R13, R10, 0x18 ;  /* 0x0000000a0d0d8211 */ /* 0x002fe200078ec0ff */
[----:B------:R-:W0:Y:S01]  /*11e0*/  SHFL.DOWN PT, R11, R8, 0x10, R9 ;  /* 0x0a000000080b7989 */ /* 0x000e2200000e0009 */
[----:B------:R-:W-:-:S05]  /*11f0*/  @!P0 LOP3.LUT R10, R7, 0x3e, RZ, 0xc0, !PT ;  /* 0x0000003e070a8812 */ /* 0x000fca00078ec0ff */
[----:B------:R-:W-:Y:S01]  /*1200*/  @!P0 IMAD.IADD R13, R10, 0x1, R13 ;  /* 0x000000010a0d8824 */ /* 0x000fe200078e020d */
[----:B0-----:R-:W-:-:S05]  /*1210*/  @!P1 HSETP2.GEU.AND P2, PT, R6.H0_H0, R11.H0_H0, PT ;  /* 0x2000000b06009234 */ /* 0x001fca0003f4e800 */
[----:B------:R-:W-:-:S04]  /*1220*/  @!P1 SEL R7, R6, R11, P2 ;  /* 0x0000000b06079207 */ /* 0x000fc80001000000 */
[----:B------:R-:W-:-:S05]  /*1230*/  @!P1 PRMT R6, R7, 0x7610, R6 ;  /* 0x0000761007069816 */ /* 0x000fca0000000006 */
[----:B------:R2:W-:Y:S01]  /*1240*/  @!P0 STS.U16 [R13+0x20], R6 ;  /* 0x000020060d008388 */ /* 0x0005e20000000400 */
[----:B------:R-:W-:Y:S01]  /*1250*/  BAR.SYNC.DEFER_BLOCKING 0x0 ;  /* 0x0000000000007b1d */ /* 0x000fe20000010000 */
[----:B------:R-:W-:-:S13]  /*1260*/  ISETP.NE.AND P0, PT, R0, RZ, PT ;  /* 0x000000ff0000720c */ /* 0x000fda0003f05270 */
[----:B--2---:R-:W-:Y:S05]  /*1270*/  @P0 BRA `(.L_x_1908) ;  /* 0x0000000800980947 */ /* 0x004fea0003800000 */
[----:B------:R-:W-:-:S13]  /*1280*/  ISETP.GE.AND P0, PT, R3, 0x21, PT ;  /* 0x000000210300780c */ /* 0x000fda0003f06270 */
[----:B------:R-:W-:Y:S05]  /*1290*/  @!P0 BRA `(.L_x_1909) ;  /* 0x0000000800708947 */ /* 0x000fea0003800000 */
[----:B------:R-:W0:Y:S01]  /*12a0*/  S2UR UR5, SR_CgaCtaId ;  /* 0x00000000000579c3 */ /* 0x000e220000008800 */
[----:B------:R-:W-:Y:S01]  /*12b0*/  UMOV UR4, 0x400 ;  /* 0x0000040000047882 */ /* 0x000fe20000000000 */
[----:B------:R-:W-:Y:S01]  /*12c0*/  ISETP.GE.U32.AND P1, PT, R3, 0x41, PT ;  /* 0x000000410300780c */ /* 0x000fe20003f26070 */
[----:B0-----:R-:W-:-:S09]  /*12d0*/  ULEA UR4, UR5, UR4, 0x18 ;  /* 0x0000000405047291 */ /* 0x001fd2000f8ec0ff */
[----:B------:R-:W0:Y:S02]  /*12e0*/  LDS.U16 R7, [UR4+0x22] ;  /* 0x00002204ff077984 */ /* 0x000e240008000400 */
[----:B0-----:R-:W-:-:S05]  /*12f0*/  HSETP2.GEU.AND P0, PT, R6.H0_H0, R7.H0_H0, PT ;  /* 0x2000000706007234 */ /* 0x001fca0003f0e800 */
[----:B------:R-:W-:Y:S01]  /*1300*/  SEL R6, R6, R7, P0 ;  /* 0x0000000706067207 */ /* 0x000fe20000000000 */
[----:B------:R-:W-:Y:S07]  /*1310*/  @!P1 BRA `(.L_x_1909) ;  /* 0x0000000800509947 */ /* 0x000fee0003800000 */
[----:B------:R-:W0:Y:S01]  /*1320*/  LDS.U16 R7, [UR4+0x24] ;  /* 0x00002404ff077984 */ /* 0x000e220008000400 */
[----:B------:R-:W-:Y:S02]  /*1330*/  ISETP.GE.U32.AND P1, PT, R3, 0x61, PT ;  /* 0x000000610300780c */ /* 0x000fe40003f26070 */
[----:B0-----:R-:W-:-:S05]  /*1340*/  HSETP2.GEU.AND P0, PT, R6.H0_H0, R7.H0_H0, PT ;  /* 0x2000000706007234 */ /* 0x001fca0003f0e800 */
[----:B------:R-:W-:-:S06]  /*1350*/  SEL R6, R6, R7, P0 ;  /* 0x0000000706067207 */ /* 0x000fcc0000000000 */
[----:B------:R-:W-:Y:S05]  /*1360*/  @!P1 BRA `(.L_x_1909) ;  /* 0x00000008003c9947 */ /* 0x000fea0003800000 */
        /* <DEDUP_REMOVED lines=135> */
[----:B------:R-:W-:Y:S01]  /*1be0*/  ISETP.GE.U32.AND P1, PT, R3, 0x3e1, PT ;  /* 0x000003e10300780c */ /* 0x000fe20003f26070 */
[----:B------:R-:W0:-:S12]  /*1bf0*/  LDS.U16 R7, [UR4+0x5c] ;  /* 0x00005c04ff077984 */ /* 0x000e180008000400 */
[----:B------:R-:W1:Y:S01]  /*1c00*/  @P1 LDS.U16 R9, [UR4+0x5e] ;  /* 0x00005e04ff091984 */ /* 0x000e620008000400 */
[----:B0-----:R-:W-:-:S05]  /*1c10*/  HSETP2.GEU.AND P0, PT, R6.H0_H0, R7.H0_H0, PT ;  /* 0x2000000706007234 */ /* 0x001fca0003f0e800 */
[----:B------:R-:W-:-:S05]  /*1c20*/  SEL R6, R6, R7, P0 ;  /* 0x0000000706067207 */ /* 0x000fca0000000000 */
[----:B-1----:R-:W-:-:S05]  /*1c30*/  @P1 HSETP2.GEU.AND P0, PT, R6.H0_H0, R9.H0_H0, PT ;  /* 0x2000000906001234 */ /* 0x002fca0003f0e800 */
[----:B------:R-:W-:-:S04]  /*1c40*/  @P1 SEL R9, R6, R9, P0 ;  /* 0x0000000906091207 */ /* 0x000fc80000000000 */
[----:B------:R-:W-:-:S07]  /*1c50*/  @P1 PRMT R6, R9, 0x7610, R6 ;  /* 0x0000761009061816 */ /* 0x000fce0000000006 */
.L_x_1909:
[----:B------:R-:W0:Y:S01]  /*1c60*/  S2UR UR5, SR_CgaCtaId ;  /* 0x00000000000579c3 */ /* 0x000e220000008800 */
[----:B------:R-:W-:Y:S01]  /*1c70*/  UMOV UR4, 0x400 ;  /* 0x0000040000047882 */ /* 0x000fe20000000000 */
[----:B------:R-:W-:-:S06]  /*1c80*/  HADD2.F32 R7, -RZ, R6.H0_H0 ;  /* 0x20000006ff077230 */ /* 0x000fcc0000004100 */
[----:B------:R-:W1:Y:S01]  /*1c90*/  LDC.64 R8, c[0x0][0x390] ;  /* 0x0000e400ff087b82 */ /* 0x000e620000000a00 */
[----:B0-----:R-:W-:Y:S01]  /*1ca0*/  ULEA UR4, UR5, UR4, 0x18 ;  /* 0x0000000405047291 */ /* 0x001fe2000f8ec0ff */
[----:B-1----:R-:W-:-:S08]  /*1cb0*/  IMAD.WIDE.U32 R8, R4, 0x4, R8 ;  /* 0x0000000404087825 */ /* 0x002fd000078e0008 */
[----:B------:R2:W-:Y:S04]  /*1cc0*/  STS.U16 [UR4+0x62], R6 ;  /* 0x00006206ff007988 */ /* 0x0005e80008000404 */
[----:B------:R2:W-:Y:S02]  /*1cd0*/  STG.E desc[UR6][R8.64], R7 ;  /* 0x0000000708007986 */ /* 0x0005e4000c101906 */
.L_x_1908:
[----:B------:R-:W-:Y:S05]  /*1ce0*/  BSYNC.RECONVERGENT B0 ;  /* 0x0000000000007941 */ /* 0x000fea0003800200 */
.L_x_1904:
[----:B------:R-:W3:Y:S08]  /*1cf0*/  S2UR UR5, SR_CgaCtaId ;  /* 0x00000000000579c3 */ /* 0x000ef00000008800 */
[----:B------:R-:W-:Y:S01]  /*1d00*/  BAR.SYNC.DEFER_BLOCKING 0x0 ;  /* 0x0000000000007b1d */ /* 0x000fe20000010000 */
[----:B------:R-:W-:-:S05]  /*1d10*/  ISETP.GE.AND P0, PT, R0, R3, PT ;  /* 0x000000030000720c */ /* 0x000fca0003f06270 */
[----:B------:R-:W-:Y:S02]  /*1d20*/  UMOV UR4, 0x400 ;  /* 0x0000040000047882 */ /* 0x000fe40000000000 */
[----:B---3--:R-:W-:-:S06]  /*1d30*/  ULEA UR4, UR5, UR4, 0x18 ;  /* 0x0000000405047291 */ /* 0x008fcc000f8ec0ff */
[----:B------:R-:W-:Y:S06]  /*1d40*/  @P0 EXIT ;  /* 0x000000000000094d */ /* 0x000fec0003800000 */
[----:B------:R-:W1:Y:S01]  /*1d50*/  LDS.U16 R4, [UR4+0x62] ;  /* 0x00006204ff047984 */ /* 0x000e620008000400 */
[----:B------:R-:W3:Y:S01]  /*1d60*/  LDCU UR10, c[0x0][0x398] ;  /* 0x00007300ff0a77ac */ /* 0x000ee20008000800 */
[----:B------:R-:W-:Y:S01]  /*1d70*/  BSSY.RECONVERGENT B0, `(.L_x_1910) ;  /* 0x0000026000007945 */ /* 0x000fe20003800200 */
[----:B------:R-:W4:Y:S01]  /*1d80*/  LDCU.64 UR4, c[0x0][0x388] ;  /* 0x00007100ff0477ac */ /* 0x000f220008000a00 */
[----:B-12---:R-:W-:Y:S01]  /*1d90*/  HADD2.F32 R6, -RZ, R4.H0_H0 ;  /* 0x20000004ff067230 */ /* 0x006fe20000004100 */
[----:B------:R-:W-:-:S05]  /*1da0*/  LOP3.LUT R4, RZ, R0, RZ, 0x33, !PT ;  /* 0x00000000ff047212 */ /* 0x000fca00078e33ff */
[----:B------:R-:W-:Y:S01]  /*1db0*/  IMAD.IADD R7, R4, 0x1, R3 ;  /* 0x0000000104077824 */ /* 0x000fe200078e0203 */
[----:B------:R-:W1:Y:S04]  /*1dc0*/  MUFU.RCP R6, R6 ;  /* 0x0000000600067308 */ /* 0x000e680000001000 */
[C---:B------:R-:W-:Y:S02]  /*1dd0*/  LOP3.LUT R4, R7.reuse, 0xc00, RZ, 0xc0, !PT ;  /* 0x00000c0007047812 */ /* 0x040fe400078ec0ff */
[----:B------:R-:W-:Y:S02]  /*1de0*/  ISETP.GE.U32.AND P0, PT, R7, 0xc00, PT ;  /* 0x00000c000700780c */ /* 0x000fe40003f06070 */
[----:B------:R-:W-:Y:S01]  /*1df0*/  ISETP.NE.AND P1, PT, R4, 0xc00, PT ;  /* 0x00000c000400780c */ /* 0x000fe20003f25270 */
[----:B-1----:R-:W-:-:S12]  /*1e00*/  FMUL.FTZ R4, R6, 127 ;  /* 0x42fe000006047820 */ /* 0x002fd80000410000 */
[----:B---34-:R-:W-:Y:S05]  /*1e10*/  @!P1 BRA `(.L_x_1911) ;  /* 0x00000000006c9947 */ /* 0x018fea0003800000 */
[----:B------:R-:W1:Y:S01]  /*1e20*/  LDCU.64 UR8, c[0x0][0x380] ;  /* 0x00007000ff0877ac */ /* 0x000e620008000a00 */
[----:B------:R-:W-:Y:S01]  /*1e30*/  LEA.HI R6, R7, 0x1, RZ, 0x16 ;  /* 0x0000000107067811 */ /* 0x000fe200078fb0ff */
[C---:B------:R-:W-:Y:S01]  /*1e40*/  IMAD.IADD R10, R5.reuse, 0x1, R0 ;  /* 0x00000001050a7824 */ /* 0x040fe200078e0200 */
[----:B------:R-:W-:-:S03]  /*1e50*/  IADD3 R8, P1, PT, R5, R0, RZ ;  /* 0x0000000005087210 */ /* 0x000fc60007f3e0ff */
[C---:B------:R-:W-:Y:S01]  /*1e60*/  IMAD.SHL.U32 R7, R6.reuse, 0x400, RZ ;  /* 0x0000040006077824 */ /* 0x040fe200078e00ff */
[----:B------:R-:W-:Y:S01]  /*1e70*/  LOP3.LUT R6, R6, 0x3, RZ, 0xc0, !PT ;  /* 0x0000000306067812 */ /* 0x000fe200078ec0ff */
[----:B------:R-:W-:-:S03]  /*1e80*/  IMAD.X R9, RZ, RZ, R2, P1 ;  /* 0x000000ffff097224 */ /* 0x000fc600008e0602 */
[----:B------:R-:W-:Y:S01]  /*1e90*/  LOP3.LUT R0, R0, 0xc00, R7, 0xf8, !PT ;  /* 0x00000c0000007812 */ /* 0x000fe200078ef807 */
[----:B0-----:R-:W-:Y:S01]  /*1ea0*/  IMAD.MOV R11, RZ, RZ, -R6 ;  /* 0x000000ffff0b7224 */ /* 0x001fe200078e0a06 */
[----:B-1----:R-:W-:-:S04]  /*1eb0*/  LEA R14, P2, R8, UR8, 0x1 ;  /* 0x00000008080e7c11 */ /* 0x002fc8000f8408ff */
[----:B------:R-:W-:-:S09]  /*1ec0*/  LEA.HI.X R7, R8, UR9, R9, 0x1, P2 ;  /* 0x0000000908077c11 */ /* 0x000fd200090f0c09 */
.L_x_1912:
[----:B------:R-:W-:-:S06]  /*1ed0*/  IMAD.MOV.U32 R6, RZ, RZ, R14 ;  /* 0x000000ffff067224 */ /* 0x000fcc00078e000e */
[----:B------:R-:W2:Y:S01]  /*1ee0*/  LDG.E.U16 R6, desc[UR6][R6.64] ;  /* 0x0000000606067981 */ /* 0x000ea2000c1e1500 */
[----:B-1----:R-:W-:Y:S01]  /*1ef0*/  IADD3 R8, P2, PT, R10, UR4, RZ ;  /* 0x000000040a087c10 */ /* 0x002fe2000ff5e0ff */
[----:B------:R-:W-:Y:S02]  /*1f00*/  VIADD R11, R11, 0x1 ;  /* 0x000000010b0b7836 */ /* 0x000fe40000000000 */
[----:B--2---:R-:W-:-:S05]  /*1f10*/  HADD2.F32 R9, -RZ, R6.H0_H0 ;  /* 0x20000006ff097230 */ /* 0x004fca0000004100 */
[----:B------:R-:W-:Y:S01]  /*1f20*/  FMUL.FTZ R12, R4, R9 ;  /* 0x00000009040c7220 */ /* 0x000fe20000410000 */
[----:B------:R-:W-:Y:S02]  /*1f30*/  FSETP.GEU.FTZ.AND P1, PT, |R9|, UR10, PT ;  /* 0x0000000a09007c0b */ /* 0x000fe4000bf3e200 */
[C---:B------:R-:W-:Y:S01]  /*1f40*/  LEA.HI.X.SX32 R9, R10.reuse, UR5, 0x1, P2 ;  /* 0x000000050a097c11 */ /* 0x040fe200090f0eff */
[----:B------:R-:W-:Y:S01]  /*1f50*/  VIADD R10, R10, 0x400 ;  /* 0x000004000a0a7836 */ /* 0x000fe20000000000 */
[----:B------:R-:W-:Y:S01]  /*1f60*/  IADD3 R14, P2, PT, R14, 0x800, RZ ;  /* 0x000008000e0e7810 */ /* 0x000fe20007f5e0ff */
[----:B------:R-:W0:Y:S04]  /*1f70*/  F2I.FTZ.NTZ R12, R12 ;  /* 0x0000000c000c7305 */ /* 0x000e280000213100 */
[----:B------:R-:W-:Y:S01]  /*1f80*/  IMAD.X R7, RZ, RZ, R7, P2 ;  /* 0x000000ffff077224 */ /* 0x000fe200010e0607 */
[----:B0-----:R-:W-:-:S02]  /*1f90*/  SEL R13, R12, RZ, !P1 ;  /* 0x000000ff0c0d7207 */ /* 0x001fc40004800000 */
[----:B------:R-:W-:-:S03]  /*1fa0*/  ISETP.NE.AND P1, PT, R11, RZ, PT ;  /* 0x000000ff0b00720c */ /* 0x000fc60003f25270 */
[----:B------:R1:W-:Y:S10]  /*1fb0*/  STG.E.U8 desc[UR6][R8.64], R13 ;  /* 0x0000000d08007986 */ /* 0x0003f4000c101106 */
[----:B------:R-:W-:Y:S05]  /*1fc0*/  @P1 BRA `(.L_x_1912) ;  /* 0xfffffffc00c01947 */ /* 0x000fea000383ffff */
.L_x_1911:
[----:B------:R-:W-:Y:S05]  /*1fd0*/  BSYNC.RECONVERGENT B0 ;  /* 0x0000000000007941 */ /* 0x000fea0003800200 */
.L_x_1910:
[----:B------:R-:W-:Y:S05]  /*1fe0*/  @!P0 EXIT ;  /* 0x000000000000894d */ /* 0x000fea0003800000 */
[----:B------:R-:W2:Y:S01]  /*1ff0*/  LDCU.64 UR4, c[0x0][0x380] ;  /* 0x00007000ff0477ac */ /* 0x000ea20008000a00 */
[----:B------:R-:W3:Y:S01]  /*2000*/  LDC.64 R6, c[0x0][0x388] ;  /* 0x0000e200ff067b82 */ /* 0x000ee20000000a00 */
[C---:B-1----:R-:W-:Y:S01]  /*2010*/  IADD3 R9, P0, PT, R5.reuse, R0, RZ ;  /* 0x0000000005097210 */ /* 0x042fe20007f1e0ff */
[----:B------:R-:W-:Y:S01]  /*2020*/  IMAD.IADD R5, R5, 0x1, R0 ;  /* 0x0000000105057824 */ /* 0x000fe200078e0200 */
[----:B------:R-:W1:Y:S03]  /*2030*/  LDCU UR8, c[0x0][0x398] ;  /* 0x00007300ff0877ac */ /* 0x000e660008000800 */
[----:B------:R-:W-:Y:S01]  /*2040*/  IMAD.X R2, RZ, RZ, R2, P0 ;  /* 0x000000ffff027224 */ /* 0x000fe200000e0602 */
[----:B--2---:R-:W-:-:S04]  /*2050*/  LEA R8, P1, R9, UR4, 0x1 ;  /* 0x0000000409087c11 */ /* 0x004fc8000f8208ff */
[----:B------:R-:W-:Y:S02]  /*2060*/  IADD3 R8, P0, PT, R8, 0x1000, RZ ;  /* 0x0000100008087810 */ /* 0x000fe40007f1e0ff */
[----:B------:R-:W-:-:S05]  /*2070*/  LEA.HI.X R2, R9, UR5, R2, 0x1, P1 ;  /* 0x0000000509027c11 */ /* 0x000fca00088f0c02 */
[----:B-1----:R-:W-:-:S07]  /*2080*/  IMAD.X R9, RZ, RZ, R2, P0 ;  /* 0x000000ffff097224 */ /* 0x002fce00000e0602 */
.L_x_1913:
[----:B------:R-:W0:Y:S01]  /*2090*/  LDG.E.U16 R2, desc[UR6][R8.64+-0x1000] ;  /* 0xfff0000608027981 */ /* 0x000e22000c1e1500 */
[----:B------:R-:W-:Y:S02]  /*20a0*/  SHF.R.S32.HI R12, RZ, 0x1f, R5 ;  /* 0x0000001fff0c7819 */ /* 0x000fe40000011405 */
[----:B--23--:R-:W-:Y:S01]  /*20b0*/  IADD3 R10, P1, P2, R5, 0x800, R6 ;  /* 0x00000800050a7810 */ /* 0x00cfe20007a3e006 */
[----:B0-----:R-:W-:-:S05]  /*20c0*/  HADD2.F32 R11, -RZ, R2.H0_H0 ;  /* 0x20000002ff0b7230 */ /* 0x001fca0000004100 */
[----:B------:R-:W-:Y:S01]  /*20d0*/  FMUL.FTZ R2, R4, R11 ;  /* 0x0000000b04027220 */ /* 0x000fe20000410000 */
[----:B------:R-:W-:Y:S02]  /*20e0*/  FSETP.GEU.FTZ.AND P0, PT, |R11|, UR8, PT ;  /* 0x000000080b007c0b */ /* 0x000fe4000bf1e200 */
[----:B------:R-:W-:-:S03]  /*20f0*/  IADD3.X R11, PT, PT, R12, R7, RZ, P1, P2 ;  /* 0x000000070c0b7210 */ /* 0x000fc60000fe44ff */
[----:B------:R-:W0:Y:S02]  /*2100*/  F2I.FTZ.NTZ R2, R2 ;  /* 0x0000000200027305 */ /* 0x000e240000213100 */
[----:B0-----:R-:W-:-:S05]  /*2110*/  SEL R13, R2, RZ, !P0 ;  /* 0x000000ff020d7207 */ /* 0x001fca0004000000 */
[----:B------:R0:W-:Y:S04]  /*2120*/  STG.E.U8 desc[UR6][R10.64+-0x800], R13 ;  /* 0xfff8000d0a007986 */ /* 0x0001e8000c101106 */
[----:B------:R-:W2:Y:S02]  /*2130*/  LDG.E.U16 R12, desc[UR6][R8.64+-0x800] ;  /* 0xfff80006080c7981 */ /* 0x000ea4000c1e1500 */
[----:B--2---:R-:W-:-:S05]  /*2140*/  HADD2.F32 R15, -RZ, R12.H0_H0 ;  /* 0x2000000cff0f7230 */ /* 0x004fca0000004100 */
[----:B------:R-:W-:Y:S01]  /*2150*/  FMUL.FTZ R12, R4, R15 ;  /* 0x0000000f040c7220 */ /* 0x000fe20000410000 */
[----:B------:R-:W-:-:S05]  /*2160*/  FSETP.GEU.FTZ.AND P0, PT, |R15|, UR8, PT ;  /* 0x000000080f007c0b */ /* 0x000fca000bf1e200 */
[----:B------:R-:W1:Y:S02]  /*2170*/  F2I.FTZ.NTZ R12, R12 ;  /* 0x0000000c000c7305 */ /* 0x000e640000213100 */
[----:B-1----:R-:W-:-:S05]  /*2180*/  SEL R15, R12, RZ, !P0 ;  /* 0x000000ff0c0f7207 */ /* 0x002fca0004000000 */
[----:B------:R1:W-:Y:S04]  /*2190*/  STG.E.U8 desc[UR6][R10.64+-0x400], R15 ;  /* 0xfffc000f0a007986 */ /* 0x0003e8000c101106 */
[----:B------:R-:W2:Y:S02]  /*21a0*/  LDG.E.U16 R2, desc[UR6][R8.64] ;  /* 0x0000000608027981 */ /* 0x000ea4000c1e1500 */
[----:B--2---:R-:W-:-:S05]  /*21b0*/  HADD2.F32 R17, -RZ, R2.H0_H0 ;  /* 0x20000002ff117230 */ /* 0x004fca0000004100 */
[----:B------:R-:W-:Y:S01]  /*21c0*/  FMUL.FTZ R2, R4, R17 ;  /* 0x0000001104027220 */ /* 0x000fe20000410000 */
[----:B------:R-:W-:-:S05]  /*21d0*/  FSETP.GEU.FTZ.AND P0, PT, |R17|, UR8, PT ;  /* 0x0000000811007c0b */ /* 0x000fca000bf1e200 */
[----:B------:R-:W0:Y:S02]  /*21e0*/  F2I.FTZ.NTZ R2, R2 ;  /* 0x0000000200027305 */ /* 0x000e240000213100 */
[----:B0-----:R-:W-:-:S05]  /*21f0*/  SEL R13, R2, RZ, !P0 ;  /* 0x000000ff020d7207 */ /* 0x001fca0004000000 */
[----:B------:R2:W-:Y:S04]  /*2200*/  STG.E.U8 desc[UR6][R10.64], R13 ;  /* 0x0000000d0a007986 */ /* 0x0005e8000c101106 */
[----:B------:R0:W3:Y:S01]  /*2210*/  LDG.E.U16 R12, desc[UR6][R8.64+0x800] ;  /* 0x00080006080c7981 */ /* 0x0000e2000c1e1500 */
[----:B------:R-:W-:Y:S02]  /*2220*/  VIADD R0, R0, 0x1000 ;  /* 0x0000100000007836 */ /* 0x000fe40000000000 */
[----:B------:R-:W-:Y:S01]  /*2230*/  VIADD R5, R5, 0x1000 ;  /* 0x0000100005057836 */ /* 0x000fe20000000000 */
[----:B0-----:R-:W-:-:S05]  /*2240*/  IADD3 R8, P1, PT, R8, 0x2000, RZ ;  /* 0x0000200008087810 */ /* 0x001fca0007f3e0ff */
[----:B------:R-:W-:Y:S02]  /*2250*/  IMAD.X R9, RZ, RZ, R9, P1 ;  /* 0x000000ffff097224 */ /* 0x000fe400008e0609 */
[----:B---3--:R-:W-:-:S05]  /*2260*/  HADD2.F32 R17, -RZ, R12.H0_H0 ;  /* 0x2000000cff117230 */ /* 0x008fca0000004100 */
[----:B------:R-:W-:Y:S01]  /*2270*/  FMUL.FTZ R12, R4, R17 ;  /* 0x00000011040c7220 */ /* 0x000fe20000410000 */
[----:B------:R-:W-:-:S05]  /*2280*/  FSETP.GEU.FTZ.AND P0, PT, |R17|, UR8, PT ;  /* 0x0000000811007c0b */ /* 0x000fca000bf1e200 */
[----:B------:R-:W1:Y:S02]  /*2290*/  F2I.FTZ.NTZ R12, R12 ;  /* 0x0000000c000c7305 */ /* 0x000e640000213100 */
[----:B-1----:R-:W-:Y:S02]  /*22a0*/  SEL R15, R12, RZ, !P0 ;  /* 0x000000ff0c0f7207 */ /* 0x002fe40004000000 */
[----:B------:R-:W-:-:S03]  /*22b0*/  ISETP.GE.AND P0, PT, R0, R3, PT ;  /* 0x000000030000720c */ /* 0x000fc60003f06270 */
[----:B------:R2:W-:Y:S10]  /*22c0*/  STG.E.U8 desc[UR6][R10.64+0x400], R15 ;  /* 0x0004000f0a007986 */ /* 0x0005f4000c101106 */
[----:B------:R-:W-:Y:S05]  /*22d0*/  @!P0 BRA `(.L_x_1913) ;  /* 0xfffffffc006c8947 */ /* 0x000fea000383ffff */
[----:B------:R-:W-:Y:S05]  /*22e0*/  EXIT ;  /* 0x000000000000794d */ /* 0x000fea0003800000 */
.L_x_1914:
        /* <DEDUP_REMOVED lines=9> */
.L_x_2090:


//--------------------- .text._Z16kInt8VectorQuantI6__halfLi1024ELi0EEvPT_PaPffii --------------------------
	.section	.text._Z16kInt8VectorQuantI6__halfLi1024ELi0EEvPT_PaPffii,"ax",@progbits
	.align	128
        .global         _Z16kInt8VectorQuantI6__halfLi1024ELi0EEvPT_PaPffii
        .type           _Z16kInt8VectorQuantI6__halfLi1024ELi0EEvPT_PaPffii,@function
        .size           _Z16kInt8VectorQuantI6__halfLi1024ELi0EEvPT_PaPffii,(.L_x_2091 - _Z16kInt8VectorQuantI6__halfLi1024ELi0EEvPT_PaPffii)
        .other          _Z16kInt8VectorQuantI6__halfLi1024ELi0EEvPT_PaPffii,@"STO_CUDA_ENTRY STV_DEFAULT"
_Z16kInt8VectorQuantI6__halfLi1024ELi0EEvPT_PaPffii:
.text._Z16kInt8VectorQuantI6__halfLi1024ELi0EEvPT_PaPffii:
        /* <DEDUP_REMOVED lines=12> */
[----:B------:R-:W-:Y:S01]  /*00c0*/  BSSY.RECONVERGENT B1, `(.L_x_1917) ;  /* 0x000001f000017945 */ /* 0x000fe20003800200 */
[----:B------:R-:W-:-:S03]  /*00d0*/  IMAD.MOV.U32 R9, RZ, RZ, R3 ;  /* 0x000000ffff097224 */ /* 0x000fc600078e0003 */
[----:B------:R-:W-:-:S05]  /*00e0*/  IMAD.IADD R6, R7, 0x1, R0 ;  /* 0x0000000107067824 */ /* 0x000fca00078e0200 */
[C---:B------:R-:W-:Y:S02]  /*00f0*/  LOP3.LUT R7, R6.reuse, 0xc00, RZ, 0xc0, !PT ;  /* 0x00000c0006077812 */ /* 0x040fe400078ec0ff */
[----:B------:R-:W-:Y:S02]  /*0100*/  ISETP.GE.U32.AND P0, PT, R6, 0xc00, PT ;  /* 0x00000c000600780c */ /* 0x000fe40003f06070 */
[----:B------:R-:W-:-:S13]  /*0110*/  ISETP.NE.AND P1, PT, R7, 0xc00, PT ;  /* 0x00000c000700780c */ /* 0x000fda0003f25270 */
[----:B------:R-:W-:Y:S05]  /*0120*/  @!P1 BRA `(.L_x_1918) ;  /* 0x0000000000609947 */ /* 0x000fea0003800000 */
[----:B------:R-:W0:Y:S01]  /*0130*/  LDCU.64 UR4, c[0x0][0x380] ;  /* 0x00007000ff0477ac */ /* 0x000e220008000a00 */
[----:B------:R-:W-:Y:S01]  /*0140*/  IADD3 R7, P1, PT, R2, R3, RZ ;  /* 0x0000000302077210 */ /* 0x000fe20007f3e0ff */
[----:B------:R-:W-:Y:S01]  /*0150*/  IMAD.MOV.U32 R9, RZ, RZ, R3 ;  /* 0x000000ffff097224 */ /* 0x000fe200078e0003 */
[----:B------:R-:W-:-:S03]  /*0160*/  LEA.HI R6, R6, 0x1, RZ, 0x16 ;  /* 0x0000000106067811 */ /* 0x000fc600078fb0ff */
[----:B------:R-:W-:Y:S01]  /*0170*/  IMAD.X R10, RZ, RZ, R4, P1 ;  /* 0x000000ffff0a7224 */ /* 0x000fe200008e0604 */
[----:B------:R-:W-:Y:S02]  /*0180*/  LOP3.LUT R6, R6, 0x3, RZ, 0xc0, !PT ;  /* 0x0000000306067812 */ /* 0x000fe400078ec0ff */
[----:B0-----:R-:W-:-:S04]  /*0190*/  LEA R12, P2, R7, UR4, 0x1 ;  /* 0x00000004070c7c11 */ /* 0x001fc8000f8408ff */
[----:B------:R-:W-:Y:S01]  /*01a0*/  LEA.HI.X R7, R7, UR5, R10, 0x1, P2 ;  /* 0x0000000507077c11 */ /* 0x000fe200090f0c0a */
[----:B------:R-:W-:-:S08]  /*01b0*/  IMAD.MOV R10, RZ, RZ, -R6 ;  /* 0x000000ffff0a7224 */ /* 0x000fd000078e0a06 */
.L_x_1919:
[----:B------:R-:W-:-:S06]  /*01c0*/  IMAD.MOV.U32 R6, RZ, RZ, R12 ;  /* 0x000000ffff067224 */ /* 0x000fcc00078e000c */
[----:B------:R0:W2:Y:S01]  /*01d0*/  LDG.E.EF.U16 R6, desc[UR6][R6.64] ;  /* 0x0000000606067981 */ /* 0x0000a2000c0e1500 */
[----:B------:R-:W-:Y:S01]  /*01e0*/  VIADD R10, R10, 0x1 ;  /* 0x000000010a0a7836 */ /* 0x000fe20000000000 */
[----:B------:R-:W-:Y:S01]  /*01f0*/  IADD3 R12, P2, PT, R12, 0x800, RZ ;  /* 0x000008000c0c7810 */ /* 0x000fe20007f5e0ff */
[----:B------:R-:W-:Y:S02]  /*0200*/  HADD2.F32 R8, -RZ, R8.H0_H0 ;  /* 0x20000008ff087230 */ /* 0x000fe40000004100 */
[----:B------:R-:W-:Y:S01]  /*0210*/  VIADD R9, R9, 0x400 ;  /* 0x0000040009097836 */ /* 0x000fe20000000000 */
[----:B------:R-:W-:Y:S01]  /*0220*/  ISETP.NE.AND P1, PT, R10, RZ, PT ;  /* 0x000000ff0a00720c */ /* 0x000fe20003f25270 */
[----:B0-----:R-:W-:Y:S02]  /*0230*/  IMAD.X R7, RZ, RZ, R7, P2 ;  /* 0x000000ffff077224 */ /* 0x001fe400010e0607 */
[----:B--2---:R-:W-:-:S05]  /*0240*/  HADD2.F32 R11, -RZ, R6.H0_H0 ;  /* 0x20000006ff0b7230 */ /* 0x004fca0000004100 */
[----:B------:R-:W-:-:S05]  /*0250*/  FADD.FTZ R11, |R11|, -RZ ;  /* 0x800000ff0b0b7221 */ /* 0x000fca0000010200 */
[----:B------:R-:W-:-:S05]  /*0260*/  F2FP.F16.F32.PACK_AB R11, RZ, R11 ;  /* 0x0000000bff0b723e */ /* 0x000fca00000000ff */
[----:B------:R-:W-:-:S05]  /*0270*/  HADD2.F32 R11, -RZ, R11.H0_H0 ;  /* 0x2000000bff0b7230 */ /* 0x000fca0000004100 */
[----:B------:R-:W-:-:S04]  /*0280*/  FMNMX.FTZ R8, R8, R11, !PT ;  /* 0x0000000b08087209 */ /* 0x000fc80007810000 */
[----:B------:R-:W-:Y:S01]  /*0290*/  F2FP.F16.F32.PACK_AB R8, RZ, R8 ;  /* 0x00000008ff08723e */ /* 0x000fe200000000ff */
[----:B------:R-:W-:Y:S06]  /*02a0*/  @P1 BRA `(.L_x_1919) ;  /* 0xfffffffc00c41947 */ /* 0x000fec000383ffff */
.L_x_1918:
[----:B------:R-:W-:Y:S05]  /*02b0*/  BSYNC.RECONVERGENT B1 ;  /* 0x0000000000017941 */ /* 0x000fea0003800200 */
.L_x_1917:
[----:B------:R-:W-:Y:S05]  /*02c0*/  @!P0 BRA `(.L_x_1916) ;  /* 0x0000000c00948947 */ /* 0x000fea0003800000 */
[----:B------:R-:W0:Y:S01]  /*02d0*/  LDCU.64 UR4, c[0x0][0x380] ;  /* 0x00007000ff0477ac */ /* 0x000e220008000a00 */
[----:B------:R-:W-:Y:S01]  /*02e0*/  IMAD.IADD R11, R0, 0x1, -R9 ;  /* 0x00000001000b7824 */ /* 0x000fe200078e0a09 */
[----:B------:R-:W-:Y:S01]  /*02f0*/  IADD3 R7, P0, PT, R2, R9, RZ ;  /* 0x0000000902077210 */ /* 0x000fe20007f1e0ff */
[----:B------:R-:W-:Y:S03]  /*0300*/  BSSY.RECONVERGENT B1, `(.L_x_1920) ;  /* 0x000007f000017945 */ /* 0x000fe60003800200 */
[----:B------:R-:W-:Y:S01]  /*0310*/  ISETP.GT.AND P1, PT, R11, 0x3000, PT ;  /* 0x000030000b00780c */ /* 0x000fe20003f24270 */
[----:B------:R-:W-:Y:S01]  /*0320*/  IMAD.X R10, RZ, RZ, R4, P0 ;  /* 0x000000ffff0a7224 */ /* 0x000fe200000e0604 */
[----:B0-----:R-:W-:-:S04]  /*0330*/  LEA R6, P0, R7, UR4, 0x1 ;  /* 0x0000000407067c11 */ /* 0x001fc8000f8008ff */
[----:B------:R-:W-:Y:S02]  /*0340*/  LEA.HI.X R7, R7, UR5, R10, 0x1, P0 ;  /* 0x0000000507077c11 */ /* 0x000fe400080f0c0a */
[----:B------:R-:W-:-:S05]  /*0350*/  PLOP3.LUT P0, PT, PT, PT, PT, 0x80, 0x8 ;  /* 0x000000000008781c */ /* 0x000fca0003f0f070 */
[----:B------:R-:W-:Y:S08]  /*0360*/  @!P1 BRA `(.L_x_1921) ;  /* 0x0000000400e09947 */ /* 0x000ff00003800000 */
[----:B------:R-:W-:Y:S01]  /*0370*/  PLOP3.LUT P0, PT, PT, PT, PT, 0x8, 0x80 ;  /* 0x000000000080781c */ /* 0x000fe20003f0e170 */
[----:B------:R-:W-:-:S12]  /*0380*/  VIADD R10, R0, 0xffffd000 ;  /* 0xffffd000000a7836 */ /* 0x000fd80000000000 */
.L_x_1922:
[----:B------:R-:W2:Y:S04]  /*0390*/  LDG.E.EF.U16 R26, desc[UR6][R6.64] ;  /* 0x00000006061a7981 */ /* 0x000ea8000c0e1500 */
[----:B------:R-:W3:Y:S04]  /*03a0*/  LDG.E.EF.U16 R25, desc[UR6][R6.64+0x800] ;  /* 0x0008000606197981 */ /* 0x000ee8000c0e1500 */
[----:B------:R-:W4:Y:S04]  /*03b0*/  LDG.E.EF.U16 R24, desc[UR6][R6.64+0x1000] ;  /* 0x0010000606187981 */ /* 0x000f28000c0e1500 */
[----:B------:R-:W5:Y:S04]  /*03c0*/  LDG.E.EF.U16 R23, desc[UR6][R6.64+0x1800] ;  /* 0x0018000606177981 */ /* 0x000f68000c0e1500 */
        /* <DEDUP_REMOVED lines=11> */
[----:B------:R0:W5:Y:S01]  /*0480*/  LDG.E.EF.U16 R11, desc[UR6][R6.64+0x7800] ;  /* 0x00780006060b7981 */ /* 0x000162000c0e1500 */
[----:B------:R-:W-:-:S02]  /*0490*/  HADD2.F32 R27, -RZ, R8.H0_H0 ;  /* 0x20000008ff1b7230 */ /* 0x000fc40000004100 */
[----:B------:R-:W-:-:S05]  /*04a0*/  VIADD R9, R9, 0x4000 ;  /* 0x0000400009097836 */ /* 0x000fca0000000000 */
[----:B------:R-:W-:Y:S02]  /*04b0*/  ISETP.GE.AND P1, PT, R9, R10, PT ;  /* 0x0000000a0900720c */ /* 0x000fe40003f26270 */
        /* <DEDUP_REMOVED lines=8> */
[----:B------:R-:W-:-:S05]  /*0540*/  HADD2.F32 R26, -RZ, R26.H0_H0 ;  /* 0x2000001aff1a7230 */ /* 0x000fca0000004100 */
[----:B------:R-:W-:Y:S01]  /*0550*/  FMNMX.FTZ R26, R27, R26, !PT ;  /* 0x0000001a1b1a7209 */ /* 0x000fe20007810000 */
[----:B------:R-:W-:Y:S01]  /*0560*/  FADD.FTZ R27, |R24|, -RZ ;  /* 0x800000ff181b7221 */ /* 0x000fe20000010200 */
[----:B-----5:R-:W-:Y:S02]  /*0570*/  HADD2.F32 R24, -RZ, R23.H0_H0 ;  /* 0x20000017ff187230 */ /* 0x020fe40000004100 */
[----:B------:R-:W-:-:S05]  /*0580*/  F2FP.F16.F32.PACK_AB R26, R25, R26 ;  /* 0x0000001a191a723e */ /* 0x000fca00000000ff */
[--C-:B------:R-:W-:Y:S02]  /*0590*/  HADD2.F32 R8, -RZ, R26.reuse.H0_H0 ;  /* 0x2000001aff087230 */ /* 0x100fe40000004100 */
[----:B------:R-:W-:-:S05]  /*05a0*/  HADD2.F32 R25, -RZ, R26.H1_H1 ;  /* 0x3000001aff197230 */ /* 0x000fca0000004100 */
[----:B------:R-:W-:Y:S01]  /*05b0*/  FMNMX.FTZ R8, R8, R25, !PT ;  /* 0x0000001908087209 */ /* 0x000fe20007810000 */
[----:B------:R-:W-:Y:S01]  /*05c0*/  FADD.FTZ R25, |R24|, -RZ ;  /* 0x800000ff18197221 */ /* 0x000fe20000010200 */
[----:B------:R-:W-:Y:S02]  /*05d0*/  HADD2.F32 R24, -RZ, R22.H0_H0 ;  /* 0x20000016ff187230 */ /* 0x000fe40000004100 */
[----:B------:R-:W-:-:S05]  /*05e0*/  F2FP.F16.F32.PACK_AB R8, R27, R8 ;  /* 0x000000081b08723e */ /* 0x000fca00000000ff */
[--C-:B------:R-:W-:Y:S02]  /*05f0*/  HADD2.F32 R23, -RZ, R8.reuse.H0_H0 ;  /* 0x20000008ff177230 */ /* 0x100fe40000004100 */
[----:B------:R-:W-:-:S05]  /*0600*/  HADD2.F32 R8, -RZ, R8.H1_H1 ;  /* 0x30000008ff087230 */ /* 0x000fca0000004100 */
[----:B------:R-:W-:-:S04]  /*0610*/  FMNMX.FTZ R8, R23, R8, !PT ;  /* 0x0000000817087209 */ /* 0x000fc80007810000 */
[----:B------:R-:W-:Y:S01]  /*0620*/  F2FP.F16.F32.PACK_AB R8, R25, R8 ;  /* 0x000000081908723e */ /* 0x000fe200000000ff */
[----:B------:R-:W-:-:S04]  /*0630*/  FADD.FTZ R25, |R24|, -RZ ;  /* 0x800000ff18197221 */ /* 0x000fc80000010200 */
[--C-:B------:R-:W-:Y:S02]  /*0640*/  HADD2.F32 R22, -RZ, R8.reuse.H0_H0 ;  /* 0x20000008ff167230 */ /* 0x100fe40000004100 */
[----:B------:R-:W-:-:S05]  /*0650*/  HADD2.F32 R23, -RZ, R8.H1_H1 ;  /* 0x30000008ff177230 */ /* 0x000fca0000004100 */
[----:B------:R-:W-:Y:S01]  /*0660*/  FMNMX.FTZ R22, R22, R23, !PT ;  /* 0x0000001716167209 */ /* 0x000fe20007810000 */
[----:B------:R-:W-:-:S03]  /*0670*/  HADD2.F32 R23, -RZ, R21.H0_H0 ;  /* 0x20000015ff177230 */ /* 0x000fc60000004100 */
[----:B------:R-:W-:Y:S02]  /*0680*/  F2FP.F16.F32.PACK_AB R22, R25, R22 ;  /* 0x000000161916723e */ /* 0x000fe400000000ff */
[----:B------:R-:W-:-:S03]  /*0690*/  FADD.FTZ R23, |R23|, -RZ ;  /* 0x800000ff17177221 */ /* 0x000fc60000010200 */
[--C-:B------:R-:W-:Y:S02]  /*06a0*/  HADD2.F32 R8, -RZ, R22.reuse.H0_H0 ;  /* 0x20000016ff087230 */ /* 0x100fe40000004100 */
[----:B------:R-:W-:Y:S02]  /*06b0*/  HADD2.F32 R21, -RZ, R22.H1_H1 ;  /* 0x30000016ff157230 */ /* 0x000fe40000004100 */
[----:B------:R-:W-:-:S03]  /*06c0*/  HADD2.F32 R22, -RZ, R20.H0_H0 ;  /* 0x20000014ff167230 */ /* 0x000fc60000004100 */
        /* <DEDUP_REMOVED lines=58> */
[----:B------:R-:W-:-:S05]  /*0a70*/  HADD2.F32 R11, -RZ, R12.H1_H1 ;  /* 0x3000000cff0b7230 */ /* 0x000fca0000004100 */
[----:B------:R-:W-:-:S04]  /*0a80*/  FMNMX.FTZ R8, R8, R11, !PT ;  /* 0x0000000b08087209 */ /* 0x000fc80007810000 */
[----:B------:R-:W-:-:S05]  /*0a90*/  F2FP.F16.F32.PACK_AB R8, R13, R8 ;  /* 0x000000080d08723e */ /* 0x000fca00000000ff */
[--C-:B------:R-:W-:Y:S02]  /*0aa0*/  HADD2.F32 R11, -RZ, R8.reuse.H0_H0 ;  /* 0x20000008ff0b7230 */ /* 0x100fe40000004100 */
[----:B------:R-:W-:-:S05]  /*0ab0*/  HADD2.F32 R8, -RZ, R8.H1_H1 ;  /* 0x30000008ff087230 */ /* 0x000fca0000004100 */
[----:B------:R-:W-:-:S04]  /*0ac0*/  FMNMX.FTZ R8, R11, R8, !PT ;  /* 0x000000080b087209 */ /* 0x000fc80007810000 */
[----:B------:R-:W-:Y:S01]  /*0ad0*/  F2FP.F16.F32.PACK_AB R8, RZ, R8 ;  /* 0x00000008ff08723e */ /* 0x000fe200000000ff */
[----:B------:R-:W-:Y:S06]  /*0ae0*/  @!P1 BRA `(.L_x_1922) ;  /* 0xfffffff800289947 */ /* 0x000fec000383ffff */
.L_x_1921:
[----:B------:R-:W-:Y:S05]  /*0af0*/  BSYNC.RECONVERGENT B1 ;  /* 0x0000000000017941 */ /* 0x000fea0003800200 */
.L_x_1920:
[----:B------:R-:W-:Y:S01]  /*0b00*/  IMAD.IADD R10, R0, 0x1, -R9 ;  /* 0x00000001000a7824 */ /* 0x000fe200078e0a09 */
[----:B------:R-:W-:Y:S04]  /*0b10*/  BSSY.RECONVERGENT B1, `(.L_x_1923) ;  /* 0x0000040000017945 */ /* 0x000fe80003800200 */
[----:B------:R-:W-:-:S13]  /*0b20*/  ISETP.GT.AND P1, PT, R10, 0x1000, PT ;  /* 0x000010000a00780c */ /* 0x000fda0003f24270 */
[----:B------:R-:W-:Y:S05]  /*0b30*/  @!P1 BRA `(.L_x_1924) ;  /* 0x0000000000f49947 */ /* 0x000fea0003800000 */
[----:B------:R-:W2:Y:S04]  /*0b40*/  LDG.E.EF.U16 R15, desc[UR6][R6.64] ;  /* 0x00000006060f7981 */ /* 0x000ea8000c0e1500 */
[----:B------:R-:W3:Y:S04]  /*0b50*/  LDG.E.EF.U16 R16, desc[UR6][R6.64+0x800] ;  /* 0x0008000606107981 */ /* 0x000ee8000c0e1500 */
[----:B------:R-:W4:Y:S04]  /*0b60*/  LDG.E.EF.U16 R18, desc[UR6][R6.64+0x1000] ;  /* 0x0010000606127981 */ /* 0x000f28000c0e1500 */
[----:B------:R-:W5:Y:S04]  /*0b70*/  LDG.E.EF.U16 R10, desc[UR6][R6.64+0x1800] ;  /* 0x00180006060a7981 */ /* 0x000f68000c0e1500 */
[----:B------:R-:W5:Y:S04]  /*0b80*/  LDG.E.EF.U16 R11, desc[UR6][R6.64+0x2000] ;  /* 0x00200006060b7981 */ /* 0x000f68000c0e1500 */
[----:B------:R-:W5:Y:S04]  /*0b90*/  LDG.E.EF.U16 R12, desc[UR6][R6.64+0x2800] ;  /* 0x00280006060c7981 */ /* 0x000f68000c0e1500 */
[----:B------:R-:W5:Y:S04]  /*0ba0*/  LDG.E.EF.U16 R13, desc[UR6][R6.64+0x3000] ;  /* 0x00300006060d7981 */ /* 0x000f68000c0e1500 */
[----:B------:R0:W5:Y:S01]  /*0bb0*/  LDG.E.EF.U16 R14, desc[UR6][R6.64+0x3800] ;  /* 0x00380006060e7981 */ /* 0x000162000c0e1500 */
[----:B------:R-:W-:Y:S01]  /*0bc0*/  HADD2.F32 R8, -RZ, R8.H0_H0 ;  /* 0x20000008ff087230 */ /* 0x000fe20000004100 */
[----:B------:R-:W-:Y:S01]  /*0bd0*/  PLOP3.LUT P0, PT, PT, PT, PT, 0x8, 0x80 ;  /* 0x000000000080781c */ /* 0x000fe20003f0e170 */
        /* <DEDUP_REMOVED lines=8> */
[----:B------:R-:W-:Y:S01]  /*0c60*/  F2FP.F16.F32.PACK_AB R15, RZ, R15 ;  /* 0x0000000fff0f723e */ /* 0x000fe200000000ff */
[----:B-----5:R-:W-:-:S04]  /*0c70*/  HADD2.F32 R16, -RZ, R10.H0_H0 ;  /* 0x2000000aff107230 */ /* 0x020fc80000004100 */
[----:B------:R-:W-:-:S05]  /*0c80*/  HADD2.F32 R15, -RZ, R15.H0_H0 ;  /* 0x2000000fff0f7230 */ /* 0x000fca0000004100 */
[----:B------:R-:W-:Y:S01]  /*0c90*/  FMNMX.FTZ R8, R8, R15, !PT ;  /* 0x0000000f08087209 */ /* 0x000fe20007810000 */
[----:B------:R-:W-:-:S03]  /*0ca0*/  HADD2.F32 R12, -RZ, R12.H0_H0 ;  /* 0x2000000cff0c7230 */ /* 0x000fc60000004100 */
[----:B------:R-:W-:Y:S01]  /*0cb0*/  F2FP.F16.F32.PACK_AB R8, R17, R8 ;  /* 0x000000081108723e */ /* 0x000fe200000000ff */
[----:B------:R-:W-:Y:S01]  /*0cc0*/  FADD.FTZ R17, |R18|, -RZ ;  /* 0x800000ff12117221 */ /* 0x000fe20000010200 */
[----:B------:R-:W-:Y:S02]  /*0cd0*/  HADD2.F32 R13, -RZ, R13.H0_H0 ;  /* 0x2000000dff0d7230 */ /* 0x000fe40000004100 */
[----:B------:R-:W-:Y:S02]  /*0ce0*/  HADD2.F32 R14, -RZ, R14.H0_H0 ;  /* 0x2000000eff0e7230 */ /* 0x000fe40000004100 */
[--C-:B------:R-:W-:Y:S02]  /*0cf0*/  HADD2.F32 R15, -RZ, R8.reuse.H0_H0 ;  /* 0x20000008ff0f7230 */ /* 0x100fe40000004100 */
[----:B------:R-:W-:Y:S01]  /*0d00*/  FADD.FTZ R13, |R13|, -RZ ;  /* 0x800000ff0d0d7221 */ /* 0x000fe20000010200 */
        /* <DEDUP_REMOVED lines=13> */
[----:B------:R-:W-:Y:S01]  /*0de0*/  F2FP.F16.F32.PACK_AB R8, R15, R8 ;  /* 0x000000080f08723e */ /* 0x000fe200000000ff */
[----:B------:R-:W-:-:S04]  /*0df0*/  FADD.FTZ R15, |R12|, -RZ ;  /* 0x800000ff0c0f7221 */ /* 0x000fc80000010200 */
[--C-:B------:R-:W-:Y:S02]  /*0e00*/  HADD2.F32 R10, -RZ, R8.reuse.H0_H0 ;  /* 0x20000008ff0a7230 */ /* 0x100fe40000004100 */
[----:B------:R-:W-:-:S05]  /*0e10*/  HADD2.F32 R11, -RZ, R8.H1_H1 ;  /* 0x30000008ff0b7230 */ /* 0x000fca0000004100 */
[----:B------:R-:W-:-:S04]  /*0e20*/  FMNMX.FTZ R10, R10, R11, !PT ;  /* 0x0000000b0a0a7209 */ /* 0x000fc80007810000 */
        /* <DEDUP_REMOVED lines=13> */
[----:B------:R-:W-:-:S07]  /*0f00*/  F2FP.F16.F32.PACK_AB R8, RZ, R8 ;  /* 0x00000008ff08723e */ /* 0x000fce00000000ff */
.L_x_1924:
[----:B------:R-:W-:Y:S05]  /*0f10*/  BSYNC.RECONVERGENT B1 ;  /* 0x0000000000017941 */ /* 0x000fea0003800200 */
.L_x_1923:
[----:B------:R-:W-:-:S13]  /*0f20*/  ISETP.LT.OR P0, PT, R9, R0, P0 ;  /* 0x000000000900720c */ /* 0x000fda0000701670 */
[----:B------:R-:W-:Y:S05]  /*0f30*/  @!P0 BRA `(.L_x_1916) ;  /* 0x0000000000788947 */ /* 0x000fea0003800000 */
[----:B------:R-:W2:Y:S04]  /*0f40*/  LDG.E.EF.U16 R9, desc[UR6][R6.64] ;  /* 0x0000000606097981 */ /* 0x000ea8000c0e1500 */
[----:B------:R-:W3:Y:S04]  /*0f50*/  LDG.E.EF.U16 R10, desc[UR6][R6.64+0x800] ;  /* 0x00080006060a7981 */ /* 0x000ee8000c0e1500 */
[----:B------:R-:W4:Y:S04]  /*0f60*/  LDG.E.EF.U16 R11, desc[UR6][R6.64+0x1000] ;  /* 0x00100006060b7981 */ /* 0x000f28000c0e1500 */
[----:B------:R-:W5:Y:S01]  /*0f70*/  LDG.E.EF.U16 R12, desc[UR6][R6.64+0x1800] ;  /* 0x00180006060c7981 */ /* 0x000f62000c0e1500 */
[----:B------:R-:W-:-:S02]  /*0f80*/  HADD2.F32 R8, -RZ, R8.H0_H0 ;  /* 0x20000008ff087230 */ /* 0x000fc40000004100 */
[----:B--2---:R-:W-:Y:S02]  /*0f90*/  HADD2.F32 R9, -RZ, R9.H0_H0 ;  /* 0x20000009ff097230 */ /* 0x004fe40000004100 */
[----:B---3--:R-:W-:-:S03]  /*0fa0*/  HADD2.F32 R10, -RZ, R10.H0_H0 ;  /* 0x2000000aff0a7230 */ /* 0x008fc60000004100 */
[----:B------:R-:W-:Y:S01]  /*0fb0*/  FADD.FTZ R9, |R9|, -RZ ;  /* 0x800000ff09097221 */ /* 0x000fe20000010200 */
[----:B----4-:R-:W-:Y:S02]  /*0fc0*/  HADD2.F32 R11, -RZ, R11.H0_H0 ;  /* 0x2000000bff0b7230 */ /* 0x010fe40000004100 */
[----:B------:R-:W-:Y:S02]  /*0fd0*/  FADD.FTZ R10, |R10|, -RZ ;  /* 0x800000ff0a0a7221 */ /* 0x000fe40000010200 */
[----:B------:R-:W-:Y:S01]  /*0fe0*/  F2FP.F16.F32.PACK_AB R9, RZ, R9 ;  /* 0x00000009ff09723e */ /* 0x000fe200000000ff */
[----:B-----5:R-:W-:Y:S02]  /*0ff0*/  HADD2.F32 R12, -RZ, R12.H0_H0 ;  /* 0x2000000cff0c7230 */ /* 0x020fe40000004100 */
[----:B------:R-:W-:Y:S02]  /*1000*/  FADD.FTZ R11, |R11|, -RZ ;  /* 0x800000ff0b0b7221 */ /* 0x000fe40000010200 */
[----:B------:R-:W-:-:S05]  /*1010*/  HADD2.F32 R9, -RZ, R9.H0_H0 ;  /* 0x20000009ff097230 */ /* 0x000fca0000004100 */
[----:B------:R-:W-:-:S04]  /*1020*/  FMNMX.FTZ R9, R9, R8, !PT ;  /* 0x0000000809097209 */ /* 0x000fc80007810000 */
[----:B------:R-:W-:-:S05]  /*1030*/  F2FP.F16.F32.PACK_AB R9, R10, R9 ;  /* 0x000000090a09723e */ /* 0x000fca00000000ff */
[--C-:B------:R-:W-:Y:S02]  /*1040*/  HADD2.F32 R6, -RZ, R9.reuse.H0_H0 ;  /* 0x20000009ff067230 */ /* 0x100fe40000004100 */
[----:B------:R-:W-:-:S05]  /*1050*/  HADD2.F32 R9, -RZ, R9.H1_H1 ;  /* 0x30000009ff097230 */ /* 0x000fca0000004100 */
[----:B------:R-:W-:Y:S01]  /*1060*/  FMNMX.FTZ R6, R6, R9, !PT ;  /* 0x0000000906067209 */ /* 0x000fe20007810000 */
[----:B------:R-:W-:-:S03]  /*1070*/  FADD.FTZ R9, |R12|, -RZ ;  /* 0x800000ff0c097221 */ /* 0x000fc60000010200 */
[----:B------:R-:W-:-:S05]  /*1080*/  F2FP.F16.F32.PACK_AB R6, R11, R6 ;  /* 0x000000060b06723e */ /* 0x000fca00000000ff */
[--C-:B------:R-:W-:Y:S02]  /*1090*/  HADD2.F32 R7, -RZ, R6.reuse.H0_H0 ;  /* 0x20000006ff077230 */ /* 0x100fe40000004100 */
[----:B------:R-:W-:-:S05]  /*10a0*/  HADD2.F32 R6, -RZ, R6.H1_H1 ;  /* 0x30000006ff067230 */ /* 0x000fca0000004100 */
[----:B------:R-:W-:-:S04]  /*10b0*/  FMNMX.FTZ R6, R7, R6, !PT ;  /* 0x0000000607067209 */ /* 0x000fc80007810000 */
[----:B------:R-:W-:-:S05]  /*10c0*/  F2FP.F16.F32.PACK_AB R6, R9, R6 ;  /* 0x000000060906723e */ /* 0x000fca00000000ff */
[--C-:B------:R-:W-:Y:S02]  /*10d0*/  HADD2.F32 R7, -RZ, R6.reuse.H0_H0 ;  /* 0x20000006ff077230 */ /* 0x100fe40000004100 */
[----:B------:R-:W-:-:S05]  /*10e0*/  HADD2.F32 R6, -RZ, R6.H1_H1 ;  /* 0x30000006ff067230 */ /* 0x000fca0000004100 */
[----:B------:R-:W-:-:S04]  /*10f0*/  FMNMX.FTZ R6, R7, R6, !PT ;  /* 0x0000000607067209 */ /* 0x000fc80007810000 */
[----:B------:R-:W-:-:S04]  /*1100*/  F2FP.F16.F32.PACK_AB R6, RZ, R6 ;  /* 0x00000006ff06723e */ /* 0x000fc800000000ff */
[----:B------:R-:W-:-:S07]  /*1110*/  PRMT R8, R6, 0x7610, R8 ;  /* 0x0000761006087816 */ /* 0x000fce0000000008 */
.L_x_1916:
[----:B------:R-:W-:Y:S05]  /*1120*/  BSYNC.RECONVERGENT B0 ;  /* 0x0000000000007941 */ /* 0x000fea0003800200 */
.L_x_1915:
[----:B------:R-:W-:Y:S01]  /*1130*/  ISETP.GE.AND P0, PT, R0, 0x400, PT ;  /* 0x000004000000780c */ /* 0x000fe20003f06270 */
[----:B------:R-:W-:-:S12]  /*1140*/  BSSY.RECONVERGENT B0, `(.L_x_1925) ;  /* 0x000016a000007945 */ /* 0x000fd80003800200 */
[----:B------:R-:W-:Y:S05]  /*1150*/  @!P0 BRA `(.L_x_1926) ;  /* 0x0000000800388947 */ /* 0x000fea0003800000 */
[----:B------:R-:W0:Y:S01]  /*1160*/  S2R R11, SR_LANEID ;  /* 0x00000000000b7919 */ /* 0x000e220000000000 */
[----:B------:R-:W-:Y:S01]  /*1170*/  LOP3.LUT R6, R8, 0xffff, RZ, 0xc0, !PT ;  /* 0x0000ffff08067812 */ /* 0x000fe200078ec0ff */
[----:B------:R-:W-:Y:S04]  /*1180*/  BSSY.RECONVERGENT B1, `(.L_x_1927) ;  /* 0x0000026000017945 */ /* 0x000fe80003800200 */
[----:B------:R-:W1:Y:S01]  /*1190*/  SHFL.DOWN PT, R7, R6, 0x1, 0x1f ;  /* 0x08201f0006077f89 */ /* 0x000e6200000e0000 */
[----:B0-----:R-:W-:-:S13]  /*11a0*/  ISETP.GT.AND P0, PT, R11, 0x1e, PT ;  /* 0x0000001e0b00780c */ /* 0x001fda0003f04270 */
[----:B-1----:R-:W-:-:S05]  /*11b0*/  @!P0 HSETP2.GEU.AND P1, PT, R8.H0_H0, R7.H0_H0, PT ;  /* 0x2000000708008234 */ /* 0x002fca0003f2e800 */
        /* <DEDUP_REMOVED lines=34> */
.L_x_1928:
[----:B------:R-:W-:Y:S05]  /*13e0*/  BSYNC.RECONVERGENT B1 ;  /* 0x0000000000017941 */ /* 0x000fea0003800200 */
.L_x_1927:
[----:B------:R-:W-:Y:S01]  /*13f0*/  BAR.SYNC.DEFER_BLOCKING 0x0 ;  /* 0x0000000000007b1d */ /* 0x000fe20000010000 */
[----:B------:R-:W-:-:S13]  /*1400*/  ISETP.NE.AND P0, PT, R3, RZ, PT ;  /* 0x000000ff0300720c */ /* 0x000fda0003f05270 */
[----:B------:R-:W-:Y:S05]  /*1410*/  @P0 BRA `(.L_x_1929) ;  /* 0x0000001000f00947 */ /* 0x000fea0003800000 */
[----:B------:R-:W2:Y:S01]  /*1420*/  S2UR UR5, SR_CgaCtaId ;  /* 0x00000000000579c3 */ /* 0x000ea20000008800 */
[----:B------:R-:W-:Y:S02]  /*1430*/  UMOV UR4, 0x400 ;  /* 0x0000040000047882 */ /* 0x000fe40000000000 */
[----:B--2---:R-:W-:-:S09]  /*1440*/  ULEA UR4, UR5, UR4, 0x18 ;  /* 0x0000000405047291 */ /* 0x004fd2000f8ec0ff */
[----:B------:R-:W0:Y:S04]  /*1450*/  LDS.64 R10, [UR4+0x20] ;  /* 0x00002004ff0a7984 */ /* 0x000e280008000a00 */
[----:B-1----:R-:W1:Y:S01]  /*1460*/  LDS.64 R6, [UR4+0x28] ;  /* 0x00002804ff067984 */ /* 0x002e620008000a00 */
[----:B0-----:R-:W-:Y:S02]  /*1470*/  PRMT R9, R10, 0x7632, R9 ;  /* 0x000076320a097816 */ /* 0x001fe40000000009 */
[----:B------:R-:W-:Y:S02]  /*1480*/  PRMT R10, R11, 0x7632, R10 ;  /* 0x000076320b0a7816 */ /* 0x000fe4000000000a */
[----:B-1----:R-:W-:Y:S02]  /*1490*/  PRMT R13, R6, 0x7610, R13 ;  /* 0x00007610060d7816 */ /* 0x002fe4000000000d */
        /* <DEDUP_REMOVED lines=85> */
[----:B------:R-:W-:-:S05]  /*19f0*/  SEL R7, R8, R7, P0 ;  /* 0x0000000708077207 */ /* 0x000fca0000000000 */
[----:B------:R-:W-:-:S05]  /*1a00*/  HSETP2.GEU.AND P0, PT, R7.H0_H0, R6.H0_H0, PT ;  /* 0x2000000607007234 */ /* 0x000fca0003f0e800 */
[----:B------:R-:W-:-:S04]  /*1a10*/  SEL R6, R7, R6, P0 ;  /* 0x0000000607067207 */ /* 0x000fc80000000000 */
[----:B------:R-:W-:Y:S01]  /*1a20*/  PRMT R8, R6, 0x7610, R8 ;  /* 0x0000761006087816 */ /* 0x000fe20000000008 */
[----:B------:R-:W-:Y:S06]  /*1a30*/  BRA `(.L_x_1930) ;  /* 0x0000000c00487947 */ /* 0x000fec0003800000 */
.L_x_1926:
[----:B------:R-:W0:Y:S01]  /*1a40*/  S2R R6, SR_LANEID ;  /* 0x0000000000067919 */ /* 0x000e220000000000 */
[----:B------:R-:W-:Y:S02]  /*1a50*/  LOP3.LUT R7, R3, 0x3e0, RZ, 0xc0, !PT ;  /* 0x000003e003077812 */ /* 0x000fe400078ec0ff */
[----:B------:R-:W-:-:S03]  /*1a60*/  LOP3.LUT R11, R8, 0xffff, RZ, 0xc0, !PT ;  /* 0x0000ffff080b7812 */ /* 0x000fc600078ec0ff */
[----:B------:R-:W-:Y:S01]  /*1a70*/  VIADD R9, R7, 0x20 ;  /* 0x0000002007097836 */ /* 0x000fe20000000000 */
[----:B------:R-:W-:-:S04]  /*1a80*/  LOP3.LUT R7, RZ, R7, RZ, 0x33, !PT ;  /* 0x00000007ff077212 */ /* 0x000fc800078e33ff */
[----:B------:R-:W-:Y:S01]  /*1a90*/  ISETP.GT.AND P0, PT, R9, R0, PT ;  /* 0x000000000900720c */ /* 0x000fe20003f04270 */
[----:B------:R-:W-:-:S05]  /*1aa0*/  IMAD.IADD R7, R7, 0x1, R0 ;  /* 0x0000000107077824 */ /* 0x000fca00078e0200 */
        /* <DEDUP_REMOVED lines=24> */
[----:B------:R-:W-:-:S04]  /*1c30*/  ISETP.GT.AND P1, PT, R7, R10, PT ;  /* 0x0000000a0700720c */ /* 0x000fc80003f24270 */
[----:B------:R-:W0:Y:S05]  /*1c40*/  SHFL.DOWN PT, R9, R9, 0x8, R10 ;  /* 0x0900000009097989 */ /* 0x000e2a00000e000a */
[----:B------:R-:W1:Y:S04]  /*1c50*/  @!P0 S2R R12, SR_CgaCtaId ;  /* 0x00000000000c8919 */ /* 0x000e680000008800 */
[----:B0-----:R-:W-:-:S05]  /*1c60*/  @!P1 HSETP2.GEU.AND P2, PT, R8.H0_H0, R9.H0_H0, PT ;  /* 0x2000000908009234 */ /* 0x001fca0003f4e800 */
[----:B------:R-:W-:Y:S02]  /*1c70*/  @!P1 SEL R7, R8, R9, P2 ;  /* 0x0000000908079207 */ /* 0x000fe40001000000 */
[----:B------:R-:W-:Y:S02]  /*1c80*/  @!P0 MOV R9, 0x400 ;  /* 0x0000040000098802 */ /* 0x000fe40000000f00 */
[----:B------:R-:W-:Y:S02]  /*1c90*/  @!P1 PRMT R8, R7, 0x7610, R8 ;  /* 0x0000761007089816 */ /* 0x000fe40000000008 */
[----:B------:R-:W-:Y:S02]  /*1ca0*/  ISETP.GT.AND P1, PT, R6, R10, PT ;  /* 0x0000000a0600720c */ /* 0x000fe40003f24270 */
[----:B------:R-:W-:Y:S02]  /*1cb0*/  LOP3.LUT R7, R8, 0xffff, RZ, 0xc0, !PT ;  /* 0x0000ffff08077812 */ /* 0x000fe400078ec0ff */
[----:B------:R-:W-:-:S02]  /*1cc0*/  @!P0 SHF.R.U32.HI R6, RZ, 0x4, R3 ;  /* 0x00000004ff068819 */ /* 0x000fc40000011603 */
[----:B-1----:R-:W-:Y:S02]  /*1cd0*/  @!P0 LEA R12, R12, R9, 0x18 ;  /* 0x000000090c0c8211 */ /* 0x002fe400078ec0ff */
        /* <DEDUP_REMOVED lines=168> */
.L_x_1930:
        /* <DEDUP_REMOVED lines=8> */
.L_x_1929:
[----:B------:R-:W-:Y:S05]  /*27e0*/  BSYNC.RECONVERGENT B0 ;  /* 0x0000000000007941 */ /* 0x000fea0003800200 */
.L_x_1925:
[----:B------:R-:W3:Y:S08]  /*27f0*/  S2UR UR5, SR_CgaCtaId ;  /* 0x00000000000579c3 */ /* 0x000ef00000008800 */
[----:B------:R-:W-:Y:S01]  /*2800*/  BAR.SYNC.DEFER_BLOCKING 0x0 ;  /* 0x0000000000007b1d */ /* 0x000fe20000010000 */
[----:B------:R-:W-:-:S05]  /*2810*/  ISETP.GE.AND P0, PT, R3, R0, PT ;  /* 0x000000000300720c */ /* 0x000fca0003f06270 */
[----:B------:R-:W-:Y:S02]  /*2820*/  UMOV UR4, 0x400 ;  /* 0x0000040000047882 */ /* 0x000fe40000000000 */
[----:B---3--:R-:W-:-:S06]  /*2830*/  ULEA UR4, UR5, UR4, 0x18 ;  /* 0x0000000405047291 */ /* 0x008fcc000f8ec0ff */
[----:B------:R-:W-:Y:S06]  /*2840*/  @P0 EXIT ;  /* 0x000000000000094d */ /* 0x000fec0003800000 */
[----:B------:R-:W2:Y:S01]  /*2850*/  LDS.U16 R5, [UR4+0x62] ;  /* 0x00006204ff057984 */ /* 0x000ea20008000400 */
[----:B------:R-:W3:Y:S01]  /*2860*/  LDCU.64 UR4, c[0x0][0x388] ;  /* 0x00007100ff0477ac */ /* 0x000ee20008000a00 */
[----:B------:R-:W-:Y:S01]  /*2870*/  BSSY.RECONVERGENT B0, `(.L_x_1931) ;  /* 0x0000023000007945 */ /* 0x000fe20003800200 */
[----:B--2---:R-:W-:Y:S01]  /*2880*/  HADD2.F32 R6, -RZ, R5.H0_H0 ;  /* 0x20000005ff067230 */ /* 0x004fe20000004100 */
[----:B------:R-:W-:-:S05]  /*2890*/  LOP3.LUT R5, RZ, R3, RZ, 0x33, !PT ;  /* 0x00000003ff057212 */ /* 0x000fca00078e33ff */
[----:B-1----:R-:W-:Y:S01]  /*28a0*/  IMAD.IADD R7, R5, 0x1, R0 ;  /* 0x0000000105077824 */ /* 0x002fe200078e0200 */
[----:B------:R-:W1:Y:S04]  /*28b0*/  MUFU.RCP R6, R6 ;  /* 0x0000000600067308 */ /* 0x000e680000001000 */
[C---:B------:R-:W-:Y:S02]  /*28c0*/  LOP3.LUT R5, R7.reuse, 0xc00, RZ, 0xc0, !PT ;  /* 0x00000c0007057812 */ /* 0x040fe400078ec0ff */
[----:B------:R-:W-:Y:S02]  /*28d0*/  ISETP.GE.U32.AND P0, PT, R7, 0xc00, PT ;  /* 0x00000c000700780c */ /* 0x000fe40003f06070 */
[----:B------:R-:W-:Y:S01]  /*28e0*/  ISETP.NE.AND P1, PT, R5, 0xc00, PT ;  /* 0x00000c000500780c */ /* 0x000fe20003f25270 */
[----:B-1----:R-:W-:-:S12]  /*28f0*/  FMUL.FTZ R5, R6, 127 ;  /* 0x42fe000006057820 */ /* 0x002fd80000410000 */
[----:B---3--:R-:W-:Y:S05]  /*2900*/  @!P1 BRA `(.L_x_1932) ;  /* 0x0000000000649947 */ /* 0x008fea0003800000 */
        /* <DEDUP_REMOVED lines=8> */
[----:B------:R-:W-:Y:S01]  /*2990*/  IMAD.MOV R11, RZ, RZ, -R6 ;  /* 0x000000ffff0b7224 */ /* 0x000fe200078e0a06 */
[----:B-1----:R-:W-:-:S04]  /*29a0*/  LEA R14, P2, R7, UR8, 0x1 ;  /* 0x00000008070e7c11 */ /* 0x002fc8000f8408ff */
[----:B------:R-:W-:-:S09]  /*29b0*/  LEA.HI.X R7, R7, UR9, R12, 0x1, P2 ;  /* 0x0000000907077c11 */ /* 0x000fd200090f0c0c */
.L_x_1933:
[----:B------:R-:W-:-:S06]  /*29c0*/  IMAD.MOV.U32 R6, RZ, RZ, R14 ;  /* 0x000000ffff067224 */ /* 0x000fcc00078e000e */
[----:B-1----:R1:W2:Y:S01]  /*29d0*/  LDG.E.U16 R6, desc[UR6][R6.64] ;  /* 0x0000000606067981 */ /* 0x0022a2000c1e1500 */
[----:B------:R-:W-:Y:S01]  /*29e0*/  VIADD R11, R11, 0x1 ;  /* 0x000000010b0b7836 */ /* 0x000fe20000000000 */
[----:B------:R-:W-:-:S05]  /*29f0*/  IADD3 R14, P2, PT, R14, 0x800, RZ ;  /* 0x000008000e0e7810 */ /* 0x000fca0007f5e0ff */
[----:B-1----:R-:W-:Y:S02]  /*2a00*/  IMAD.X R7, RZ, RZ, R7, P2 ;  /* 0x000000ffff077224 */ /* 0x002fe400010e0607 */
[----:B--2---:R-:W-:-:S05]  /*2a10*/  HADD2.F32 R8, -RZ, R6.H0_H0 ;  /* 0x20000006ff087230 */ /* 0x004fca0000004100 */
[----:B------:R-:W-:Y:S01]  /*2a20*/  FMUL.FTZ R12, R5, R8 ;  /* 0x00000008050c7220 */ /* 0x000fe20000410000 */
[----:B------:R-:W-:-:S03]  /*2a30*/  IADD3 R8, P1, PT, R10, UR4, RZ ;  /* 0x000000040a087c10 */ /* 0x000fc6000ff3e0ff */
[----:B------:R-:W1:Y:S01]  /*2a40*/  F2I.FTZ.NTZ R13, R12 ;  /* 0x0000000c000d7305 */ /* 0x000e620000213100 */
[C---:B0-----:R-:W-:Y:S01]  /*2a50*/  LEA.HI.X.SX32 R9, R10.reuse, UR5, 0x1, P1 ;  /* 0x000000050a097c11 */ /* 0x041fe200088f0eff */
[----:B------:R-:W-:Y:S01]  /*2a60*/  VIADD R10, R10, 0x400 ;  /* 0x000004000a0a7836 */ /* 0x000fe20000000000 */
[----:B------:R-:W-:-:S03]  /*2a70*/  ISETP.NE.AND P1, PT, R11, RZ, PT ;  /* 0x000000ff0b00720c */ /* 0x000fc60003f25270 */
[----:B-1----:R1:W-:Y:S10]  /*2a80*/  STG.E.U8 desc[UR6][R8.64], R13 ;  /* 0x0000000d08007986 */ /* 0x0023f4000c101106 */
[----:B------:R-:W-:Y:S05]  /*2a90*/  @P1 BRA `(.L_x_1933) ;  /* 0xfffffffc00c81947 */ /* 0x000fea000383ffff */
.L_x_1932:
[----:B------:R-:W-:Y:S05]  /*2aa0*/  BSYNC.RECONVERGENT B0 ;  /* 0x0000000000007941 */ /* 0x000fea0003800200 */
.L_x_1931:
[----:B------:R-:W-:Y:S05]  /*2ab0*/  @!P0 EXIT ;  /* 0x000000000000894d */ /* 0x000fea0003800000 */
[----:B------:R-:W2:Y:S01]  /*2ac0*/  LDCU.64 UR4, c[0x0][0x380] ;  /* 0x00007000ff0477ac */ /* 0x000ea20008000a00 */
[----:B------:R-:W3:Y:S01]  /*2ad0*/  LDC.64 R6, c[0x0][0x388] ;  /* 0x0000e200ff067b82 */ /* 0x000ee20000000a00 */
[C---:B01----:R-:W-:Y:S01]  /*2ae0*/  IADD3 R9, P0, PT, R2.reuse, R3, RZ ;  /* 0x0000000302097210 */ /* 0x043fe20007f1e0ff */
[----:B------:R-:W-:-:S04]  /*2af0*/  IMAD.IADD R13, R2, 0x1, R3 ;  /* 0x00000001020d7824 */ /* 0x000fc800078e0203 */
[----:B------:R-:W-:Y:S01]  /*2b00*/  IMAD.X R4, RZ, RZ, R4, P0 ;  /* 0x000000ffff047224 */ /* 0x000fe200000e0604 */
[----:B--2---:R-:W-:-:S04]  /*2b10*/  LEA R8, P1, R9, UR4, 0x1 ;  /* 0x0000000409087c11 */ /* 0x004fc8000f8208ff */
[----:B------:R-:W-:Y:S02]  /*2b20*/  IADD3 R8, P0, PT, R8, 0x1000, RZ ;  /* 0x0000100008087810 */ /* 0x000fe40007f1e0ff */
[----:B------:R-:W-:-:S05]  /*2b30*/  LEA.HI.X R4, R9, UR5, R4, 0x1, P1 ;  /* 0x0000000509047c11 */ /* 0x000fca00088f0c04 */
[----:B------:R-:W-:-:S07]  /*2b40*/  IMAD.X R9, RZ, RZ, R4, P0 ;  /* 0x000000ffff097224 */ /* 0x000fce00000e0604 */
.L_x_1934:
[----:B------:R-:W2:Y:S01]  /*2b50*/  LDG.E.U16 R2, desc[UR6][R8.64+-0x1000] ;  /* 0xfff0000608027981 */ /* 0x000ea2000c1e1500 */
[----:B------:R-:W-:Y:S02]  /*2b60*/  SHF.R.S32.HI R4, RZ, 0x1f, R13 ;  /* 0x0000001fff047819 */ /* 0x000fe4000001140d */
[----:B-1-3--:R-:W-:-:S04]  /*2b70*/  IADD3 R10, P0, P1, R13, 0x800, R6 ;  /* 0x000008000d0a7810 */ /* 0x00afc8000791e006 */
[----:B------:R-:W-:Y:S01]  /*2b80*/  IADD3.X R11, PT, PT, R4, R7, RZ, P0, P1 ;  /* 0x00000007040b7210 */ /* 0x000fe200007e24ff */
[----:B--2---:R-:W-:-:S05]  /*2b90*/  HADD2.F32 R2, -RZ, R2.H0_H0 ;  /* 0x20000002ff027230 */ /* 0x004fca0000004100 */
[----:B------:R-:W-:-:S04]  /*2ba0*/  FMUL.FTZ R2, R5, R2 ;  /* 0x0000000205027220 */ /* 0x000fc80000410000 */
[----:B------:R-:W0:Y:S02]  /*2bb0*/  F2I.FTZ.NTZ R15, R2 ;  /* 0x00000002000f7305 */ /* 0x000e240000213100 */
[----:B0-----:R0:W-:Y:S04]  /*2bc0*/  STG.E.U8 desc[UR6][R10.64+-0x800], R15 ;  /* 0xfff8000f0a007986 */ /* 0x0011e8000c101106 */
[----:B------:R-:W2:Y:S02]  /*2bd0*/  LDG.E.U16 R4, desc[UR6][R8.64+-0x800] ;  /* 0xfff8000608047981 */ /* 0x000ea4000c1e1500 */
[----:B--2---:R-:W-:-:S05]  /*2be0*/  HADD2.F32 R4, -RZ, R4.H0_H0 ;  /* 0x20000004ff047230 */ /* 0x004fca0000004100 */
[----:B------:R-:W-:-:S04]  /*2bf0*/  FMUL.FTZ R4, R5, R4 ;  /* 0x0000000405047220 */ /* 0x000fc80000410000 */
[----:B------:R-:W1:Y:S02]  /*2c00*/  F2I.FTZ.NTZ R17, R4 ;  /* 0x0000000400117305 */ /* 0x000e640000213100 */
[----:B-1----:R1:W-:Y:S04]  /*2c10*/  STG.E.U8 desc[UR6][R10.64+-0x400], R17 ;  /* 0xfffc00110a007986 */ /* 0x0023e8000c101106 */
[----:B------:R-:W2:Y:S02]  /*2c20*/  LDG.E.U16 R12, desc[UR6][R8.64] ;  /* 0x00000006080c7981 */ /* 0x000ea4000c1e1500 */
[----:B--2---:R-:W-:-:S05]  /*2c30*/  HADD2.F32 R12, -RZ, R12.H0_H0 ;  /* 0x2000000cff0c7230 */ /* 0x004fca0000004100 */
[----:B------:R-:W-:-:S04]  /*2c40*/  FMUL.FTZ R12, R5, R12 ;  /* 0x0000000c050c7220 */ /* 0x000fc80000410000 */
[----:B------:R-:W2:Y:S02]  /*2c50*/  F2I.FTZ.NTZ R19, R12 ;  /* 0x0000000c00137305 */ /* 0x000ea40000213100 */
[----:B--2---:R1:W-:Y:S04]  /*2c60*/  STG.E.U8 desc[UR6][R10.64], R19 ;  /* 0x000000130a007986 */ /* 0x0043e8000c101106 */
[----:B------:R2:W3:Y:S01]  /*2c70*/  LDG.E.U16 R2, desc[UR6][R8.64+0x800] ;  /* 0x0008000608027981 */ /* 0x0004e2000c1e1500 */
[----:B------:R-:W-:Y:S02]  /*2c80*/  VIADD R3, R3, 0x1000 ;  /* 0x0000100003037836 */ /* 0x000fe40000000000 */
[----:B------:R-:W-:-:S03]  /*2c90*/  VIADD R13, R13, 0x1000 ;  /* 0x000010000d0d7836 */ /* 0x000fc60000000000 */
[----:B------:R-:W-:Y:S02]  /*2ca0*/  ISETP.GE.AND P0, PT, R3, R0, PT ;  /* 0x000000000300720c */ /* 0x000fe40003f06270 */
[----:B--2---:R-:W-:-:S05]  /*2cb0*/  IADD3 R8, P1, PT, R8, 0x2000, RZ ;  /* 0x0000200008087810 */ /* 0x004fca0007f3e0ff */
[----:B------:R-:W-:Y:S02]  /*2cc0*/  IMAD.X R9, RZ, RZ, R9, P1 ;  /* 0x000000ffff097224 */ /* 0x000fe400008e0609 */
[----:B---3--:R-:W-:-:S05]  /*2cd0*/  HADD2.F32 R2, -RZ, R2.H0_H0 ;  /* 0x20000002ff027230 */ /* 0x008fca0000004100 */
[----:B------:R-:W-:-:S04]  /*2ce0*/  FMUL.FTZ R2, R5, R2 ;  /* 0x0000000205027220 */ /* 0x000fc80000410000 */
[----:B0-----:R-:W0:Y:S02]  /*2cf0*/  F2I.FTZ.NTZ R15, R2 ;  /* 0x00000002000f7305 */ /* 0x001e240000213100 */
[----:B0-----:R1:W-:Y:S01]  /*2d00*/  STG.E.U8 desc[UR6][R10.64+0x400], R15 ;  /* 0x0004000f0a007986 */ /* 0x0013e2000c101106 */
[----:B------:R-:W-:Y:S05]  /*2d10*/  @!P0 BRA `(.L_x_1934) ;  /* 0xfffffffc008c8947 */ /* 0x000fea000383ffff */
[----:B------:R-:W-:Y:S05]  /*2d20*/  EXIT ;  /* 0x000000000000794d */ /* 0x000fea0003800000 */
.L_x_1935:
        /* <DEDUP_REMOVED lines=13> */
.L_x_2091:


//--------------------- .nv.global.init           --------------------------
	.section	.nv.global.init,"aw",@progbits
	.align	4
.nv.global.init:
	.type		fp4_dequantization_lut,@object
	.size		fp4_dequantization_lut,(nf4_dequantization_lut - fp4_dequantization_lut)
fp4_dequantization_lut:
        /*0000*/ 	.byte	0x00, 0x00, 0x00, 0x00, 0xab, 0xaa, 0xaa, 0x3b, 0xab, 0xaa, 0x2a, 0x3f, 0x00, 0x00, 0x80, 0x3f
        /*0010*/ 	.byte	0xab, 0xaa, 0xaa, 0x3e, 0x00, 0x00, 0x00, 0x3f, 0xab, 0xaa, 0x2a, 0x3e, 0x00, 0x00, 0x80, 0x3e
	.type		nf4_dequantization_lut,@object
	.size		nf4_dequantization_lut,(.L_1 - nf4_dequantization_lut)
nf4_dequantization_lut:
        /*0020*/ 	.byte	0x00, 0x00, 0x80, 0xbf, 0xb1, 0x39, 0x32, 0xbf, 0x30, 0x6b, 0x06, 0xbf, 0xa0, 0x32, 0xca, 0xbe
        /*0030*/ 	.byte	0x4d, 0xa2, 0x91, 0xbe, 0x3f, 0x35, 0x3d, 0xbe, 0x71, 0x78, 0xba, 0xbd, 0x00, 0x00, 0x00, 0x00
        /*0040*/ 	.byte	0xff, 0xfa, 0xa2, 0x3d, 0xe3, 0xca, 0x24, 0x3e, 0xdd, 0x04, 0x7c, 0x3e, 0x3a, 0x03, 0xad, 0x3e
        /*0050*/ 	.byte	0xb8, 0xa4, 0xe1, 0x3e, 0xab, 0x07, 0x10, 0x3f, 0xb3, 0x13, 0x39, 0x3f, 0x00, 0x00, 0x80, 0x3f
.L_1:


//--------------------- .nv.shared.reserved.0     --------------------------
	.section	.nv.shared.reserved.0,"aw",@nobits
	.weak		__nv_reservedSMEM_offset_0_alias
	.size		__nv_reservedSMEM_offset_0_alias, 0, 64
	.other		__nv_reservedSMEM_offset_0_alias,@"STO_CUDA_RESERVED_SHARED STV_DEFAULT"
__nv_reservedSMEM_offset_0_alias:
	.zero		0
	.zero		64


//--------------------- .nv.global                --------------------------
	.section	.nv.global,"aw",@nobits
.nv.global:
	.type		_ZN41_INTERNAL_39c2c603_10_kernels_cu_3ff1eeb96thrust24THRUST_300001_SM_1000_NS12placeholders2_5E,@object
	.size		_ZN41_INTERNAL_39c2c603_10_kernels_cu_3ff1eeb96thrust24THRUST_300001_SM_1000_NS12placeholders2_5E,(_ZN41_INTERNAL_39c2c603_10_kernels_cu_3ff1eeb94cuda3std3__45__cpo6cbeginE - _ZN41_INTERNAL_39c2c603_10_kernels_cu_3ff1eeb96thrust24THRUST_300001_SM_1000_NS12placeholders2_5E)
_ZN41_INTERNAL_39c2c603_10_kernels_cu_3ff1eeb96thrust24THRUST_300001_SM_1000_NS12placeholders2_5E:
	.zero		1
	.type		_ZN41_INTERNAL_39c2c603_10_kernels_cu_3ff1eeb94cuda3std3__45__cpo6cbeginE,@object
	.size		_ZN41_INTERNAL_39c2c603_10_kernels_cu_3ff1eeb94cuda3std3__45__cpo6cbeginE,(_ZN41_INTERNAL_39c2c603_10_kernels_cu_3ff1eeb94cuda3std6ranges3__45__cpo6cbeginE - _ZN41_INTERNAL_39c2c603_10_kernels_cu_3ff1eeb94cuda3std3__45__cpo6cbeginE)
_ZN41_INTERNAL_39c2c603_10_kernels_cu_3ff1eeb94cuda3std3__45__cpo6cbeginE:
	.zero		1
	.type		_ZN41_INTERNAL_39c2c603_10_kernels_cu_3ff1eeb94cuda3std6ranges3__45__cpo6cbeginE,@object
	.size		_ZN41_INTERNAL_39c2c603_10_kernels_cu_3ff1eeb94cuda3std6ranges3__45__cpo6cbeginE,(_ZN41_INTERNAL_39c2c603_10_kernels_cu_3ff1eeb94cuda3std3__48in_placeE - _ZN41_INTERNAL_39c2c603_10_kernels_cu_3ff1eeb94cuda3std6ranges3__45__cpo6cbeginE)
_ZN41_INTERNAL_39c2c603_10_kernels_cu_3ff1eeb94cuda3std6ranges3__45__cpo6cbeginE:
	.zero		1
	.type		_ZN41_INTERNAL_39c2c603_10_kernels_cu_3ff1eeb94cuda3std3__48in_placeE,@object
	.size		_ZN41_INTERNAL_39c2c603_10_kernels_cu_3ff1eeb94cuda3std3__48in_placeE,(_ZN41_INTERNAL_39c2c603_10_kernels_cu_3ff1eeb94cuda3std6ranges3__45__cpo4sizeE - _ZN41_INTERNAL_39c2c603_10_kernels_cu_3ff1eeb94cuda3std3__48in_placeE)
_ZN41_INTERNAL_39c2c603_10_kernels_cu_3ff1eeb94cuda3std3__48in_placeE:
	.zero		1
	.type		_ZN41_INTERNAL_39c2c603_10_kernels_cu_3ff1eeb94cuda3std6ranges3__45__cpo4sizeE,@object
	.size		_ZN41_INTERNAL_39c2c603_10_kernels_cu_3ff1eeb94cuda3std6ranges3__45__cpo4sizeE,(_ZN41_INTERNAL_39c2c603_10_kernels_cu_3ff1eeb96thrust24THRUST_300001_SM_1000_NS12placeholders2_9E - _ZN41_INTERNAL_39c2c603_10_kernels_cu_3ff1eeb94cuda3std6ranges3__45__cpo4sizeE)
_ZN41_INTERNAL_39c2c603_10_kernels_cu_3ff1eeb94cuda3std6ranges3__45__cpo4sizeE:
	.zero		1
	.type		_ZN41_INTERNAL_39c2c603_10_kernels_cu_3ff1eeb96thrust24THRUST_300001_SM_1000_NS12placeholders2_9E,@object
	.size		_ZN41_INTERNAL_39c2c603_10_kernels_cu_3ff1eeb96thrust24THRUST_300001_SM_1000_NS12placeholders2_9E,(_ZN41_INTERNAL_39c2c603_10_kernels_cu_3ff1eeb94cuda3std3__45__cpo7crbeginE - _ZN41_INTERNAL_39c2c603_10_kernels_cu_3ff1eeb96thrust24THRUST_300001_SM_1000_NS12placeholders2_9E)
_ZN41_INTERNAL_39c2c603_10_kernels_cu_3ff1eeb96thrust24THRUST_300001_SM_1000_NS12placeholders2_9E:
	.zero		1
	.type		_ZN41_INTERNAL_39c2c603_10_kernels_cu_3ff1eeb94cuda3std3__45__cpo7crbeginE,@object
	.size		_ZN41_INTERNAL_39c2c603_10_kernels_cu_3ff1eeb94cuda3std3__45__cpo7crbeginE,(_ZN41_INTERNAL_39c2c603_10_kernels_cu_3ff1eeb94cuda3std6ranges3__45__cpo4nextE - _ZN41_INTERNAL_39c2c603_10_kernels_cu_3ff1eeb94cuda3std3__45__cpo7crbeginE)
_ZN41_INTERNAL_39c2c603_10_kernels_cu_3ff1eeb94cuda3std3__45__cpo7crbeginE:
	.zero		1
	.type		_ZN41_INTERNAL_39c2c603_10_kernels_cu_3ff1eeb94cuda3std6ranges3__45__cpo4nextE,@object
	.size		_ZN41_INTERNAL_39c2c603_10_kernels_cu_3ff1eeb94cuda3std6ranges3__45__cpo4nextE,(_ZN41_INTERNAL_39c2c603_10_kernels_cu_3ff1eeb94cuda3std6ranges3__45__cpo4swapE - _ZN41_INTERNAL_39c2c603_10_kernels_cu_3ff1eeb94cuda3std6ranges3__45__cpo4nextE)
_ZN41_INTERNAL_39c2c603_10_kernels_cu_3ff1eeb94cuda3std6ranges3__45__cpo4nextE:
	.zero		1
	.type		_ZN41_INTERNAL_39c2c603_10_kernels_cu_3ff1eeb94cuda3std6ranges3__45__cpo4swapE,@object
	.size		_ZN41_INTERNAL_39c2c603_10_kernels_cu_3ff1eeb94cuda3std6ranges3__45__cpo4swapE,(_ZN41_INTERNAL_39c2c603_10_kernels_cu_3ff1eeb96thrust24THRUST_300001_SM_1000_NS12placeholders2_1E - _ZN41_INTERNAL_39c2c603_10_kernels_cu_3ff1eeb94cuda3std6ranges3__45__cpo4swapE)
_ZN41_INTERNAL_39c2c603_10_kernels_cu_3ff1eeb94cuda3std6ranges3__45__cpo4swapE:
	.zero		1
	.type		_ZN41_INTERNAL_39c2c603_10_kernels_cu_3ff1eeb96thrust24THRUST_300001_SM_1000_NS12placeholders2_1E,@object
	.size		_ZN41_INTERNAL_39c2c603_10_kernels_cu_3ff1eeb96thrust24THRUST_300001_SM_1000_NS12placeholders2_1E,(_ZN41_INTERNAL_39c2c603_10_kernels_cu_3ff1eeb96thrust24THRUST_300001_SM_1000_NS12placeholders2_3E - _ZN41_INTERNAL_39c2c603_10_kernels_cu_3ff1eeb96thrust24THRUST_300001_SM_1000_NS12placeholders2_1E)
_ZN41_INTERNAL_39c2c603_10_kernels_cu_3ff1eeb96thrust24THRUST_300001_SM_1000_NS12placeholders2_1E:
	.zero		1
	.type		_ZN41_INTERNAL_39c2c603_10_kernels_cu_3ff1eeb96thrust24THRUST_300001_SM_1000_NS12placeholders2_3E,@object
	.size		_ZN41_INTERNAL_39c2c603_10_kernels_cu_3ff1eeb96thrust24THRUST_300001_SM_1000_NS12placeholders2_3E,(_ZN41_INTERNAL_39c2c603_10_kernels_cu_3ff1eeb94cuda3std3__45__cpo5beginE - _ZN41_INTERNAL_39c2c603_10_kernels_cu_3ff1eeb96thrust24THRUST_300001_SM_1000_NS12placeholders2_3E)
_ZN41_INTERNAL_39c2c603_10_kernels_cu_3ff1eeb96thrust24THRUST_300001_SM_1000_NS12placeholders2_3E:
	.zero		1
	.type		_ZN41_INTERNAL_39c2c603_10_kernels_cu_3ff1eeb94cuda3std3__45__cpo5beginE,@object
	.size		_ZN41_INTERNAL_39c2c603_10_kernels_cu_3ff1eeb94cuda3std3__45__cpo5beginE,(_ZN41_INTERNAL_39c2c603_10_kernels_cu_3ff1eeb94cuda3std6ranges3__45__cpo5beginE - _ZN41_INTERNAL_39c2c603_10_kernels_cu_3ff1eeb94cuda3std3__45__cpo5beginE)
_ZN41_INTERNAL_39c2c603_10_kernels_cu_3ff1eeb94cuda3std3__45__cpo5beginE:
	.zero		1
	.type		_ZN41_INTERNAL_39c2c603_10_kernels_cu_3ff1eeb94cuda3std6ranges3__45__cpo5beginE,@object
	.size		_ZN41_INTERNAL_39c2c603_10_kernels_cu_3ff1eeb94cuda3std6ranges3__45__cpo5beginE,(_ZN41_INTERNAL_39c2c603_10_kernels_cu_3ff1eeb94cuda3std3__443_GLOBAL__N__39c2c603_10_kernels_cu_3ff1eeb96ignoreE - _ZN41_INTERNAL_39c2c603_10_kernels_cu_3ff1eeb94cuda3std6ranges3__45__cpo5beginE)
_ZN41_INTERNAL_39c2c603_10_kernels_cu_3ff1eeb94cuda3std6ranges3__45__cpo5beginE:
	.zero		1
	.type		_ZN41_INTERNAL_39c2c603_10_kernels_cu_3ff1eeb94cuda3std3__443_GLOBAL__N__39c2c603_10_kernels_cu_3ff1eeb96ignoreE,@object
	.size		_ZN41_INTERNAL_39c2c603_10_kernels_cu_3ff1eeb94cuda3std3__443_GLOBAL__N__39c2c603_10_kernels_cu_3ff1eeb96ignoreE,(_ZN41_INTERNAL_39c2c603_10_kernels_cu_3ff1eeb94cuda3std6ranges3__45__cpo4dataE - _ZN41_INTERNAL_39c2c603_10_kernels_cu_3ff1eeb94cuda3std3__443_GLOBAL__N__39c2c603_10_kernels_cu_3ff1eeb96ignoreE)
_ZN41_INTERNAL_39c2c603_10_kernels_cu_3ff1eeb94cuda3std3__443_GLOBAL__N__39c2c603_10_kernels_cu_3ff1eeb96ignoreE:
	.zero		1
	.type		_ZN41_INTERNAL_39c2c603_10_kernels_cu_3ff1eeb94cuda3std6ranges3__45__cpo4dataE,@object
	.size		_ZN41_INTERNAL_39c2c603_10_kernels_cu_3ff1eeb94cuda3std6ranges3__45__cpo4dataE,(_ZN41_INTERNAL_39c2c603_10_kernels_cu_3ff1eeb96thrust24THRUST_300001_SM_1000_NS12placeholders2_7E - _ZN41_INTERNAL_39c2c603_10_kernels_cu_3ff1eeb94cuda3std6ranges3__45__cpo4dataE)
_ZN41_INTERNAL_39c2c603_10_kernels_cu_3ff1eeb94cuda3std6ranges3__45__cpo4dataE:
	.zero		1
	.type		_ZN41_INTERNAL_39c2c603_10_kernels_cu_3ff1eeb96thrust24THRUST_300001_SM_1000_NS12placeholders2_7E,@object
	.size		_ZN41_INTERNAL_39c2c603_10_kernels_cu_3ff1eeb96thrust24THRUST_300001_SM_1000_NS12placeholders2_7E,(_ZN41_INTERNAL_39c2c603_10_kernels_cu_3ff1eeb94cuda3std3__45__cpo6rbeginE - _ZN41_INTERNAL_39c2c603_10_kernels_cu_3ff1eeb96thrust24THRUST_300001_SM_1000_NS12placeholders2_7E)
_ZN41_INTERNAL_39c2c603_10_kernels_cu_3ff1eeb96thrust24THRUST_300001_SM_1000_NS12placeholders2_7E:
	.zero		1
	.type		_ZN41_INTERNAL_39c2c603_10_kernels_cu_3ff1eeb94cuda3std3__45__cpo6rbeginE,@object
	.size		_ZN41_INTERNAL_39c2c603_10_kernels_cu_3ff1eeb94cuda3std3__45__cpo6rbeginE,(_ZN41_INTERNAL_39c2c603_10_kernels_cu_3ff1eeb94cuda3std6ranges3__45__cpo7advanceE - _ZN41_INTERNAL_39c2c603_10_kernels_cu_3ff1eeb94cuda3std3__45__cpo6rbeginE)
_ZN41_INTERNAL_39c2c603_10_kernels_cu_3ff1eeb94cuda3std3__45__cpo6rbeginE:
	.zero		1
	.type		_ZN41_INTERNAL_39c2c603_10_kernels_cu_3ff1eeb94cuda3std6ranges3__45__cpo7advanceE,@object
	.size		_ZN41_INTERNAL_39c2c603_10_kernels_cu_3ff1eeb94cuda3std6ranges3__45__cpo7advanceE,(_ZN41_INTERNAL_39c2c603_10_kernels_cu_3ff1eeb94cuda3std3__47nulloptE - _ZN41_INTERNAL_39c2c603_10_kernels_cu_3ff1eeb94cuda3std6ranges3__45__cpo7advanceE)
_ZN41_INTERNAL_39c2c603_10_kernels_cu_3ff1eeb94cuda3std6ranges3__45__cpo7advanceE:
	.zero		1
	.type		_ZN41_INTERNAL_39c2c603_10_kernels_cu_3ff1eeb94cuda3std3__47nulloptE,@object
	.size		_ZN41_INTERNAL_39c2c603_10_kernels_cu_3ff1eeb94cuda3std3__47nulloptE,(_ZN41_INTERNAL_39c2c603_10_kernels_cu_3ff1eeb94cuda3std6ranges3__45__cpo8distanceE - _ZN41_INTERNAL_39c2c603_10_kernels_cu_3ff1eeb94cuda3std3__47nulloptE)
_ZN41_INTERNAL_39c2c603_10_kernels_cu_3ff1eeb94cuda3std3__47nulloptE:
	.zero		1
	.type		_ZN41_INTERNAL_39c2c603_10_kernels_cu_3ff1eeb94cuda3std6ranges3__45__cpo8distanceE,@object
	.size		_ZN41_INTERNAL_39c2c603_10_kernels_cu_3ff1eeb94cuda3std6ranges3__45__cpo8distanceE,(_ZN41_INTERNAL_39c2c603_10_kernels_cu_3ff1eeb96thrust24THRUST_300001_SM_1000_NS12placeholders2_6E - _ZN41_INTERNAL_39c2c603_10_kernels_cu_3ff1eeb94cuda3std6ranges3__45__cpo8distanceE)
_ZN41_INTERNAL_39c2c603_10_kernels_cu_3ff1eeb94cuda3std6ranges3__45__cpo8distanceE:
	.zero		1
	.type		_ZN41_INTERNAL_39c2c603_10_kernels_cu_3ff1eeb96thrust24THRUST_300001_SM_1000_NS12placeholders2_6E,@object
	.size		_ZN41_INTERNAL_39c2c603_10_kernels_cu_3ff1eeb96thrust24THRUST_300001_SM_1000_NS12placeholders2_6E,(_ZN41_INTERNAL_39c2c603_10_kernels_cu_3ff1eeb94cuda3std3__45__cpo4cendE - _ZN41_INTERNAL_39c2c603_10_kernels_cu_3ff1eeb96thrust24THRUST_300001_SM_1000_NS12placeholders2_6E)
_ZN41_INTERNAL_39c2c603_10_kernels_cu_3ff1eeb96thrust24THRUST_300001_SM_1000_NS12placeholders2_6E:
	.zero		1
	.type		_ZN41_INTERNAL_39c2c603_10_kernels_cu_3ff1eeb94cuda3std3__45__cpo4cendE,@object
	.size		_ZN41_INTERNAL_39c2c603_10_kernels_cu_3ff1eeb94cuda3std3__45__cpo4cendE,(_ZN41_INTERNAL_39c2c603_10_kernels_cu_3ff1eeb94cuda3std6ranges3__45__cpo4cendE - _ZN41_INTERNAL_39c2c603_10_kernels_cu_3ff1eeb94cuda3std3__45__cpo4cendE)
_ZN41_INTERNAL_39c2c603_10_kernels_cu_3ff1eeb94cuda3std3__45__cpo4cendE:
	.zero		1
	.type		_ZN41_INTERNAL_39c2c603_10_kernels_cu_3ff1eeb94cuda3std6ranges3__45__cpo4cendE,@object
	.size		_ZN41_INTERNAL_39c2c603_10_kernels_cu_3ff1eeb94cuda3std6ranges3__45__cpo4cendE,(_ZN41_INTERNAL_39c2c603_10_kernels_cu_3ff1eeb94cuda3std3__420unreachable_sentinelE - _ZN41_INTERNAL_39c2c603_10_kernels_cu_3ff1eeb94cuda3std6ranges3__45__cpo4cendE)
_ZN41_INTERNAL_39c2c603_10_kernels_cu_3ff1eeb94cuda3std6ranges3__45__cpo4cendE:
	.zero		1
	.type		_ZN41_INTERNAL_39c2c603_10_kernels_cu_3ff1eeb94cuda3std3__420unreachable_sentinelE,@object
	.size		_ZN41_INTERNAL_39c2c603_10_kernels_cu_3ff1eeb94cuda3std3__420unreachable_sentinelE,(_ZN41_INTERNAL_39c2c603_10_kernels_cu_3ff1eeb94cuda3std6ranges3__45__cpo5ssizeE - _ZN41_INTERNAL_39c2c603_10_kernels_cu_3ff1eeb94cuda3std3__420unreachable_sentinelE)
_ZN41_INTERNAL_39c2c603_10_kernels_cu_3ff1eeb94cuda3std3__420unreachable_sentinelE:
	.zero		1
	.type		_ZN41_INTERNAL_39c2c603_10_kernels_cu_3ff1eeb94cuda3std6ranges3__45__cpo5ssizeE,@object
	.size		_ZN41_INTERNAL_39c2c603_10_kernels_cu_3ff1eeb94cuda3std6ranges3__45__cpo5ssizeE,(_ZN41_INTERNAL_39c2c603_10_kernels_cu_3ff1eeb96thrust24THRUST_300001_SM_1000_NS12placeholders3_10E - _ZN41_INTERNAL_39c2c603_10_kernels_cu_3ff1eeb94cuda3std6ranges3__45__cpo5ssizeE)
_ZN41_INTERNAL_39c2c603_10_kernels_cu_3ff1eeb94cuda3std6ranges3__45__cpo5ssizeE:
	.zero		1
	.type		_ZN41_INTERNAL_39c2c603_10_kernels_cu_3ff1eeb96thrust24THRUST_300001_SM_1000_NS12placeholders3_10E,@object
	.size		_ZN41_INTERNAL_39c2c603_10_kernels_cu_3ff1eeb96thrust24THRUST_300001_SM_1000_NS12placeholders3_10E,(_ZN41_INTERNAL_39c2c603_10_kernels_cu_3ff1eeb94cuda3std3__45__cpo5crendE - _ZN41_INTERNAL_39c2c603_10_kernels_cu_3ff1eeb96thrust24THRUST_300001_SM_1000_NS12placeholders3_10E)
_ZN41_INTERNAL_39c2c603_10_kernels_cu_3ff1eeb96thrust24THRUST_300001_SM_1000_NS12placeholders3_10E:
	.zero		1
	.type		_ZN41_INTERNAL_39c2c603_10_kernels_cu_3ff1eeb94cuda3std3__45__cpo5crendE,@object
	.size		_ZN41_INTERNAL_39c2c603_10_kernels_cu_3ff1eeb94cuda3std3__45__cpo5crendE,(_ZN41_INTERNAL_39c2c603_10_kernels_cu_3ff1eeb94cuda3std6ranges3__45__cpo4prevE - _ZN41_INTERNAL_39c2c603_10_kernels_cu_3ff1eeb94cuda3std3__45__cpo5crendE)
_ZN41_INTERNAL_39c2c603_10_kernels_cu_3ff1eeb94cuda3std3__45__cpo5crendE:
	.zero		1
	.type		_ZN41_INTERNAL_39c2c603_10_kernels_cu_3ff1eeb94cuda3std6ranges3__45__cpo4prevE,@object
	.size		_ZN41_INTERNAL_39c2c603_10_kernels_cu_3ff1eeb94cuda3std6ranges3__45__cpo4prevE,(_ZN41_INTERNAL_39c2c603_10_kernels_cu_3ff1eeb94cuda3std6ranges3__45__cpo9iter_moveE - _ZN41_INTERNAL_39c2c603_10_kernels_cu_3ff1eeb94cuda3std6ranges3__45__cpo4prevE)
_ZN41_INTERNAL_39c2c603_10_kernels_cu_3ff1eeb94cuda3std6ranges3__45__cpo4prevE:
	.zero		1
	.type		_ZN41_INTERNAL_39c2c603_10_kernels_cu_3ff1eeb94cuda3std6ranges3__45__cpo9iter_moveE,@object
	.size		_ZN41_INTERNAL_39c2c603_10_kernels_cu_3ff1eeb94cuda3std6ranges3__45__cpo9iter_moveE,(_ZN41_INTERNAL_39c2c603_10_kernels_cu_3ff1eeb96thrust24THRUST_300001_SM_1000_NS12placeholders2_2E - _ZN41_INTERNAL_39c2c603_10_kernels_cu_3ff1eeb94cuda3std6ranges3__45__cpo9iter_moveE)
_ZN41_INTERNAL_39c2c603_10_kernels_cu_3ff1eeb94cuda3std6ranges3__45__cpo9iter_moveE:
	.zero		1
	.type		_ZN41_INTERNAL_39c2c603_10_kernels_cu_3ff1eeb96thrust24THRUST_300001_SM_1000_NS12placeholders2_2E,@object
	.size		_ZN41_INTERNAL_39c2c603_10_kernels_cu_3ff1eeb96thrust24THRUST_300001_SM_1000_NS12placeholders2_2E,(_ZN41_INTERNAL_39c2c603_10_kernels_cu_3ff1eeb96thrust24THRUST_300001_SM_1000_NS12placeholders2_4E - _ZN41_INTERNAL_39c2c603_10_kernels_cu_3ff1eeb96thrust24THRUST_300001_SM_1000_NS12placeholders2_2E)
_ZN41_INTERNAL_39c2c603_10_kernels_cu_3ff1eeb96thrust24THRUST_300001_SM_1000_NS12placeholders2_2E:
	.zero		1
	.type		_ZN41_INTERNAL_39c2c603_10_kernels_cu_3ff1eeb96thrust24THRUST_300001_SM_1000_NS12placeholders2_4E,@object
	.size		_ZN41_INTERNAL_39c2c603_10_kernels_cu_3ff1eeb96thrust24THRUST_300001_SM_1000_NS12placeholders2_4E,(_ZN41_INTERNAL_39c2c603_10_kernels_cu_3ff1eeb94cuda3std3__45__cpo3endE - _ZN41_INTERNAL_39c2c603_10_kernels_cu_3ff1eeb96thrust24THRUST_300001_SM_1000_NS12placeholders2_4E)
_ZN41_INTERNAL_39c2c603_10_kernels_cu_3ff1eeb96thrust24THRUST_300001_SM_1000_NS12placeholders2_4E:
	.zero		1
	.type		_ZN41_INTERNAL_39c2c603_10_kernels_cu_3ff1eeb94cuda3std3__45__cpo3endE,@object
	.size		_ZN41_INTERNAL_39c2c603_10_kernels_cu_3ff1eeb94cuda3std3__45__cpo3endE,(_ZN41_INTERNAL_39c2c603_10_kernels_cu_3ff1eeb94cuda3std6ranges3__45__cpo3endE - _ZN41_INTERNAL_39c2c603_10_kernels_cu_3ff1eeb94cuda3std3__45__cpo3endE)
_ZN41_INTERNAL_39c2c603_10_kernels_cu_3ff1eeb94cuda3std3__45__cpo3endE:
	.zero		1
	.type		_ZN41_INTERNAL_39c2c603_10_kernels_cu_3ff1eeb94cuda3std6ranges3__45__cpo3endE,@object
	.size		_ZN41_INTERNAL_39c2c603_10_kernels_cu_3ff1eeb94cuda3std6ranges3__45__cpo3endE,(_ZN41_INTERNAL_39c2c603_10_kernels_cu_3ff1eeb94cuda3std3__419piecewise_constructE - _ZN41_INTERNAL_39c2c603_10_kernels_cu_3ff1eeb94cuda3std6ranges3__45__cpo3endE)
_ZN41_INTERNAL_39c2c603_10_kernels_cu_3ff1eeb94cuda3std6ranges3__45__cpo3endE:
	.zero		1
	.type		_ZN41_INTERNAL_39c2c603_10_kernels_cu_3ff1eeb94cuda3std3__419piecewise_constructE,@object
	.size		_ZN41_INTERNAL_39c2c603_10_kernels_cu_3ff1eeb94cuda3std3__419piecewise_constructE,(_ZN41_INTERNAL_39c2c603_10_kernels_cu_3ff1eeb94cuda3std6ranges3__45__cpo5cdataE - _ZN41_INTERNAL_39c2c603_10_kernels_cu_3ff1eeb94cuda3std3__419piecewise_constructE)
_ZN41_INTERNAL_39c2c603_10_kernels_cu_3ff1eeb94cuda3std3__419piecewise_constructE:
	.zero		1
	.type		_ZN41_INTERNAL_39c2c603_10_kernels_cu_3ff1eeb94cuda3std6ranges3__45__cpo5cdataE,@object
	.size		_ZN41_INTERNAL_39c2c603_10_kernels_cu_3ff1eeb94cuda3std6ranges3__45__cpo5cdataE,(_ZN41_INTERNAL_39c2c603_10_kernels_cu_3ff1eeb96thrust24THRUST_300001_SM_1000_NS12placeholders2_8E - _ZN41_INTERNAL_39c2c603_10_kernels_cu_3ff1eeb94cuda3std6ranges3__45__cpo5cdataE)
_ZN41_INTERNAL_39c2c603_10_kernels_cu_3ff1eeb94cuda3std6ranges3__45__cpo5cdataE:
	.zero		1
	.type		_ZN41_INTERNAL_39c2c603_10_kernels_cu_3ff1eeb96thrust24THRUST_300001_SM_1000_NS12placeholders2_8E,@object
	.size		_ZN41_INTERNAL_39c2c603_10_kernels_cu_3ff1eeb96thrust24THRUST_300001_SM_1000_NS12placeholders2_8E,(_ZN41_INTERNAL_39c2c603_10_kernels_cu_3ff1eeb94cuda3std3__45__cpo4rendE - _ZN41_INTERNAL_39c2c603_10_kernels_cu_3ff1eeb96thrust24THRUST_300001_SM_1000_NS12placeholders2_8E)
_ZN41_INTERNAL_39c2c603_10_kernels_cu_3ff1eeb96thrust24THRUST_300001_SM_1000_NS12placeholders2_8E:
	.zero		1
	.type		_ZN41_INTERNAL_39c2c603_10_kernels_cu_3ff1eeb94cuda3std3__45__cpo4rendE,@object
	.size		_ZN41_INTERNAL_39c2c603_10_kernels_cu_3ff1eeb94cuda3std3__45__cpo4rendE,(_ZN41_INTERNAL_39c2c603_10_kernels_cu_3ff1eeb94cuda3std6ranges3__45__cpo9iter_swapE - _ZN41_INTERNAL_39c2c603_10_kernels_cu_3ff1eeb94cuda3std3__45__cpo4rendE)
_ZN41_INTERNAL_39c2c603_10_kernels_cu_3ff1eeb94cuda3std3__45__cpo4rendE:
	.zero		1
	.type		_ZN41_INTERNAL_39c2c603_10_kernels_cu_3ff1eeb94cuda3std6ranges3__45__cpo9iter_swapE,@object
	.size		_ZN41_INTERNAL_39c2c603_10_kernels_cu_3ff1eeb94cuda3std6ranges3__45__cpo9iter_swapE,(_ZN41_INTERNAL_39c2c603_10_kernels_cu_3ff1eeb94cuda3std3__48unexpectE - _ZN41_INTERNAL_39c2c603_10_kernels_cu_3ff1eeb94cuda3std6ranges3__45__cpo9iter_swapE)
_ZN41_INTERNAL_39c2c603_10_kernels_cu_3ff1eeb94cuda3std6ranges3__45__cpo9iter_swapE:
	.zero		1
	.type		_ZN41_INTERNAL_39c2c603_10_kernels_cu_3ff1eeb94cuda3std3__48unexpectE,@object
	.size		_ZN41_INTERNAL_39c2c603_10_kernels_cu_3ff1eeb94cuda3std3__48unexpectE,(_ZN41_INTERNAL_39c2c603_10_kernels_cu_3ff1eeb96thrust24THRUST_300001_SM_1000_NS6system6detail10sequential3seqE - _ZN41_INTERNAL_39c2c603_10_kernels_cu_3ff1eeb94cuda3std3__48unexpectE)
_ZN41_INTERNAL_39c2c603_10_kernels_cu_3ff1eeb94cuda3std3__48unexpectE:
	.zero		1
	.type		_ZN41_INTERNAL_39c2c603_10_kernels_cu_3ff1eeb96thrust24THRUST_300001_SM_1000_NS6system6detail10sequential3seqE,@object
	.size		_ZN41_INTERNAL_39c2c603_10_kernels_cu_3ff1eeb96thrust24THRUST_300001_SM_1000_NS6system6detail10sequential3seqE,(.L_31 - _ZN41_INTERNAL_39c2c603_10_kernels_cu_3ff1eeb96thrust24THRUST_300001_SM_1000_NS6system6detail10sequential3seqE)
_ZN41_INTERNAL_39c2c603_10_kernels_cu_3ff1eeb96thrust24THRUST_300001_SM_1000_NS6system6detail10sequential3seqE:
	.zero		1
.L_31:


//--------------------- .nv.shared._Z35kOptimizerStatic8bit1StateBlockwiseI13__nv_bfloat16Li4ELi256ELi1EEvPT_S2_PhfffifPfS4_ffbi --------------------------
	.section	.nv.shared._Z35kOptimizerStatic8bit1StateBlockwiseI13__nv_bfloat16Li4ELi256ELi1EEvPT_S2_PhfffifPfS4_ffbi,"aw",@nobits
	.sectionflags	@""
	.align	16
.nv.shared._Z35kOptimizerStatic8bit1StateBlockwiseI13__nv_bfloat16Li4ELi256ELi1EEvPT_S2_PhfffifPfS4_ffbi:
	.zero		3664


//--------------------- .nv.shared._Z35kOptimizerStatic8bit1StateBlockwiseI6__halfLi4ELi256ELi1EEvPT_S2_PhfffifPfS4_ffbi --------------------------
	.section	.nv.shared._Z35kOptimizerStatic8bit1StateBlockwiseI6__halfLi4ELi256ELi1EEvPT_S2_PhfffifPfS4_ffbi,"aw",@nobits
	.sectionflags	@""
	.align	16
.nv.shared._Z35kOptimizerStatic8bit1StateBlockwiseI6__halfLi4ELi256ELi1EEvPT_S2_PhfffifPfS4_ffbi:
	.zero		3664


//--------------------- .nv.shared._Z35kOptimizerStatic8bit1StateBlockwiseIfLi4ELi256ELi1EEvPT_S1_PhfffifPfS3_ffbi --------------------------
	.section	.nv.shared._Z35kOptimizerStatic8bit1StateBlockwiseIfLi4ELi256ELi1EEvPT_S1_PhfffifPfS3_ffbi,"aw",@nobits
	.sectionflags	@""
	.align	16
.nv.shared._Z35kOptimizerStatic8bit1StateBlockwiseIfLi4ELi256ELi1EEvPT_S1_PhfffifPfS3_ffbi:
	.zero		4176


//--------------------- .nv.shared._Z35kOptimizerStatic8bit1StateBlockwiseI13__nv_bfloat16Li5ELi256ELi1EEvPT_S2_PhfffifPfS4_ffbi --------------------------
	.section	.nv.shared._Z35kOptimizerStatic8bit1StateBlockwiseI13__nv_bfloat16Li5ELi256ELi1EEvPT_S2_PhfffifPfS4_ffbi,"aw",@nobits
	.sectionflags	@""
	.align	16
.nv.shared._Z35kOptimizerStatic8bit1StateBlockwiseI13__nv_bfloat16Li5ELi256ELi1EEvPT_S2_PhfffifPfS4_ffbi:
	.zero		3664


//--------------------- .nv.shared._Z35kOptimizerStatic8bit1StateBlockwiseI6__halfLi5ELi256ELi1EEvPT_S2_PhfffifPfS4_ffbi --------------------------
	.section	.nv.shared._Z35kOptimizerStatic8bit1StateBlockwiseI6__halfLi5ELi256ELi1EEvPT_S2_PhfffifPfS4_ffbi,"aw",@nobits
	.sectionflags	@""
	.align	16
.nv.shared._Z35kOptimizerStatic8bit1StateBlockwiseI6__halfLi5ELi256ELi1EEvPT_S2_PhfffifPfS4_ffbi:
	.zero		3664


//--------------------- .nv.shared._Z35kOptimizerStatic8bit1StateBlockwiseIfLi5ELi256ELi1EEvPT_S1_PhfffifPfS3_ffbi --------------------------
	.section	.nv.shared._Z35kOptimizerStatic8bit1StateBlockwiseIfLi5ELi256ELi1EEvPT_S1_PhfffifPfS3_ffbi,"aw",@nobits
	.sectionflags	@""
	.align	16
.nv.shared._Z35kOptimizerStatic8bit1StateBlockwiseIfLi5ELi256ELi1EEvPT_S1_PhfffifPfS3_ffbi:
	.zero		4176


//--------------------- .nv.shared._Z35kOptimizerStatic8bit1StateBlockwiseI13__nv_bfloat16Li2ELi256ELi1EEvPT_S2_PhfffifPfS4_ffbi --------------------------
	.section	.nv.shared._Z35kOptimizerStatic8bit1StateBlockwiseI13__nv_bfloat16Li2ELi256ELi1EEvPT_S2_PhfffifPfS4_ffbi,"aw",@nobits
	.sectionflags	@""
	.align	16
.nv.shared._Z35kOptimizerStatic8bit1StateBlockwiseI13__nv_bfloat16Li2ELi256ELi1EEvPT_S2_PhfffifPfS4_ffbi:
	.zero		3664


//--------------------- .nv.shared._Z35kOptimizerStatic8bit1StateBlockwiseI6__halfLi2ELi256ELi1EEvPT_S2_PhfffifPfS4_ffbi --------------------------
	.section	.nv.shared._Z35kOptimizerStatic8bit1StateBlockwiseI6__halfLi2ELi256ELi1EEvPT_S2_PhfffifPfS4_ffbi,"aw",@nobits
	.sectionflags	@""
	.align	16
.nv.shared._Z35kOptimizerStatic8bit1StateBlockwiseI6__halfLi2ELi256ELi1EEvPT_S2_PhfffifPfS4_ffbi:
	.zero		3664


//--------------------- .nv.shared._Z35kOptimizerStatic8bit1StateBlockwiseIfLi2ELi256ELi1EEvPT_S1_PhfffifPfS3_ffbi --------------------------
	.section	.nv.shared._Z35kOptimizerStatic8bit1StateBlockwiseIfLi2ELi256ELi1EEvPT_S1_PhfffifPfS3_ffbi,"aw",@nobits
	.sectionflags	@""
	.align	16
.nv.shared._Z35kOptimizerStatic8bit1StateBlockwiseIfLi2ELi256ELi1EEvPT_S1_PhfffifPfS3_ffbi:
	.zero		4176


//--------------------- .nv.shared._Z35kOptimizerStatic8bit1StateBlockwiseI13__nv_bfloat16Li1ELi256ELi1EEvPT_S2_PhfffifPfS4_ffbi --------------------------
	.section	.nv.shared._Z35kOptimizerStatic8bit1StateBlockwiseI13__nv_bfloat16Li1ELi256ELi1EEvPT_S2_PhfffifPfS4_ffbi,"aw",@nobits
	.sectionflags	@""
	.align	16
.nv.shared._Z35kOptimizerStatic8bit1StateBlockwiseI13__nv_bfloat16Li1ELi256ELi1EEvPT_S2_PhfffifPfS4_ffbi:
	.zero		3664


//--------------------- .nv.shared._Z35kOptimizerStatic8bit1StateBlockwiseI6__halfLi1ELi256ELi1EEvPT_S2_PhfffifPfS4_ffbi --------------------------
	.section	.nv.shared._Z35kOptimizerStatic8bit1StateBlockwiseI6__halfLi1ELi256ELi1EEvPT_S2_PhfffifPfS4_ffbi,"aw",@nobits
	.sectionflags	@""
	.align	16
.nv.shared._Z35kOptimizerStatic8bit1StateBlockwiseI6__halfLi1ELi256ELi1EEvPT_S2_PhfffifPfS4_ffbi:
	.zero		3664


//--------------------- .nv.shared._Z35kOptimizerStatic8bit1StateBlockwiseIfLi1ELi256ELi1EEvPT_S1_PhfffifPfS3_ffbi --------------------------
	.section	.nv.shared._Z35kOptimizerStatic8bit1StateBlockwiseIfLi1ELi256ELi1EEvPT_S1_PhfffifPfS3_ffbi,"aw",@nobits
	.sectionflags	@""
	.align	16
.nv.shared._Z35kOptimizerStatic8bit1StateBlockwiseIfLi1ELi256ELi1EEvPT_S1_PhfffifPfS3_ffbi:
	.zero		4176


//--------------------- .nv.shared._Z35kOptimizerStatic8bit2StateBlockwiseI13__nv_bfloat16Li6ELi256ELi1EEvPT_S2_PhS3_fffffifPfS4_S4_S4_ffbi --------------------------
	.section	.nv.shared._Z35kOptimizerStatic8bit2StateBlockwiseI13__nv_bfloat16Li6ELi256ELi1EEvPT_S2_PhS3_fffffifPfS4_S4_S4_ffbi,"aw",@nobits
	.sectionflags	@""
	.align	16
.nv.shared._Z35kOptimizerStatic8bit2StateBlockwiseI13__nv_bfloat16Li6ELi256ELi1EEvPT_S2_PhS3_fffffifPfS4_S4_S4_ffbi:
	.zero		5808


//--------------------- .nv.shared._Z35kOptimizerStatic8bit2StateBlockwiseI6__halfLi6ELi256ELi1EEvPT_S2_PhS3_fffffifPfS4_S4_S4_ffbi --------------------------
	.section	.nv.shared._Z35kOptimizerStatic8bit2StateBlockwiseI6__halfLi6ELi256ELi1EEvPT_S2_PhS3_fffffifPfS4_S4_S4_ffbi,"aw",@nobits
	.sectionflags	@""
	.align	16
.nv.shared._Z35kOptimizerStatic8bit2StateBlockwiseI6__halfLi6ELi256ELi1EEvPT_S2_PhS3_fffffifPfS4_S4_S4_ffbi:
	.zero		5808


//--------------------- .nv.shared._Z35kOptimizerStatic8bit2StateBlockwiseIfLi6ELi256ELi1EEvPT_S1_PhS2_fffffifPfS3_S3_S3_ffbi --------------------------
	.section	.nv.shared._Z35kOptimizerStatic8bit2StateBlockwiseIfLi6ELi256ELi1EEvPT_S1_PhS2_fffffifPfS3_S3_S3_ffbi,"aw",@nobits
	.sectionflags	@""
	.align	16
.nv.shared._Z35kOptimizerStatic8bit2StateBlockwiseIfLi6ELi256ELi1EEvPT_S1_PhS2_fffffifPfS3_S3_S3_ffbi:
	.zero		6320


//--------------------- .nv.shared._Z35kOptimizerStatic8bit2StateBlockwiseI13__nv_bfloat16Li0ELi256ELi1EEvPT_S2_PhS3_fffffifPfS4_S4_S4_ffbi --------------------------
	.section	.nv.shared._Z35kOptimizerStatic8bit2StateBlockwiseI13__nv_bfloat16Li0ELi256ELi1EEvPT_S2_PhS3_fffffifPfS4_S4_S4_ffbi,"aw",@nobits
	.sectionflags	@""
	.align	16
.nv.shared._Z35kOptimizerStatic8bit2StateBlockwiseI13__nv_bfloat16Li0ELi256ELi1EEvPT_S2_PhS3_fffffifPfS4_S4_S4_ffbi:
	.zero		5760


//--------------------- .nv.shared._Z35kOptimizerStatic8bit2StateBlockwiseI6__halfLi0ELi256ELi1EEvPT_S2_PhS3_fffffifPfS4_S4_S4_ffbi --------------------------
	.section	.nv.shared._Z35kOptimizerStatic8bit2StateBlockwiseI6__halfLi0ELi256ELi1EEvPT_S2_PhS3_fffffifPfS4_S4_S4_ffbi,"aw",@nobits
	.sectionflags	@""
	.align	16
.nv.shared._Z35kOptimizerStatic8bit2StateBlockwiseI6__halfLi0ELi256ELi1EEvPT_S2_PhS3_fffffifPfS4_S4_S4_ffbi:
	.zero		5760


//--------------------- .nv.shared._Z35kOptimizerStatic8bit2StateBlockwiseIfLi0ELi256ELi1EEvPT_S1_PhS2_fffffifPfS3_S3_S3_ffbi --------------------------
	.section	.nv.shared._Z35kOptimizerStatic8bit2StateBlockwiseIfLi0ELi256ELi1EEvPT_S1_PhS2_fffffifPfS3_S3_S3_ffbi,"aw",@nobits
	.sectionflags	@""
	.align	16
.nv.shared._Z35kOptimizerStatic8bit2StateBlockwiseIfLi0ELi256ELi1EEvPT_S1_PhS2_fffffifPfS3_S3_S3_ffbi:
	.zero		6272


//--------------------- .nv.shared._Z20kDequantizeBlockwiseI13__nv_bfloat16Li512ELi64ELi8ELi2EEvPfPhS1_PT_ii --------------------------
	.section	.nv.shared._Z20kDequantizeBlockwiseI13__nv_bfloat16Li512ELi64ELi8ELi2EEvPfPhS1_PT_ii,"aw",@nobits
	.sectionflags	@""
	.align	16
.nv.shared._Z20kDequantizeBlockwiseI13__nv_bfloat16Li512ELi64ELi8ELi2EEvPfPhS1_PT_ii:
	.zero		3680


//--------------------- .nv.shared._Z20kDequantizeBlockwiseI13__nv_bfloat16Li512ELi64ELi8ELi0EEvPfPhS1_PT_ii --------------------------
	.section	.nv.shared._Z20kDequantizeBlockwiseI13__nv_bfloat16Li512ELi64ELi8ELi0EEvPfPhS1_PT_ii,"aw",@nobits
	.sectionflags	@""
	.align	16
.nv.shared._Z20kDequantizeBlockwiseI13__nv_bfloat16Li512ELi64ELi8ELi0EEvPfPhS1_PT_ii:
	.zero		2624


//--------------------- .nv.shared._Z20kDequantizeBlockwiseI13__nv_bfloat16Li512ELi64ELi8ELi1EEvPfPhS1_PT_ii --------------------------
	.section	.nv.shared._Z20kDequantizeBlockwiseI13__nv_bfloat16Li512ELi64ELi8ELi1EEvPfPhS1_PT_ii,"aw",@nobits
	.sectionflags	@""
	.align	16
.nv.shared._Z20kDequantizeBlockwiseI13__nv_bfloat16Li512ELi64ELi8ELi1EEvPfPhS1_PT_ii:
	.zero		3680


//--------------------- .nv.shared._Z20kDequantizeBlockwiseIfLi512ELi64ELi8ELi2EEvPfPhS0_PT_ii --------------------------
	.section	.nv.shared._Z20kDequantizeBlockwiseIfLi512ELi64ELi8ELi2EEvPfPhS0_PT_ii,"aw",@nobits
	.sectionflags	@""
	.align	16
.nv.shared._Z20kDequantizeBlockwiseIfLi512ELi64ELi8ELi2EEvPfPhS0_PT_ii:
	.zero		5792


//--------------------- .nv.shared._Z20kDequantizeBlockwiseIfLi512ELi64ELi8ELi0EEvPfPhS0_PT_ii --------------------------
	.section	.nv.shared._Z20kDequantizeBlockwiseIfLi512ELi64ELi8ELi0EEvPfPhS0_PT_ii,"aw",@nobits
	.sectionflags	@""
	.align	16
.nv.shared._Z20kDequantizeBlockwiseIfLi512ELi64ELi8ELi0EEvPfPhS0_PT_ii:
	.zero		3680


//--------------------- .nv.shared._Z20kDequantizeBlockwiseIfLi512ELi64ELi8ELi1EEvPfPhS0_PT_ii --------------------------
	.section	.nv.shared._Z20kDequantizeBlockwiseIfLi512ELi64ELi8ELi1EEvPfPhS0_PT_ii,"aw",@nobits
	.sectionflags	@""
	.align	16
.nv.shared._Z20kDequantizeBlockwiseIfLi512ELi64ELi8ELi1EEvPfPhS0_PT_ii:
	.zero		5792


//--------------------- .nv.shared._Z20kDequantizeBlockwiseI6__halfLi512ELi64ELi8ELi2EEvPfPhS1_PT_ii --------------------------
	.section	.nv.shared._Z20kDequantizeBlockwiseI6__halfLi512ELi64ELi8ELi2EEvPfPhS1_PT_ii,"aw",@nobits
	.sectionflags	@""
	.align	16
.nv.shared._Z20kDequantizeBlockwiseI6__halfLi512ELi64ELi8ELi2EEvPfPhS1_PT_ii:
	.zero		3680


//--------------------- .nv.shared._Z20kDequantizeBlockwiseI6__halfLi512ELi64ELi8ELi0EEvPfPhS1_PT_ii --------------------------
	.section	.nv.shared._Z20kDequantizeBlockwiseI6__halfLi512ELi64ELi8ELi0EEvPfPhS1_PT_ii,"aw",@nobits
	.sectionflags	@""
	.align	16
.nv.shared._Z20kDequantizeBlockwiseI6__halfLi512ELi64ELi8ELi0EEvPfPhS1_PT_ii:
	.zero		2624


//--------------------- .nv.shared._Z20kDequantizeBlockwiseI6__halfLi512ELi64ELi8ELi1EEvPfPhS1_PT_ii --------------------------
	.section	.nv.shared._Z20kDequantizeBlockwiseI6__halfLi512ELi64ELi8ELi1EEvPfPhS1_PT_ii,"aw",@nobits
	.sectionflags	@""
	.align	16
.nv.shared._Z20kDequantizeBlockwiseI6__halfLi512ELi64ELi8ELi1EEvPfPhS1_PT_ii:
	.zero		3680


//--------------------- .nv.shared._Z23kQuantizeBlockwiseSmallI13__nv_bfloat16Li64ELi2EEvPfPT_S1_PhS1_ii --------------------------
	.section	.nv.shared._Z23kQuantizeBlockwiseSmallI13__nv_bfloat16Li64ELi2EEvPfPT_S1_PhS1_ii,"aw",@nobits
	.sectionflags	@""
	.align	16
.nv.shared._Z23kQuantizeBlockwiseSmallI13__nv_bfloat16Li64ELi2EEvPfPT_S1_PhS1_ii:
	.zero		1204


//--------------------- .nv.shared._Z23kQuantizeBlockwiseSmallIfLi64ELi2EEvPfPT_S0_PhS0_ii --------------------------
	.section	.nv.shared._Z23kQuantizeBlockwiseSmallIfLi64ELi2EEvPfPT_S0_PhS0_ii,"aw",@nobits
	.sectionflags	@""
	.align	16
.nv.shared._Z23kQuantizeBlockwiseSmallIfLi64ELi2EEvPfPT_S0_PhS0_ii:
	.zero		1332


//--------------------- .nv.shared._Z23kQuantizeBlockwiseSmallI6__halfLi64ELi2EEvPfPT_S1_PhS1_ii --------------------------
	.section	.nv.shared._Z23kQuantizeBlockwiseSmallI6__halfLi64ELi2EEvPfPT_S1_PhS1_ii,"aw",@nobits
	.sectionflags	@""
	.align	16
.nv.shared._Z23kQuantizeBlockwiseSmallI6__halfLi64ELi2EEvPfPT_S1_PhS1_ii:
	.zero		1204


//--------------------- .nv.shared._Z23kQuantizeBlockwiseSmallI13__nv_bfloat16Li64ELi1EEvPfPT_S1_PhS1_ii --------------------------
	.section	.nv.shared._Z23kQuantizeBlockwiseSmallI13__nv_bfloat16Li64ELi1EEvPfPT_S1_PhS1_ii,"aw",@nobits
	.sectionflags	@""
	.align	16
.nv.shared._Z23kQuantizeBlockwiseSmallI13__nv_bfloat16Li64ELi1EEvPfPT_S1_PhS1_ii:
	.zero		1204


//--------------------- .nv.shared._Z23kQuantizeBlockwiseSmallIfLi64ELi1EEvPfPT_S0_PhS0_ii --------------------------
	.section	.nv.shared._Z23kQuantizeBlockwiseSmallIfLi64ELi1EEvPfPT_S0_PhS0_ii,"aw",@nobits
	.sectionflags	@""
	.align	16
.nv.shared._Z23kQuantizeBlockwiseSmallIfLi64ELi1EEvPfPT_S0_PhS0_ii:
	.zero		1332


//--------------------- .nv.shared._Z23kQuantizeBlockwiseSmallI6__halfLi64ELi1EEvPfPT_S1_PhS1_ii --------------------------
	.section	.nv.shared._Z23kQuantizeBlockwiseSmallI6__halfLi64ELi1EEvPfPT_S1_PhS1_ii,"aw",@nobits
	.sectionflags	@""
	.align	16
.nv.shared._Z23kQuantizeBlockwiseSmallI6__halfLi64ELi1EEvPfPT_S1_PhS1_ii:
	.zero		1204


//--------------------- .nv.shared._Z23kQuantizeBlockwiseSmallI13__nv_bfloat16Li32ELi2EEvPfPT_S1_PhS1_ii --------------------------
	.section	.nv.shared._Z23kQuantizeBlockwiseSmallI13__nv_bfloat16Li32ELi2EEvPfPT_S1_PhS1_ii,"aw",@nobits
	.sectionflags	@""
	.align	16
.nv.shared._Z23kQuantizeBlockwiseSmallI13__nv_bfloat16Li32ELi2EEvPfPT_S1_PhS1_ii:
	.zero		1208


//--------------------- .nv.shared._Z23kQuantizeBlockwiseSmallIfLi32ELi2EEvPfPT_S0_PhS0_ii --------------------------
	.section	.nv.shared._Z23kQuantizeBlockwiseSmallIfLi32ELi2EEvPfPT_S0_PhS0_ii,"aw",@nobits
	.sectionflags	@""
	.align	16
.nv.shared._Z23kQuantizeBlockwiseSmallIfLi32ELi2EEvPfPT_S0_PhS0_ii:
	.zero		1336


//--------------------- .nv.shared._Z23kQuantizeBlockwiseSmallI6__halfLi32ELi2EEvPfPT_S1_PhS1_ii --------------------------
	.section	.nv.shared._Z23kQuantizeBlockwiseSmallI6__halfLi32ELi2EEvPfPT_S1_PhS1_ii,"aw",@nobits
	.sectionflags	@""
	.align	16
.nv.shared._Z23kQuantizeBlockwiseSmallI6__halfLi32ELi2EEvPfPT_S1_PhS1_ii:
	.zero		1208


//--------------------- .nv.shared._Z23kQuantizeBlockwiseSmallI13__nv_bfloat16Li32ELi1EEvPfPT_S1_PhS1_ii --------------------------
	.section	.nv.shared._Z23kQuantizeBlockwiseSmallI13__nv_bfloat16Li32ELi1EEvPfPT_S1_PhS1_ii,"aw",@nobits
	.sectionflags	@""
	.align	16
.nv.shared._Z23kQuantizeBlockwiseSmallI13__nv_bfloat16Li32ELi1EEvPfPT_S1_PhS1_ii:
	.zero		1208


//--------------------- .nv.shared._Z23kQuantizeBlockwiseSmallIfLi32ELi1EEvPfPT_S0_PhS0_ii --------------------------
	.section	.nv.shared._Z23kQuantizeBlockwiseSmallIfLi32ELi1EEvPfPT_S0_PhS0_ii,"aw",@nobits
	.sectionflags	@""
	.align	16
.nv.shared._Z23kQuantizeBlockwiseSmallIfLi32ELi1EEvPfPT_S0_PhS0_ii:
	.zero		1336


//--------------------- .nv.shared._Z23kQuantizeBlockwiseSmallI6__halfLi32ELi1EEvPfPT_S1_PhS1_ii --------------------------
	.section	.nv.shared._Z23kQuantizeBlockwiseSmallI6__halfLi32ELi1EEvPfPT_S1_PhS1_ii,"aw",@nobits
	.sectionflags	@""
	.align	16
.nv.shared._Z23kQuantizeBlockwiseSmallI6__halfLi32ELi1EEvPfPT_S1_PhS1_ii:
	.zero		1208


//--------------------- .nv.shared._Z18kQuantizeBlockwiseI13__nv_bfloat16Li64ELi2ELi0ELi2EEvPfPT_S1_PhS1_ii --------------------------
	.section	.nv.shared._Z18kQuantizeBlockwiseI13__nv_bfloat16Li64ELi2ELi0ELi2EEvPfPT_S1_PhS1_ii,"aw",@nobits
	.sectionflags	@""
	.align	16
.nv.shared._Z18kQuantizeBlockwiseI13__nv_bfloat16Li64ELi2ELi0ELi2EEvPfPT_S1_PhS1_ii:
	.zero		1204


//--------------------- .nv.shared._Z18kQuantizeBlockwiseI13__nv_bfloat16Li128ELi2ELi0ELi2EEvPfPT_S1_PhS1_ii --------------------------
	.section	.nv.shared._Z18kQuantizeBlockwiseI13__nv_bfloat16Li128ELi2ELi0ELi2EEvPfPT_S1_PhS1_ii,"aw",@nobits
	.sectionflags	@""
	.align	16
.nv.shared._Z18kQuantizeBlockwiseI13__nv_bfloat16Li128ELi2ELi0ELi2EEvPfPT_S1_PhS1_ii:
	.zero		1380


//--------------------- .nv.shared._Z18kQuantizeBlockwiseI13__nv_bfloat16Li256ELi2ELi0ELi2EEvPfPT_S1_PhS1_ii --------------------------
	.section	.nv.shared._Z18kQuantizeBlockwiseI13__nv_bfloat16Li256ELi2ELi0ELi2EEvPfPT_S1_PhS1_ii,"aw",@nobits
	.sectionflags	@""
	.align	16
.nv.shared._Z18kQuantizeBlockwiseI13__nv_bfloat16Li256ELi2ELi0ELi2EEvPfPT_S1_PhS1_ii:
	.zero		1708


//--------------------- .nv.shared._Z18kQuantizeBlockwiseI13__nv_bfloat16Li512ELi2ELi0ELi2EEvPfPT_S1_PhS1_ii --------------------------
	.section	.nv.shared._Z18kQuantizeBlockwiseI13__nv_bfloat16Li512ELi2ELi0ELi2EEvPfPT_S1_PhS1_ii,"aw",@nobits
	.sectionflags	@""
	.align	16
.nv.shared._Z18kQuantizeBlockwiseI13__nv_bfloat16Li512ELi2ELi0ELi2EEvPfPT_S1_PhS1_ii:
	.zero		2368


//--------------------- .nv.shared._Z18kQuantizeBlockwiseI13__nv_bfloat16Li1024ELi4ELi0ELi2EEvPfPT_S1_PhS1_ii --------------------------
	.section	.nv.shared._Z18kQuantizeBlockwiseI13__nv_bfloat16Li1024ELi4ELi0ELi2EEvPfPT_S1_PhS1_ii,"aw",@nobits
	.sectionflags	@""
	.align	16
.nv.shared._Z18kQuantizeBlockwiseI13__nv_bfloat16Li1024ELi4ELi0ELi2EEvPfPT_S1_PhS1_ii:
	.zero		3648


//--------------------- .nv.shared._Z18kQuantizeBlockwiseI13__nv_bfloat16Li2048ELi4ELi0ELi2EEvPfPT_S1_PhS1_ii --------------------------
	.section	.nv.shared._Z18kQuantizeBlockwiseI13__nv_bfloat16Li2048ELi4ELi0ELi2EEvPfPT_S1_PhS1_ii,"aw",@nobits
	.sectionflags	@""
	.align	16
.nv.shared._Z18kQuantizeBlockwiseI13__nv_bfloat16Li2048ELi4ELi0ELi2EEvPfPT_S1_PhS1_ii:
	.zero		6248


//--------------------- .nv.shared._Z18kQuantizeBlockwiseI13__nv_bfloat16Li4096ELi4ELi0ELi2EEvPfPT_S1_PhS1_ii --------------------------
	.section	.nv.shared._Z18kQuantizeBlockwiseI13__nv_bfloat16Li4096ELi4ELi0ELi2EEvPfPT_S1_PhS1_ii,"aw",@nobits
	.sectionflags	@""
	.align	16
.nv.shared._Z18kQuantizeBlockwiseI13__nv_bfloat16Li4096ELi4ELi0ELi2EEvPfPT_S1_PhS1_ii:
	.zero		11448


//--------------------- .nv.shared._Z18kQuantizeBlockwiseI13__nv_bfloat16Li64ELi2ELi0ELi1EEvPfPT_S1_PhS1_ii --------------------------
	.section	.nv.shared._Z18kQuantizeBlockwiseI13__nv_bfloat16Li64ELi2ELi0ELi1EEvPfPT_S1_PhS1_ii,"aw",@nobits
	.sectionflags	@""
	.align	16
.nv.shared._Z18kQuantizeBlockwiseI13__nv_bfloat16Li64ELi2ELi0ELi1EEvPfPT_S1_PhS1_ii:
	.zero		1204


//--------------------- .nv.shared._Z18kQuantizeBlockwiseI13__nv_bfloat16Li128ELi2ELi0ELi1EEvPfPT_S1_PhS1_ii --------------------------
	.section	.nv.shared._Z18kQuantizeBlockwiseI13__nv_bfloat16Li128ELi2ELi0ELi1EEvPfPT_S1_PhS1_ii,"aw",@nobits
	.sectionflags	@""
	.align	16
.nv.shared._Z18kQuantizeBlockwiseI13__nv_bfloat16Li128ELi2ELi0ELi1EEvPfPT_S1_PhS1_ii:
	.zero		1380


//--------------------- .nv.shared._Z18kQuantizeBlockwiseI13__nv_bfloat16Li256ELi2ELi0ELi1EEvPfPT_S1_PhS1_ii --------------------------
	.section	.nv.shared._Z18kQuantizeBlockwiseI13__nv_bfloat16Li256ELi2ELi0ELi1EEvPfPT_S1_PhS1_ii,"aw",@nobits
	.sectionflags	@""
	.align	16
.nv.shared._Z18kQuantizeBlockwiseI13__nv_bfloat16Li256ELi2ELi0ELi1EEvPfPT_S1_PhS1_ii:
	.zero		1708


//--------------------- .nv.shared._Z18kQuantizeBlockwiseI13__nv_bfloat16Li512ELi2ELi0ELi1EEvPfPT_S1_PhS1_ii --------------------------
	.section	.nv.shared._Z18kQuantizeBlockwiseI13__nv_bfloat16Li512ELi2ELi0ELi1EEvPfPT_S1_PhS1_ii,"aw",@nobits
	.sectionflags	@""
	.align	16
.nv.shared._Z18kQuantizeBlockwiseI13__nv_bfloat16Li512ELi2ELi0ELi1EEvPfPT_S1_PhS1_ii:
	.zero		2368


//--------------------- .nv.shared._Z18kQuantizeBlockwiseI13__nv_bfloat16Li1024ELi4ELi0ELi1EEvPfPT_S1_PhS1_ii --------------------------
	.section	.nv.shared._Z18kQuantizeBlockwiseI13__nv_bfloat16Li1024ELi4ELi0ELi1EEvPfPT_S1_PhS1_ii,"aw",@nobits
	.sectionflags	@""
	.align	16
.nv.shared._Z18kQuantizeBlockwiseI13__nv_bfloat16Li1024ELi4ELi0ELi1EEvPfPT_S1_PhS1_ii:
	.zero		3648


//--------------------- .nv.shared._Z18kQuantizeBlockwiseI13__nv_bfloat16Li2048ELi4ELi0ELi1EEvPfPT_S1_PhS1_ii --------------------------
	.section	.nv.shared._Z18kQuantizeBlockwiseI13__nv_bfloat16Li2048ELi4ELi0ELi1EEvPfPT_S1_PhS1_ii,"aw",@nobits
	.sectionflags	@""
	.align	16
.nv.shared._Z18kQuantizeBlockwiseI13__nv_bfloat16Li2048ELi4ELi0ELi1EEvPfPT_S1_PhS1_ii:
	.zero		6248


//--------------------- .nv.shared._Z18kQuantizeBlockwiseI13__nv_bfloat16Li4096ELi4ELi0ELi1EEvPfPT_S1_PhS1_ii --------------------------
	.section	.nv.shared._Z18kQuantizeBlockwiseI13__nv_bfloat16Li4096ELi4ELi0ELi1EEvPfPT_S1_PhS1_ii,"aw",@nobits
	.sectionflags	@""
	.align	16
.nv.shared._Z18kQuantizeBlockwiseI13__nv_bfloat16Li4096ELi4ELi0ELi1EEvPfPT_S1_PhS1_ii:
	.zero		11448


//--------------------- .nv.shared._Z18kQuantizeBlockwiseI13__nv_bfloat16Li64ELi2ELi0ELi0EEvPfPT_S1_PhS1_ii --------------------------
	.section	.nv.shared._Z18kQuantizeBlockwiseI13__nv_bfloat16Li64ELi2ELi0ELi0EEvPfPT_S1_PhS1_ii,"aw",@nobits
	.sectionflags	@""
	.align	16
.nv.shared._Z18kQuantizeBlockwiseI13__nv_bfloat16Li64ELi2ELi0ELi0EEvPfPT_S1_PhS1_ii:
	.zero		2260


//--------------------- .nv.shared._Z18kQuantizeBlockwiseI13__nv_bfloat16Li128ELi2ELi0ELi0EEvPfPT_S1_PhS1_ii --------------------------
	.section	.nv.shared._Z18kQuantizeBlockwiseI13__nv_bfloat16Li128ELi2ELi0ELi0EEvPfPT_S1_PhS1_ii,"aw",@nobits
	.sectionflags	@""
	.align	16
.nv.shared._Z18kQuantizeBlockwiseI13__nv_bfloat16Li128ELi2ELi0ELi0EEvPfPT_S1_PhS1_ii:
	.zero		2468


//--------------------- .nv.shared._Z18kQuantizeBlockwiseI13__nv_bfloat16Li256ELi2ELi0ELi0EEvPfPT_S1_PhS1_ii --------------------------
	.section	.nv.shared._Z18kQuantizeBlockwiseI13__nv_bfloat16Li256ELi2ELi0ELi0EEvPfPT_S1_PhS1_ii,"aw",@nobits
	.sectionflags	@""
	.align	16
.nv.shared._Z18kQuantizeBlockwiseI13__nv_bfloat16Li256ELi2ELi0ELi0EEvPfPT_S1_PhS1_ii:
	.zero		2860


//--------------------- .nv.shared._Z18kQuantizeBlockwiseI13__nv_bfloat16Li512ELi2ELi0ELi0EEvPfPT_S1_PhS1_ii --------------------------
	.section	.nv.shared._Z18kQuantizeBlockwiseI13__nv_bfloat16Li512ELi2ELi0ELi0EEvPfPT_S1_PhS1_ii,"aw",@nobits
	.sectionflags	@""
	.align	16
.nv.shared._Z18kQuantizeBlockwiseI13__nv_bfloat16Li512ELi2ELi0ELi0EEvPfPT_S1_PhS1_ii:
	.zero		3648


//--------------------- .nv.shared._Z18kQuantizeBlockwiseI13__nv_bfloat16Li1024ELi4ELi0ELi0EEvPfPT_S1_PhS1_ii --------------------------
	.section	.nv.shared._Z18kQuantizeBlockwiseI13__nv_bfloat16Li1024ELi4ELi0ELi0EEvPfPT_S1_PhS1_ii,"aw",@nobits
	.sectionflags	@""
	.align	16
.nv.shared._Z18kQuantizeBlockwiseI13__nv_bfloat16Li1024ELi4ELi0ELi0EEvPfPT_S1_PhS1_ii:
	.zero		5184


//--------------------- .nv.shared._Z18kQuantizeBlockwiseI13__nv_bfloat16Li2048ELi4ELi0ELi0EEvPfPT_S1_PhS1_ii --------------------------
	.section	.nv.shared._Z18kQuantizeBlockwiseI13__nv_bfloat16Li2048ELi4ELi0ELi0EEvPfPT_S1_PhS1_ii,"aw",@nobits
	.sectionflags	@""
	.align	16
.nv.shared._Z18kQuantizeBlockwiseI13__nv_bfloat16Li2048ELi4ELi0ELi0EEvPfPT_S1_PhS1_ii:
	.zero		8296


//--------------------- .nv.shared._Z18kQuantizeBlockwiseI13__nv_bfloat16Li4096ELi4ELi1ELi0EEvPfPT_S1_PhS1_ii --------------------------
	.section	.nv.shared._Z18kQuantizeBlockwiseI13__nv_bfloat16Li4096ELi4ELi1ELi0EEvPfPT_S1_PhS1_ii,"aw",@nobits
	.sectionflags	@""
	.align	16
.nv.shared._Z18kQuantizeBlockwiseI13__nv_bfloat16Li4096ELi4ELi1ELi0EEvPfPT_S1_PhS1_ii:
	.zero		30904


//--------------------- .nv.shared._Z18kQuantizeBlockwiseI13__nv_bfloat16Li4096ELi4ELi0ELi0EEvPfPT_S1_PhS1_ii --------------------------
	.section	.nv.shared._Z18kQuantizeBlockwiseI13__nv_bfloat16Li4096ELi4ELi0ELi0EEvPfPT_S1_PhS1_ii,"aw",@nobits
	.sectionflags	@""
	.align	16
.nv.shared._Z18kQuantizeBlockwiseI13__nv_bfloat16Li4096ELi4ELi0ELi0EEvPfPT_S1_PhS1_ii:
	.zero		14520


//--------------------- .nv.shared._Z18kQuantizeBlockwiseIfLi64ELi2ELi0ELi2EEvPfPT_S0_PhS0_ii --------------------------
	.section	.nv.shared._Z18kQuantizeBlockwiseIfLi64ELi2ELi0ELi2EEvPfPT_S0_PhS0_ii,"aw",@nobits
	.sectionflags	@""
	.align	16
.nv.shared._Z18kQuantizeBlockwiseIfLi64ELi2ELi0ELi2EEvPfPT_S0_PhS0_ii:
	.zero		1332


//--------------------- .nv.shared._Z18kQuantizeBlockwiseIfLi128ELi2ELi0ELi2EEvPfPT_S0_PhS0_ii --------------------------
	.section	.nv.shared._Z18kQuantizeBlockwiseIfLi128ELi2ELi0ELi2EEvPfPT_S0_PhS0_ii,"aw",@nobits
	.sectionflags	@""
	.align	16
.nv.shared._Z18kQuantizeBlockwiseIfLi128ELi2ELi0ELi2EEvPfPT_S0_PhS0_ii:
	.zero		1636


//--------------------- .nv.shared._Z18kQuantizeBlockwiseIfLi256ELi2ELi0ELi2EEvPfPT_S0_PhS0_ii --------------------------
	.section	.nv.shared._Z18kQuantizeBlockwiseIfLi256ELi2ELi0ELi2EEvPfPT_S0_PhS0_ii,"aw",@nobits
	.sectionflags	@""
	.align	16
.nv.shared._Z18kQuantizeBlockwiseIfLi256ELi2ELi0ELi2EEvPfPT_S0_PhS0_ii:
	.zero		2220


//--------------------- .nv.shared._Z18kQuantizeBlockwiseIfLi512ELi2ELi0ELi2EEvPfPT_S0_PhS0_ii --------------------------
	.section	.nv.shared._Z18kQuantizeBlockwiseIfLi512ELi2ELi0ELi2EEvPfPT_S0_PhS0_ii,"aw",@nobits
	.sectionflags	@""
	.align	16
.nv.shared._Z18kQuantizeBlockwiseIfLi512ELi2ELi0ELi2EEvPfPT_S0_PhS0_ii:
	.zero		3392


//--------------------- .nv.shared._Z18kQuantizeBlockwiseIfLi1024ELi4ELi0ELi2EEvPfPT_S0_PhS0_ii --------------------------
	.section	.nv.shared._Z18kQuantizeBlockwiseIfLi1024ELi4ELi0ELi2EEvPfPT_S0_PhS0_ii,"aw",@nobits
	.sectionflags	@""
	.align	16
.nv.shared._Z18kQuantizeBlockwiseIfLi1024ELi4ELi0ELi2EEvPfPT_S0_PhS0_ii:
	.zero		5696


//--------------------- .nv.shared._Z18kQuantizeBlockwiseIfLi2048ELi4ELi0ELi2EEvPfPT_S0_PhS0_ii --------------------------
	.section	.nv.shared._Z18kQuantizeBlockwiseIfLi2048ELi4ELi0ELi2EEvPfPT_S0_PhS0_ii,"aw",@nobits
	.sectionflags	@""
	.align	16
.nv.shared._Z18kQuantizeBlockwiseIfLi2048ELi4ELi0ELi2EEvPfPT_S0_PhS0_ii:
	.zero		10344


//--------------------- .nv.shared._Z18kQuantizeBlockwiseIfLi4096ELi4ELi0ELi2EEvPfPT_S0_PhS0_ii --------------------------
	.section	.nv.shared._Z18kQuantizeBlockwiseIfLi4096ELi4ELi0ELi2EEvPfPT_S0_PhS0_ii,"aw",@nobits
	.sectionflags	@""
	.align	16
.nv.shared._Z18kQuantizeBlockwiseIfLi4096ELi4ELi0ELi2EEvPfPT_S0_PhS0_ii:
	.zero		19640


//--------------------- .nv.shared._Z18kQuantizeBlockwiseIfLi64ELi2ELi0ELi1EEvPfPT_S0_PhS0_ii --------------------------
	.section	.nv.shared._Z18kQuantizeBlockwiseIfLi64ELi2ELi0ELi1EEvPfPT_S0_PhS0_ii,"aw",@nobits
	.sectionflags	@""
	.align	16
.nv.shared._Z18kQuantizeBlockwiseIfLi64ELi2ELi0ELi1EEvPfPT_S0_PhS0_ii:
	.zero		1332


//--------------------- .nv.shared._Z18kQuantizeBlockwiseIfLi128ELi2ELi0ELi1EEvPfPT_S0_PhS0_ii --------------------------
	.section	.nv.shared._Z18kQuantizeBlockwiseIfLi128ELi2ELi0ELi1EEvPfPT_S0_PhS0_ii,"aw",@nobits
	.sectionflags	@""
	.align	16
.nv.shared._Z18kQuantizeBlockwiseIfLi128ELi2ELi0ELi1EEvPfPT_S0_PhS0_ii:
	.zero		1636


//--------------------- .nv.shared._Z18kQuantizeBlockwiseIfLi256ELi2ELi0ELi1EEvPfPT_S0_PhS0_ii --------------------------
	.section	.nv.shared._Z18kQuantizeBlockwiseIfLi256ELi2ELi0ELi1EEvPfPT_S0_PhS0_ii,"aw",@nobits
	.sectionflags	@""
	.align	16
.nv.shared._Z18kQuantizeBlockwiseIfLi256ELi2ELi0ELi1EEvPfPT_S0_PhS0_ii:
	.zero		2220


//--------------------- .nv.shared._Z18kQuantizeBlockwiseIfLi512ELi2ELi0ELi1EEvPfPT_S0_PhS0_ii --------------------------
	.section	.nv.shared._Z18kQuantizeBlockwiseIfLi512ELi2ELi0ELi1EEvPfPT_S0_PhS0_ii,"aw",@nobits
	.sectionflags	@""
	.align	16
.nv.shared._Z18kQuantizeBlockwiseIfLi512ELi2ELi0ELi1EEvPfPT_S0_PhS0_ii:
	.zero		3392


//--------------------- .nv.shared._Z18kQuantizeBlockwiseIfLi1024ELi4ELi0ELi1EEvPfPT_S0_PhS0_ii --------------------------
	.section	.nv.shared._Z18kQuantizeBlockwiseIfLi1024ELi4ELi0ELi1EEvPfPT_S0_PhS0_ii,"aw",@nobits
	.sectionflags	@""
	.align	16
.nv.shared._Z18kQuantizeBlockwiseIfLi1024ELi4ELi0ELi1EEvPfPT_S0_PhS0_ii:
	.zero		5696


//--------------------- .nv.shared._Z18kQuantizeBlockwiseIfLi2048ELi4ELi0ELi1EEvPfPT_S0_PhS0_ii --------------------------
	.section	.nv.shared._Z18kQuantizeBlockwiseIfLi2048ELi4ELi0ELi1EEvPfPT_S0_PhS0_ii,"aw",@nobits
	.sectionflags	@""
	.align	16
.nv.shared._Z18kQuantizeBlockwiseIfLi2048ELi4ELi0ELi1EEvPfPT_S0_PhS0_ii:
	.zero		10344


//--------------------- .nv.shared._Z18kQuantizeBlockwiseIfLi4096ELi4ELi0ELi1EEvPfPT_S0_PhS0_ii --------------------------
	.section	.nv.shared._Z18kQuantizeBlockwiseIfLi4096ELi4ELi0ELi1EEvPfPT_S0_PhS0_ii,"aw",@nobits
	.sectionflags	@""
	.align	16
.nv.shared._Z18kQuantizeBlockwiseIfLi4096ELi4ELi0ELi1EEvPfPT_S0_PhS0_ii:
	.zero		19640


//--------------------- .nv.shared._Z18kQuantizeBlockwiseIfLi64ELi2ELi0ELi0EEvPfPT_S0_PhS0_ii --------------------------
	.section	.nv.shared._Z18kQuantizeBlockwiseIfLi64ELi2ELi0ELi0EEvPfPT_S0_PhS0_ii,"aw",@nobits
	.sectionflags	@""
	.align	16
.nv.shared._Z18kQuantizeBlockwiseIfLi64ELi2ELi0ELi0EEvPfPT_S0_PhS0_ii:
	.zero		2388


//--------------------- .nv.shared._Z18kQuantizeBlockwiseIfLi128ELi2ELi0ELi0EEvPfPT_S0_PhS0_ii --------------------------
	.section	.nv.shared._Z18kQuantizeBlockwiseIfLi128ELi2ELi0ELi0EEvPfPT_S0_PhS0_ii,"aw",@nobits
	.sectionflags	@""
	.align	16
.nv.shared._Z18kQuantizeBlockwiseIfLi128ELi2ELi0ELi0EEvPfPT_S0_PhS0_ii:
	.zero		2724


//--------------------- .nv.shared._Z18kQuantizeBlockwiseIfLi256ELi2ELi0ELi0EEvPfPT_S0_PhS0_ii --------------------------
	.section	.nv.shared._Z18kQuantizeBlockwiseIfLi256ELi2ELi0ELi0EEvPfPT_S0_PhS0_ii,"aw",@nobits
	.sectionflags	@""
	.align	16
.nv.shared._Z18kQuantizeBlockwiseIfLi256ELi2ELi0ELi0EEvPfPT_S0_PhS0_ii:
	.zero		3372


//--------------------- .nv.shared._Z18kQuantizeBlockwiseIfLi512ELi2ELi0ELi0EEvPfPT_S0_PhS0_ii --------------------------
	.section	.nv.shared._Z18kQuantizeBlockwiseIfLi512ELi2ELi0ELi0EEvPfPT_S0_PhS0_ii,"aw",@nobits
	.sectionflags	@""
	.align	16
.nv.shared._Z18kQuantizeBlockwiseIfLi512ELi2ELi0ELi0EEvPfPT_S0_PhS0_ii:
	.zero		4672


//--------------------- .nv.shared._Z18kQuantizeBlockwiseIfLi1024ELi4ELi0ELi0EEvPfPT_S0_PhS0_ii --------------------------
	.section	.nv.shared._Z18kQuantizeBlockwiseIfLi1024ELi4ELi0ELi0EEvPfPT_S0_PhS0_ii,"aw",@nobits
	.sectionflags	@""
	.align	16
.nv.shared._Z18kQuantizeBlockwiseIfLi1024ELi4ELi0ELi0EEvPfPT_S0_PhS0_ii:
	.zero		7232


//--------------------- .nv.shared._Z18kQuantizeBlockwiseIfLi2048ELi4ELi0ELi0EEvPfPT_S0_PhS0_ii --------------------------
	.section	.nv.shared._Z18kQuantizeBlockwiseIfLi2048ELi4ELi0ELi0EEvPfPT_S0_PhS0_ii,"aw",@nobits
	.sectionflags	@""
	.align	16
.nv.shared._Z18kQuantizeBlockwiseIfLi2048ELi4ELi0ELi0EEvPfPT_S0_PhS0_ii:
	.zero		12392


//--------------------- .nv.shared._Z18kQuantizeBlockwiseIfLi4096ELi4ELi1ELi0EEvPfPT_S0_PhS0_ii --------------------------
	.section	.nv.shared._Z18kQuantizeBlockwiseIfLi4096ELi4ELi1ELi0EEvPfPT_S0_PhS0_ii,"aw",@nobits
	.sectionflags	@""
	.align	16
.nv.shared._Z18kQuantizeBlockwiseIfLi4096ELi4ELi1ELi0EEvPfPT_S0_PhS0_ii:
	.zero		39096


//--------------------- .nv.shared._Z18kQuantizeBlockwiseIfLi4096ELi4ELi0ELi0EEvPfPT_S0_PhS0_ii --------------------------
	.section	.nv.shared._Z18kQuantizeBlockwiseIfLi4096ELi4ELi0ELi0EEvPfPT_S0_PhS0_ii,"aw",@nobits
	.sectionflags	@""
	.align	16
.nv.shared._Z18kQuantizeBlockwiseIfLi4096ELi4ELi0ELi0EEvPfPT_S0_PhS0_ii:
	.zero		22712


//--------------------- .nv.shared._Z18kQuantizeBlockwiseI6__halfLi64ELi2ELi0ELi2EEvPfPT_S1_PhS1_ii --------------------------
	.section	.nv.shared._Z18kQuantizeBlockwiseI6__halfLi64ELi2ELi0ELi2EEvPfPT_S1_PhS1_ii,"aw",@nobits
	.sectionflags	@""
	.align	16
.nv.shared._Z18kQuantizeBlockwiseI6__halfLi64ELi2ELi0ELi2EEvPfPT_S1_PhS1_ii:
	.zero		1204


//--------------------- .nv.shared._Z18kQuantizeBlockwiseI6__halfLi128ELi2ELi0ELi2EEvPfPT_S1_PhS1_ii --------------------------
	.section	.nv.shared._Z18kQuantizeBlockwiseI6__halfLi128ELi2ELi0ELi2EEvPfPT_S1_PhS1_ii,"aw",@nobits
	.sectionflags	@""
	.align	16
.nv.shared._Z18kQuantizeBlockwiseI6__halfLi128ELi2ELi0ELi2EEvPfPT_S1_PhS1_ii:
	.zero		1380


//--------------------- .nv.shared._Z18kQuantizeBlockwiseI6__halfLi256ELi2ELi0ELi2EEvPfPT_S1_PhS1_ii --------------------------
	.section	.nv.shared._Z18kQuantizeBlockwiseI6__halfLi256ELi2ELi0ELi2EEvPfPT_S1_PhS1_ii,"aw",@nobits
	.sectionflags	@""
	.align	16
.nv.shared._Z18kQuantizeBlockwiseI6__halfLi256ELi2ELi0ELi2EEvPfPT_S1_PhS1_ii:
	.zero		1708


//--------------------- .nv.shared._Z18kQuantizeBlockwiseI6__halfLi512ELi2ELi0ELi2EEvPfPT_S1_PhS1_ii --------------------------
	.section	.nv.shared._Z18kQuantizeBlockwiseI6__halfLi512ELi2ELi0ELi2EEvPfPT_S1_PhS1_ii,"aw",@nobits
	.sectionflags	@""
	.align	16
.nv.shared._Z18kQuantizeBlockwiseI6__halfLi512ELi2ELi0ELi2EEvPfPT_S1_PhS1_ii:
	.zero		2368


//--------------------- .nv.shared._Z18kQuantizeBlockwiseI6__halfLi1024ELi4ELi0ELi2EEvPfPT_S1_PhS1_ii --------------------------
	.section	.nv.shared._Z18kQuantizeBlockwiseI6__halfLi1024ELi4ELi0ELi2EEvPfPT_S1_PhS1_ii,"aw",@nobits
	.sectionflags	@""
	.align	16
.nv.shared._Z18kQuantizeBlockwiseI6__halfLi1024ELi4ELi0ELi2EEvPfPT_S1_PhS1_ii:
	.zero		3648


//--------------------- .nv.shared._Z18kQuantizeBlockwiseI6__halfLi2048ELi4ELi0ELi2EEvPfPT_S1_PhS1_ii --------------------------
	.section	.nv.shared._Z18kQuantizeBlockwiseI6__halfLi2048ELi4ELi0ELi2EEvPfPT_S1_PhS1_ii,"aw",@nobits
	.sectionflags	@""
	.align	16
.nv.shared._Z18kQuantizeBlockwiseI6__halfLi2048ELi4ELi0ELi2EEvPfPT_S1_PhS1_ii:
	.zero		6248


//--------------------- .nv.shared._Z18kQuantizeBlockwiseI6__halfLi4096ELi4ELi0ELi2EEvPfPT_S1_PhS1_ii --------------------------
	.section	.nv.shared._Z18kQuantizeBlockwiseI6__halfLi4096ELi4ELi0ELi2EEvPfPT_S1_PhS1_ii,"aw",@nobits
	.sectionflags	@""
	.align	16
.nv.shared._Z18kQuantizeBlockwiseI6__halfLi4096ELi4ELi0ELi2EEvPfPT_S1_PhS1_ii:
	.zero		11448


//--------------------- .nv.shared._Z18kQuantizeBlockwiseI6__halfLi64ELi2ELi0ELi1EEvPfPT_S1_PhS1_ii --------------------------
	.section	.nv.shared._Z18kQuantizeBlockwiseI6__halfLi64ELi2ELi0ELi1EEvPfPT_S1_PhS1_ii,"aw",@nobits
	.sectionflags	@""
	.align	16
.nv.shared._Z18kQuantizeBlockwiseI6__halfLi64ELi2ELi0ELi1EEvPfPT_S1_PhS1_ii:
	.zero		1204


//--------------------- .nv.shared._Z18kQuantizeBlockwiseI6__halfLi128ELi2ELi0ELi1EEvPfPT_S1_PhS1_ii --------------------------
	.section	.nv.shared._Z18kQuantizeBlockwiseI6__halfLi128ELi2ELi0ELi1EEvPfPT_S1_PhS1_ii,"aw",@nobits
	.sectionflags	@""
	.align	16
.nv.shared._Z18kQuantizeBlockwiseI6__halfLi128ELi2ELi0ELi1EEvPfPT_S1_PhS1_ii:
	.zero		1380


//--------------------- .nv.shared._Z18kQuantizeBlockwiseI6__halfLi256ELi2ELi0ELi1EEvPfPT_S1_PhS1_ii --------------------------
	.section	.nv.shared._Z18kQuantizeBlockwiseI6__halfLi256ELi2ELi0ELi1EEvPfPT_S1_PhS1_ii,"aw",@nobits
	.sectionflags	@""
	.align	16
.nv.shared._Z18kQuantizeBlockwiseI6__halfLi256ELi2ELi0ELi1EEvPfPT_S1_PhS1_ii:
	.zero		1708


//--------------------- .nv.shared._Z18kQuantizeBlockwiseI6__halfLi512ELi2ELi0ELi1EEvPfPT_S1_PhS1_ii --------------------------
	.section	.nv.shared._Z18kQuantizeBlockwiseI6__halfLi512ELi2ELi0ELi1EEvPfPT_S1_PhS1_ii,"aw",@nobits
	.sectionflags	@""
	.align	16
.nv.shared._Z18kQuantizeBlockwiseI6__halfLi512ELi2ELi0ELi1EEvPfPT_S1_PhS1_ii:
	.zero		2368


//--------------------- .nv.shared._Z18kQuantizeBlockwiseI6__halfLi1024ELi4ELi0ELi1EEvPfPT_S1_PhS1_ii --------------------------
	.section	.nv.shared._Z18kQuantizeBlockwiseI6__halfLi1024ELi4ELi0ELi1EEvPfPT_S1_PhS1_ii,"aw",@nobits
	.sectionflags	@""
	.align	16
.nv.shared._Z18kQuantizeBlockwiseI6__halfLi1024ELi4ELi0ELi1EEvPfPT_S1_PhS1_ii:
	.zero		3648


//--------------------- .nv.shared._Z18kQuantizeBlockwiseI6__halfLi2048ELi4ELi0ELi1EEvPfPT_S1_PhS1_ii --------------------------
	.section	.nv.shared._Z18kQuantizeBlockwiseI6__halfLi2048ELi4ELi0ELi1EEvPfPT_S1_PhS1_ii,"aw",@nobits
	.sectionflags	@""
	.align	16
.nv.shared._Z18kQuantizeBlockwiseI6__halfLi2048ELi4ELi0ELi1EEvPfPT_S1_PhS1_ii:
	.zero		6248


//--------------------- .nv.shared._Z18kQuantizeBlockwiseI6__halfLi4096ELi4ELi0ELi1EEvPfPT_S1_PhS1_ii --------------------------
	.section	.nv.shared._Z18kQuantizeBlockwiseI6__halfLi4096ELi4ELi0ELi1EEvPfPT_S1_PhS1_ii,"aw",@nobits
	.sectionflags	@""
	.align	16
.nv.shared._Z18kQuantizeBlockwiseI6__halfLi4096ELi4ELi0ELi1EEvPfPT_S1_PhS1_ii:
	.zero		11448


//--------------------- .nv.shared._Z18kQuantizeBlockwiseI6__halfLi64ELi2ELi0ELi0EEvPfPT_S1_PhS1_ii --------------------------
	.section	.nv.shared._Z18kQuantizeBlockwiseI6__halfLi64ELi2ELi0ELi0EEvPfPT_S1_PhS1_ii,"aw",@nobits
	.sectionflags	@""
	.align	16
.nv.shared._Z18kQuantizeBlockwiseI6__halfLi64ELi2ELi0ELi0EEvPfPT_S1_PhS1_ii:
	.zero		2260


//--------------------- .nv.shared._Z18kQuantizeBlockwiseI6__halfLi128ELi2ELi0ELi0EEvPfPT_S1_PhS1_ii --------------------------
	.section	.nv.shared._Z18kQuantizeBlockwiseI6__halfLi128ELi2ELi0ELi0EEvPfPT_S1_PhS1_ii,"aw",@nobits
	.sectionflags	@""
	.align	16
.nv.shared._Z18kQuantizeBlockwiseI6__halfLi128ELi2ELi0ELi0EEvPfPT_S1_PhS1_ii:
	.zero		2468


//--------------------- .nv.shared._Z18kQuantizeBlockwiseI6__halfLi256ELi2ELi0ELi0EEvPfPT_S1_PhS1_ii --------------------------
	.section	.nv.shared._Z18kQuantizeBlockwiseI6__halfLi256ELi2ELi0ELi0EEvPfPT_S1_PhS1_ii,"aw",@nobits
	.sectionflags	@""
	.align	16
.nv.shared._Z18kQuantizeBlockwiseI6__halfLi256ELi2ELi0ELi0EEvPfPT_S1_PhS1_ii:
	.zero		2860


//--------------------- .nv.shared._Z18kQuantizeBlockwiseI6__halfLi512ELi2ELi0ELi0EEvPfPT_S1_PhS1_ii --------------------------
	.section	.nv.shared._Z18kQuantizeBlockwiseI6__halfLi512ELi2ELi0ELi0EEvPfPT_S1_PhS1_ii,"aw",@nobits
	.sectionflags	@""
	.align	16
.nv.shared._Z18kQuantizeBlockwiseI6__halfLi512ELi2ELi0ELi0EEvPfPT_S1_PhS1_ii:
	.zero		3648


//--------------------- .nv.shared._Z18kQuantizeBlockwiseI6__halfLi1024ELi4ELi0ELi0EEvPfPT_S1_PhS1_ii --------------------------
	.section	.nv.shared._Z18kQuantizeBlockwiseI6__halfLi1024ELi4ELi0ELi0EEvPfPT_S1_PhS1_ii,"aw",@nobits
	.sectionflags	@""
	.align	16
.nv.shared._Z18kQuantizeBlockwiseI6__halfLi1024ELi4ELi0ELi0EEvPfPT_S1_PhS1_ii:
	.zero		5184


//--------------------- .nv.shared._Z18kQuantizeBlockwiseI6__halfLi2048ELi4ELi0ELi0EEvPfPT_S1_PhS1_ii --------------------------
	.section	.nv.shared._Z18kQuantizeBlockwiseI6__halfLi2048ELi4ELi0ELi0EEvPfPT_S1_PhS1_ii,"aw",@nobits
	.sectionflags	@""
	.align	16
.nv.shared._Z18kQuantizeBlockwiseI6__halfLi2048ELi4ELi0ELi0EEvPfPT_S1_PhS1_ii:
	.zero		8296


//--------------------- .nv.shared._Z18kQuantizeBlockwiseI6__halfLi4096ELi4ELi1ELi0EEvPfPT_S1_PhS1_ii --------------------------
	.section	.nv.shared._Z18kQuantizeBlockwiseI6__halfLi4096ELi4ELi1ELi0EEvPfPT_S1_PhS1_ii,"aw",@nobits
	.sectionflags	@""
	.align	16
.nv.shared._Z18kQuantizeBlockwiseI6__halfLi4096ELi4ELi1ELi0EEvPfPT_S1_PhS1_ii:
	.zero		30904


//--------------------- .nv.shared._Z18kQuantizeBlockwiseI6__halfLi4096ELi4ELi0ELi0EEvPfPT_S1_PhS1_ii --------------------------
	.section	.nv.shared._Z18kQuantizeBlockwiseI6__halfLi4096ELi4ELi0ELi0EEvPfPT_S1_PhS1_ii,"aw",@nobits
	.sectionflags	@""
	.align	16
.nv.shared._Z18kQuantizeBlockwiseI6__halfLi4096ELi4ELi0ELi0EEvPfPT_S1_PhS1_ii:
	.zero		14520


//--------------------- .nv.shared._Z21kOptimizer32bit2StateI13__nv_bfloat16Li6EEvPT_S2_PfS3_S3_ffffffffiffbi --------------------------
	.section	.nv.shared._Z21kOptimizer32bit2StateI13__nv_bfloat16Li6EEvPT_S2_PfS3_S3_ffffffffiffbi,"aw",@nobits
	.sectionflags	@""
	.align	16
.nv.shared._Z21kOptimizer32bit2StateI13__nv_bfloat16Li6EEvPT_S2_PfS3_S3_ffffffffiffbi:
	.zero		17424


//--------------------- .nv.shared._Z21kOptimizer32bit2StateI6__halfLi6EEvPT_S2_PfS3_S3_ffffffffiffbi --------------------------
	.section	.nv.shared._Z21kOptimizer32bit2StateI6__halfLi6EEvPT_S2_PfS3_S3_ffffffffiffbi,"aw",@nobits
	.sectionflags	@""
	.align	16
.nv.shared._Z21kOptimizer32bit2StateI6__halfLi6EEvPT_S2_PfS3_S3_ffffffffiffbi:
	.zero		17424


//--------------------- .nv.shared._Z21kOptimizer32bit2StateIfLi6EEvPT_S1_PfS2_S2_ffffffffiffbi --------------------------
	.section	.nv.shared._Z21kOptimizer32bit2StateIfLi6EEvPT_S1_PfS2_S2_ffffffffiffbi,"aw",@nobits
	.sectionflags	@""
	.align	16
.nv.shared._Z21kOptimizer32bit2StateIfLi6EEvPT_S1_PfS2_S2_ffffffffiffbi:
	.zero		17424


//--------------------- .nv.shared._Z21kOptimizer32bit2StateI13__nv_bfloat16Li0EEvPT_S2_PfS3_S3_ffffffffiffbi --------------------------
	.section	.nv.shared._Z21kOptimizer32bit2StateI13__nv_bfloat16Li0EEvPT_S2_PfS3_S3_ffffffffiffbi,"aw",@nobits
	.sectionflags	@""
	.align	16
.nv.shared._Z21kOptimizer32bit2StateI13__nv_bfloat16Li0EEvPT_S2_PfS3_S3_ffffffffiffbi:
	.zero		17424


//--------------------- .nv.shared._Z21kOptimizer32bit2StateI6__halfLi0EEvPT_S2_PfS3_S3_ffffffffiffbi --------------------------
	.section	.nv.shared._Z21kOptimizer32bit2StateI6__halfLi0EEvPT_S2_PfS3_S3_ffffffffiffbi,"aw",@nobits
	.sectionflags	@""
	.align	16
.nv.shared._Z21kOptimizer32bit2StateI6__halfLi0EEvPT_S2_PfS3_S3_ffffffffiffbi:
	.zero		17424


//--------------------- .nv.shared._Z21kOptimizer32bit2StateIfLi0EEvPT_S1_PfS2_S2_ffffffffiffbi --------------------------
	.section	.nv.shared._Z21kOptimizer32bit2StateIfLi0EEvPT_S1_PfS2_S2_ffffffffiffbi,"aw",@nobits
	.sectionflags	@""
	.align	16
.nv.shared._Z21kOptimizer32bit2StateIfLi0EEvPT_S1_PfS2_S2_ffffffffiffbi:
	.zero		17424


//--------------------- .nv.shared._Z33kPreconditionOptimizer32bit2StateI13__nv_bfloat16Li6ELi4096ELi8EEvPT_S2_PfS3_S3_ffffiffi --------------------------
	.section	.nv.shared._Z33kPreconditionOptimizer32bit2StateI13__nv_bfloat16Li6ELi4096ELi8EEvPT_S2_PfS3_S3_ffffiffi,"aw",@nobits
	.sectionflags	@""
	.align	16
.nv.shared._Z33kPreconditionOptimizer32bit2StateI13__nv_bfloat16Li6ELi4096ELi8EEvPT_S2_PfS3_S3_ffffiffi:
	.zero		17920


//--------------------- .nv.shared._Z33kPreconditionOptimizer32bit2StateI6__halfLi6ELi4096ELi8EEvPT_S2_PfS3_S3_ffffiffi --------------------------
	.section	.nv.shared._Z33kPreconditionOptimizer32bit2StateI6__halfLi6ELi4096ELi8EEvPT_S2_PfS3_S3_ffffiffi,"aw",@nobits
	.sectionflags	@""
	.align	16
.nv.shared._Z33kPreconditionOptimizer32bit2StateI6__halfLi6ELi4096ELi8EEvPT_S2_PfS3_S3_ffffiffi:
	.zero		17920


//--------------------- .nv.shared._Z33kPreconditionOptimizer32bit2StateIfLi6ELi4096ELi8EEvPT_S1_PfS2_S2_ffffiffi --------------------------
	.section	.nv.shared._Z33kPreconditionOptimizer32bit2StateIfLi6ELi4096ELi8EEvPT_S1_PfS2_S2_ffffiffi,"aw",@nobits
	.sectionflags	@""
	.align	16
.nv.shared._Z33kPreconditionOptimizer32bit2StateIfLi6ELi4096ELi8EEvPT_S1_PfS2_S2_ffffiffi:
	.zero		17920


//--------------------- .nv.shared._Z33kPreconditionOptimizer32bit2StateI13__nv_bfloat16Li0ELi4096ELi8EEvPT_S2_PfS3_S3_ffffiffi --------------------------
	.section	.nv.shared._Z33kPreconditionOptimizer32bit2StateI13__nv_bfloat16Li0ELi4096ELi8EEvPT_S2_PfS3_S3_ffffiffi,"aw",@nobits
	.sectionflags	@""
	.align	16
.nv.shared._Z33kPreconditionOptimizer32bit2StateI13__nv_bfloat16Li0ELi4096ELi8EEvPT_S2_PfS3_S3_ffffiffi:
	.zero		17920


//--------------------- .nv.shared._Z33kPreconditionOptimizer32bit2StateI6__halfLi0ELi4096ELi8EEvPT_S2_PfS3_S3_ffffiffi --------------------------
	.section	.nv.shared._Z33kPreconditionOptimizer32bit2StateI6__halfLi0ELi4096ELi8EEvPT_S2_PfS3_S3_ffffiffi,"aw",@nobits
	.sectionflags	@""
	.align	16
.nv.shared._Z33kPreconditionOptimizer32bit2StateI6__halfLi0ELi4096ELi8EEvPT_S2_PfS3_S3_ffffiffi:
	.zero		17920


//--------------------- .nv.shared._Z33kPreconditionOptimizer32bit2StateIfLi0ELi4096ELi8EEvPT_S1_PfS2_S2_ffffiffi --------------------------
	.section	.nv.shared._Z33kPreconditionOptimizer32bit2StateIfLi0ELi4096ELi8EEvPT_S1_PfS2_S2_ffffiffi,"aw",@nobits
	.sectionflags	@""
	.align	16
.nv.shared._Z33kPreconditionOptimizer32bit2StateIfLi0ELi4096ELi8EEvPT_S1_PfS2_S2_ffffiffi:
	.zero		17920


//--------------------- .nv.shared._Z21kOptimizer32bit1StateI13__nv_bfloat16Li4EEvPT_S2_PfS3_ffffffiffbi --------------------------
	.section	.nv.shared._Z21kOptimizer32bit1StateI13__nv_bfloat16Li4EEvPT_S2_PfS3_ffffffiffbi,"aw",@nobits
	.sectionflags	@""
	.align	16
.nv.shared._Z21kOptimizer32bit1StateI13__nv_bfloat16Li4EEvPT_S2_PfS3_ffffffiffbi:
	.zero		17424


//--------------------- .nv.shared._Z21kOptimizer32bit1StateIfLi4EEvPT_S1_PfS2_ffffffiffbi --------------------------
	.section	.nv.shared._Z21kOptimizer32bit1StateIfLi4EEvPT_S1_PfS2_ffffffiffbi,"aw",@nobits
	.sectionflags	@""
	.align	16
.nv.shared._Z21kOptimizer32bit1StateIfLi4EEvPT_S1_PfS2_ffffffiffbi:
	.zero		17424


//--------------------- .nv.shared._Z21kOptimizer32bit1StateI6__halfLi4EEvPT_S2_PfS3_ffffffiffbi --------------------------
	.section	.nv.shared._Z21kOptimizer32bit1StateI6__halfLi4EEvPT_S2_PfS3_ffffffiffbi,"aw",@nobits
	.sectionflags	@""
	.align	16
.nv.shared._Z21kOptimizer32bit1StateI6__halfLi4EEvPT_S2_PfS3_ffffffiffbi:
	.zero		17424


//--------------------- .nv.shared._Z21kOptimizer32bit1StateI13__nv_bfloat16Li5EEvPT_S2_PfS3_ffffffiffbi --------------------------
	.section	.nv.shared._Z21kOptimizer32bit1StateI13__nv_bfloat16Li5EEvPT_S2_PfS3_ffffffiffbi,"aw",@nobits
	.sectionflags	@""
	.align	16
.nv.shared._Z21kOptimizer32bit1StateI13__nv_bfloat16Li5EEvPT_S2_PfS3_ffffffiffbi:
	.zero		17424


//--------------------- .nv.shared._Z21kOptimizer32bit1StateIfLi5EEvPT_S1_PfS2_ffffffiffbi --------------------------
	.section	.nv.shared._Z21kOptimizer32bit1StateIfLi5EEvPT_S1_PfS2_ffffffiffbi,"aw",@nobits
	.sectionflags	@""
	.align	16
.nv.shared._Z21kOptimizer32bit1StateIfLi5EEvPT_S1_PfS2_ffffffiffbi:
	.zero		17424


//--------------------- .nv.shared._Z21kOptimizer32bit1StateI6__halfLi5EEvPT_S2_PfS3_ffffffiffbi --------------------------
	.section	.nv.shared._Z21kOptimizer32bit1StateI6__halfLi5EEvPT_S2_PfS3_ffffffiffbi,"aw",@nobits
	.sectionflags	@""
	.align	16
.nv.shared._Z21kOptimizer32bit1StateI6__halfLi5EEvPT_S2_PfS3_ffffffiffbi:
	.zero		17424


//--------------------- .nv.shared._Z21kOptimizer32bit1StateI13__nv_bfloat16Li2EEvPT_S2_PfS3_ffffffiffbi --------------------------
	.section	.nv.shared._Z21kOptimizer32bit1StateI13__nv_bfloat16Li2EEvPT_S2_PfS3_ffffffiffbi,"aw",@nobits
	.sectionflags	@""
	.align	16
.nv.shared._Z21kOptimizer32bit1StateI13__nv_bfloat16Li2EEvPT_S2_PfS3_ffffffiffbi:
	.zero		17424


//--------------------- .nv.shared._Z21kOptimizer32bit1StateIfLi2EEvPT_S1_PfS2_ffffffiffbi --------------------------
	.section	.nv.shared._Z21kOptimizer32bit1StateIfLi2EEvPT_S1_PfS2_ffffffiffbi,"aw",@nobits
	.sectionflags	@""
	.align	16
.nv.shared._Z21kOptimizer32bit1StateIfLi2EEvPT_S1_PfS2_ffffffiffbi:
	.zero		17424


//--------------------- .nv.shared._Z21kOptimizer32bit1StateI6__halfLi2EEvPT_S2_PfS3_ffffffiffbi --------------------------
	.section	.nv.shared._Z21kOptimizer32bit1StateI6__halfLi2EEvPT_S2_PfS3_ffffffiffbi,"aw",@nobits
	.sectionflags	@""
	.align	16
.nv.shared._Z21kOptimizer32bit1StateI6__halfLi2EEvPT_S2_PfS3_ffffffiffbi:
	.zero		17424


//--------------------- .nv.shared._Z21kOptimizer32bit1StateI13__nv_bfloat16Li1EEvPT_S2_PfS3_ffffffiffbi --------------------------
	.section	.nv.shared._Z21kOptimizer32bit1StateI13__nv_bfloat16Li1EEvPT_S2_PfS3_ffffffiffbi,"aw",@nobits
	.sectionflags	@""
	.align	16
.nv.shared._Z21kOptimizer32bit1StateI13__nv_bfloat16Li1EEvPT_S2_PfS3_ffffffiffbi:
	.zero		17424


//--------------------- .nv.shared._Z21kOptimizer32bit1StateIfLi1EEvPT_S1_PfS2_ffffffiffbi --------------------------
	.section	.nv.shared._Z21kOptimizer32bit1StateIfLi1EEvPT_S1_PfS2_ffffffiffbi,"aw",@nobits
	.sectionflags	@""
	.align	16
.nv.shared._Z21kOptimizer32bit1StateIfLi1EEvPT_S1_PfS2_ffffffiffbi:
	.zero		17424


//--------------------- .nv.shared._Z21kOptimizer32bit1StateI6__halfLi1EEvPT_S2_PfS3_ffffffiffbi --------------------------
	.section	.nv.shared._Z21kOptimizer32bit1StateI6__halfLi1EEvPT_S2_PfS3_ffffffiffbi,"aw",@nobits
	.sectionflags	@""
	.align	16
.nv.shared._Z21kOptimizer32bit1StateI6__halfLi1EEvPT_S2_PfS3_ffffffiffbi:
	.zero		17424


//--------------------- .nv.shared._Z33kPreconditionOptimizer32bit1StateI13__nv_bfloat16Li4ELi4096ELi8EEvPT_S2_PfS3_ffffiffi --------------------------
	.section	.nv.shared._Z33kPreconditionOptimizer32bit1StateI13__nv_bfloat16Li4ELi4096ELi8EEvPT_S2_PfS3_ffffiffi,"aw",@nobits
	.sectionflags	@""
	.align	16
.nv.shared._Z33kPreconditionOptimizer32bit1StateI13__nv_bfloat16Li4ELi4096ELi8EEvPT_S2_PfS3_ffffiffi:
	.zero		17920


//--------------------- .nv.shared._Z33kPreconditionOptimizer32bit1StateIfLi4ELi4096ELi8EEvPT_S1_PfS2_ffffiffi --------------------------
	.section	.nv.shared._Z33kPreconditionOptimizer32bit1StateIfLi4ELi4096ELi8EEvPT_S1_PfS2_ffffiffi,"aw",@nobits
	.sectionflags	@""
	.align	16
.nv.shared._Z33kPreconditionOptimizer32bit1StateIfLi4ELi4096ELi8EEvPT_S1_PfS2_ffffiffi:
	.zero		17920


//--------------------- .nv.shared._Z33kPreconditionOptimizer32bit1StateI6__halfLi4ELi4096ELi8EEvPT_S2_PfS3_ffffiffi --------------------------
	.section	.nv.shared._Z33kPreconditionOptimizer32bit1StateI6__halfLi4ELi4096ELi8EEvPT_S2_PfS3_ffffiffi,"aw",@nobits
	.sectionflags	@""
	.align	16
.nv.shared._Z33kPreconditionOptimizer32bit1StateI6__halfLi4ELi4096ELi8EEvPT_S2_PfS3_ffffiffi:
	.zero		17920


//--------------------- .nv.shared._Z33kPreconditionOptimizer32bit1StateI13__nv_bfloat16Li5ELi4096ELi8EEvPT_S2_PfS3_ffffiffi --------------------------
	.section	.nv.shared._Z33kPreconditionOptimizer32bit1StateI13__nv_bfloat16Li5ELi4096ELi8EEvPT_S2_PfS3_ffffiffi,"aw",@nobits
	.sectionflags	@""
	.align	16
.nv.shared._Z33kPreconditionOptimizer32bit1StateI13__nv_bfloat16Li5ELi4096ELi8EEvPT_S2_PfS3_ffffiffi:
	.zero		17920


//--------------------- .nv.shared._Z33kPreconditionOptimizer32bit1StateIfLi5ELi4096ELi8EEvPT_S1_PfS2_ffffiffi --------------------------
	.section	.nv.shared._Z33kPreconditionOptimizer32bit1StateIfLi5ELi4096ELi8EEvPT_S1_PfS2_ffffiffi,"aw",@nobits
	.sectionflags	@""
	.align	16
.nv.shared._Z33kPreconditionOptimizer32bit1StateIfLi5ELi4096ELi8EEvPT_S1_PfS2_ffffiffi:
	.zero		17920


//--------------------- .nv.shared._Z33kPreconditionOptimizer32bit1StateI6__halfLi5ELi4096ELi8EEvPT_S2_PfS3_ffffiffi --------------------------
	.section	.nv.shared._Z33kPreconditionOptimizer32bit1StateI6__halfLi5ELi4096ELi8EEvPT_S2_PfS3_ffffiffi,"aw",@nobits
	.sectionflags	@""
	.align	16
.nv.shared._Z33kPreconditionOptimizer32bit1StateI6__halfLi5ELi4096ELi8EEvPT_S2_PfS3_ffffiffi:
	.zero		17920


//--------------------- .nv.shared._Z33kPreconditionOptimizer32bit1StateI13__nv_bfloat16Li2ELi4096ELi8EEvPT_S2_PfS3_ffffiffi --------------------------
	.section	.nv.shared._Z33kPreconditionOptimizer32bit1StateI13__nv_bfloat16Li2ELi4096ELi8EEvPT_S2_PfS3_ffffiffi,"aw",@nobits
	.sectionflags	@""
	.align	16
.nv.shared._Z33kPreconditionOptimizer32bit1StateI13__nv_bfloat16Li2ELi4096ELi8EEvPT_S2_PfS3_ffffiffi:
	.zero		17920


//--------------------- .nv.shared._Z33kPreconditionOptimizer32bit1StateIfLi2ELi4096ELi8EEvPT_S1_PfS2_ffffiffi --------------------------
	.section	.nv.shared._Z33kPreconditionOptimizer32bit1StateIfLi2ELi4096ELi8EEvPT_S1_PfS2_ffffiffi,"aw",@nobits
	.sectionflags	@""
	.align	16
.nv.shared._Z33kPreconditionOptimizer32bit1StateIfLi2ELi4096ELi8EEvPT_S1_PfS2_ffffiffi:
	.zero		17920


//--------------------- .nv.shared._Z33kPreconditionOptimizer32bit1StateI6__halfLi2ELi4096ELi8EEvPT_S2_PfS3_ffffiffi --------------------------
	.section	.nv.shared._Z33kPreconditionOptimizer32bit1StateI6__halfLi2ELi4096ELi8EEvPT_S2_PfS3_ffffiffi,"aw",@nobits
	.sectionflags	@""
	.align	16
.nv.shared._Z33kPreconditionOptimizer32bit1StateI6__halfLi2ELi4096ELi8EEvPT_S2_PfS3_ffffiffi:
	.zero		17920


//--------------------- .nv.shared._Z33kPreconditionOptimizer32bit1StateI13__nv_bfloat16Li1ELi4096ELi8EEvPT_S2_PfS3_ffffiffi --------------------------
	.section	.nv.shared._Z33kPreconditionOptimizer32bit1StateI13__nv_bfloat16Li1ELi4096ELi8EEvPT_S2_PfS3_ffffiffi,"aw",@nobits
	.sectionflags	@""
	.align	16
.nv.shared._Z33kPreconditionOptimizer32bit1StateI13__nv_bfloat16Li1ELi4096ELi8EEvPT_S2_PfS3_ffffiffi:
	.zero		17920


//--------------------- .nv.shared._Z33kPreconditionOptimizer32bit1StateIfLi1ELi4096ELi8EEvPT_S1_PfS2_ffffiffi --------------------------
	.section	.nv.shared._Z33kPreconditionOptimizer32bit1StateIfLi1ELi4096ELi8EEvPT_S1_PfS2_ffffiffi,"aw",@nobits
	.sectionflags	@""
	.align	16
.nv.shared._Z33kPreconditionOptimizer32bit1StateIfLi1ELi4096ELi8EEvPT_S1_PfS2_ffffiffi:
	.zero		17920


//--------------------- .nv.shared._Z33kPreconditionOptimizer32bit1StateI6__halfLi1ELi4096ELi8EEvPT_S2_PfS3_ffffiffi --------------------------
	.section	.nv.shared._Z33kPreconditionOptimizer32bit1StateI6__halfLi1ELi4096ELi8EEvPT_S2_PfS3_ffffiffi,"aw",@nobits
	.sectionflags	@""
	.align	16
.nv.shared._Z33kPreconditionOptimizer32bit1StateI6__halfLi1ELi4096ELi8EEvPT_S2_PfS3_ffffiffi:
	.zero		17920


//--------------------- .nv.shared._Z26kgemm_4bit_inference_naiveIfLi128ELi32EEviiiPT_PhPfPKfS1_iiii --------------------------
	.section	.nv.shared._Z26kgemm_4bit_inference_naiveIfLi128ELi32EEviiiPT_PhPfPKfS1_iiii,"aw",@nobits
	.sectionflags	@""
	.align	4
.nv.shared._Z26kgemm_4bit_inference_naiveIfLi128ELi32EEviiiPT_PhPfPKfS1_iiii:
	.zero		1088


//--------------------- .nv.shared._Z26kgemm_4bit_inference_naiveI13__nv_bfloat16Li128ELi16EEviiiPT_PhPfPKfS2_iiii --------------------------
	.section	.nv.shared._Z26kgemm_4bit_inference_naiveI13__nv_bfloat16Li128ELi16EEviiiPT_PhPfPKfS2_iiii,"aw",@nobits
	.sectionflags	@""
	.align	2
.nv.shared._Z26kgemm_4bit_inference_naiveI13__nv_bfloat16Li128ELi16EEviiiPT_PhPfPKfS2_iiii:
	.zero		1056


//--------------------- .nv.shared._Z26kgemm_4bit_inference_naiveI6__halfLi128ELi16EEviiiPT_PhPfPKfS2_iiii --------------------------
	.section	.nv.shared._Z26kgemm_4bit_inference_naiveI6__halfLi128ELi16EEviiiPT_PhPfPKfS2_iiii,"aw",@nobits
	.sectionflags	@""
	.align	2
.nv.shared._Z26kgemm_4bit_inference_naiveI6__halfLi128ELi16EEviiiPT_PhPfPKfS2_iiii:
	.zero		1056


//--------------------- .nv.shared._Z16kInt8VectorQuantI6__halfLi1024ELi1EEvPT_PaPffii --------------------------
	.section	.nv.shared._Z16kInt8VectorQuantI6__halfLi1024ELi1EEvPT_PaPffii,"aw",@nobits
	.sectionflags	@""
	.align	2
.nv.shared._Z16kInt8VectorQuantI6__halfLi1024ELi1EEvPT_PaPffii:
	.zero		1124


//--------------------- .nv.shared._Z16kInt8VectorQuantI6__halfLi1024ELi0EEvPT_PaPffii --------------------------
	.section	.nv.shared._Z16kInt8VectorQuantI6__halfLi1024ELi0EEvPT_PaPffii,"aw",@nobits
	.sectionflags	@""
	.align	2
.nv.shared._Z16kInt8VectorQuantI6__halfLi1024ELi0EEvPT_PaPffii:
	.zero		1124


//--------------------- .nv.constant0._ZN3cub18CUB_300001_SM_10006detail11EmptyKernelIvEEvv --------------------------
	.section	.nv.constant0._ZN3cub18CUB_300001_SM_10006detail11EmptyKernelIvEEvv,"a",@progbits
	.sectionflags	@""
	.align	4
.nv.constant0._ZN3cub18CUB_300001_SM_10006detail11EmptyKernelIvEEvv:
	.zero		896


//--------------------- .nv.constant0._Z35kOptimizerStatic8bit1StateBlockwiseI13__nv_bfloat16Li4ELi256ELi1EEvPT_S2_PhfffifPfS4_ffbi --------------------------
	.section	.nv.constant0._Z35kOptimizerStatic8bit1StateBlockwiseI13__nv_bfloat16Li4ELi256ELi1EEvPT_S2_PhfffifPfS4_ffbi,"a",@progbits
	.sectionflags	@""
	.align	4
.nv.constant0._Z35kOptimizerStatic8bit1StateBlockwiseI13__nv_bfloat16Li4ELi256ELi1EEvPT_S2_PhfffifPfS4_ffbi:
	.zero		976


//--------------------- .nv.constant0._Z35kOptimizerStatic8bit1StateBlockwiseI6__halfLi4ELi256ELi1EEvPT_S2_PhfffifPfS4_ffbi --------------------------
	.section	.nv.constant0._Z35kOptimizerStatic8bit1StateBlockwiseI6__halfLi4ELi256ELi1EEvPT_S2_PhfffifPfS4_ffbi,"a",@progbits
	.sectionflags	@""
	.align	4
.nv.constant0._Z35kOptimizerStatic8bit1StateBlockwiseI6__halfLi4ELi256ELi1EEvPT_S2_PhfffifPfS4_ffbi:
	.zero		976


//--------------------- .nv.constant0._Z35kOptimizerStatic8bit1StateBlockwiseIfLi4ELi256ELi1EEvPT_S1_PhfffifPfS3_ffbi --------------------------
	.section	.nv.constant0._Z35kOptimizerStatic8bit1StateBlockwiseIfLi4ELi256ELi1EEvPT_S1_PhfffifPfS3_ffbi,"a",@progbits
	.sectionflags	@""
	.align	4
.nv.constant0._Z35kOptimizerStatic8bit1StateBlockwiseIfLi4ELi256ELi1EEvPT_S1_PhfffifPfS3_ffbi:
	.zero		976


//--------------------- .nv.constant0._Z35kOptimizerStatic8bit1StateBlockwiseI13__nv_bfloat16Li5ELi256ELi1EEvPT_S2_PhfffifPfS4_ffbi --------------------------
	.section	.nv.constant0._Z35kOptimizerStatic8bit1StateBlockwiseI13__nv_bfloat16Li5ELi256ELi1EEvPT_S2_PhfffifPfS4_ffbi,"a",@progbits
	.sectionflags	@""
	.align	4
.nv.constant0._Z35kOptimizerStatic8bit1StateBlockwiseI13__nv_bfloat16Li5ELi256ELi1EEvPT_S2_PhfffifPfS4_ffbi:
	.zero		976


//--------------------- .nv.constant0._Z35kOptimizerStatic8bit1StateBlockwiseI6__halfLi5ELi256ELi1EEvPT_S2_PhfffifPfS4_ffbi --------------------------
	.section	.nv.constant0._Z35kOptimizerStatic8bit1StateBlockwiseI6__halfLi5ELi256ELi1EEvPT_S2_PhfffifPfS4_ffbi,"a",@progbits
	.sectionflags	@""
	.align	4
.nv.constant0._Z35kOptimizerStatic8bit1StateBlockwiseI6__halfLi5ELi256ELi1EEvPT_S2_PhfffifPfS4_ffbi:
	.zero		976


//--------------------- .nv.constant0._Z35kOptimizerStatic8bit1StateBlockwiseIfLi5ELi256ELi1EEvPT_S1_PhfffifPfS3_ffbi --------------------------
	.section	.nv.constant0._Z35kOptimizerStatic8bit1StateBlockwiseIfLi5ELi256ELi1EEvPT_S1_PhfffifPfS3_ffbi,"a",@progbits
	.sectionflags	@""
	.align	4
.nv.constant0._Z35kOptimizerStatic8bit1StateBlockwiseIfLi5ELi256ELi1EEvPT_S1_PhfffifPfS3_ffbi:
	.zero		976


//--------------------- .nv.constant0._Z35kOptimizerStatic8bit1StateBlockwiseI13__nv_bfloat16Li2ELi256ELi1EEvPT_S2_PhfffifPfS4_ffbi --------------------------
	.section	.nv.constant0._Z35kOptimizerStatic8bit1StateBlockwiseI13__nv_bfloat16Li2ELi256ELi1EEvPT_S2_PhfffifPfS4_ffbi,"a",@progbits
	.sectionflags	@""
	.align	4
.nv.constant0._Z35kOptimizerStatic8bit1StateBlockwiseI13__nv_bfloat16Li2ELi256ELi1EEvPT_S2_PhfffifPfS4_ffbi:
	.zero		976


//--------------------- .nv.constant0._Z35kOptimizerStatic8bit1StateBlockwiseI6__halfLi2ELi256ELi1EEvPT_S2_PhfffifPfS4_ffbi --------------------------
	.section	.nv.constant0._Z35kOptimizerStatic8bit1StateBlockwiseI6__halfLi2ELi256ELi1EEvPT_S2_PhfffifPfS4_ffbi,"a",@progbits
	.sectionflags	@""
	.align	4
.nv.constant0._Z35kOptimizerStatic8bit1StateBlockwiseI6__halfLi2ELi256ELi1EEvPT_S2_PhfffifPfS4_ffbi:
	.zero		976


//--------------------- .nv.constant0._Z35kOptimizerStatic8bit1StateBlockwiseIfLi2ELi256ELi1EEvPT_S1_PhfffifPfS3_ffbi --------------------------
	.section	.nv.constant0._Z35kOptimizerStatic8bit1StateBlockwiseIfLi2ELi256ELi1EEvPT_S1_PhfffifPfS3_ffbi,"a",@progbits
	.sectionflags	@""
	.align	4
.nv.constant0._Z35kOptimizerStatic8bit1StateBlockwiseIfLi2ELi256ELi1EEvPT_S1_PhfffifPfS3_ffbi:
	.zero		976


//--------------------- .nv.constant0._Z35kOptimizerStatic8bit1StateBlockwiseI13__nv_bfloat16Li1ELi256ELi1EEvPT_S2_PhfffifPfS4_ffbi --------------------------
	.section	.nv.constant0._Z35kOptimizerStatic8bit1StateBlockwiseI13__nv_bfloat16Li1ELi256ELi1EEvPT_S2_PhfffifPfS4_ffbi,"a",@progbits
	.sectionflags	@""
	.align	4
.nv.constant0._Z35kOptimizerStatic8bit1StateBlockwiseI13__nv_bfloat16Li1ELi256ELi1EEvPT_S2_PhfffifPfS4_ffbi:
	.zero		976


//--------------------- .nv.constant0._Z35kOptimizerStatic8bit1StateBlockwiseI6__halfLi1ELi256ELi1EEvPT_S2_PhfffifPfS4_ffbi --------------------------
	.section	.nv.constant0._Z35kOptimizerStatic8bit1StateBlockwiseI6__halfLi1ELi256ELi1EEvPT_S2_PhfffifPfS4_ffbi,"a",@progbits
	.sectionflags	@""
	.align	4
.nv.constant0._Z35kOptimizerStatic8bit1StateBlockwiseI6__halfLi1ELi256ELi1EEvPT_S2_PhfffifPfS4_ffbi:
	.zero		976


//--------------------- .nv.constant0._Z35kOptimizerStatic8bit1StateBlockwiseIfLi1ELi256ELi1EEvPT_S1_PhfffifPfS3_ffbi --------------------------
	.section	.nv.constant0._Z35kOptimizerStatic8bit1StateBlockwiseIfLi1ELi256ELi1EEvPT_S1_PhfffifPfS3_ffbi,"a",@progbits
	.sectionflags	@""
	.align	4
.nv.constant0._Z35kOptimizerStatic8bit1StateBlockwiseIfLi1ELi256ELi1EEvPT_S1_PhfffifPfS3_ffbi:
	.zero		976


//--------------------- .nv.constant0._Z35kOptimizerStatic8bit2StateBlockwiseI13__nv_bfloat16Li6ELi256ELi1EEvPT_S2_PhS3_fffffifPfS4_S4_S4_ffbi --------------------------
	.section	.nv.constant0._Z35kOptimizerStatic8bit2StateBlockwiseI13__nv_bfloat16Li6ELi256ELi1EEvPT_S2_PhS3_fffffifPfS4_S4_S4_ffbi,"a",@progbits
	.sectionflags	@""
	.align	4
.nv.constant0._Z35kOptimizerStatic8bit2StateBlockwiseI13__nv_bfloat16Li6ELi256ELi1EEvPT_S2_PhS3_fffffifPfS4_S4_S4_ffbi:
	.zero		1008


//--------------------- .nv.constant0._Z35kOptimizerStatic8bit2StateBlockwiseI6__halfLi6ELi256ELi1EEvPT_S2_PhS3_fffffifPfS4_S4_S4_ffbi --------------------------
	.section	.nv.constant0._Z35kOptimizerStatic8bit2StateBlockwiseI6__halfLi6ELi256ELi1EEvPT_S2_PhS3_fffffifPfS4_S4_S4_ffbi,"a",@progbits
	.sectionflags	@""
	.align	4
.nv.constant0._Z35kOptimizerStatic8bit2StateBlockwiseI6__halfLi6ELi256ELi1EEvPT_S2_PhS3_fffffifPfS4_S4_S4_ffbi:
	.zero		1008


//--------------------- .nv.constant0._Z35kOptimizerStatic8bit2StateBlockwiseIfLi6ELi256ELi1EEvPT_S1_PhS2_fffffifPfS3_S3_S3_ffbi --------------------------
	.section	.nv.constant0._Z35kOptimizerStatic8bit2StateBlockwiseIfLi6ELi256ELi1EEvPT_S1_PhS2_fffffifPfS3_S3_S3_ffbi,"a",@progbits
	.sectionflags	@""
	.align	4
.nv.constant0._Z35kOptimizerStatic8bit2StateBlockwiseIfLi6ELi256ELi1EEvPT_S1_PhS2_fffffifPfS3_S3_S3_ffbi:
	.zero		1008


//--------------------- .nv.constant0._Z35kOptimizerStatic8bit2StateBlockwiseI13__nv_bfloat16Li0ELi256ELi1EEvPT_S2_PhS3_fffffifPfS4_S4_S4_ffbi --------------------------
	.section	.nv.constant0._Z35kOptimizerStatic8bit2StateBlockwiseI13__nv_bfloat16Li0ELi256ELi1EEvPT_S2_PhS3_fffffifPfS4_S4_S4_ffbi,"a",@progbits
	.sectionflags	@""
	.align	4
.nv.constant0._Z35kOptimizerStatic8bit2StateBlockwiseI13__nv_bfloat16Li0ELi256ELi1EEvPT_S2_PhS3_fffffifPfS4_S4_S4_ffbi:
	.zero		1008


//--------------------- .nv.constant0._Z35kOptimizerStatic8bit2StateBlockwiseI6__halfLi0ELi256ELi1EEvPT_S2_PhS3_fffffifPfS4_S4_S4_ffbi --------------------------
	.section	.nv.constant0._Z35kOptimizerStatic8bit2StateBlockwiseI6__halfLi0ELi256ELi1EEvPT_S2_PhS3_fffffifPfS4_S4_S4_ffbi,"a",@progbits
	.sectionflags	@""
	.align	4
.nv.constant0._Z35kOptimizerStatic8bit2StateBlockwiseI6__halfLi0ELi256ELi1EEvPT_S2_PhS3_fffffifPfS4_S4_S4_ffbi:
	.zero		1008


//--------------------- .nv.constant0._Z35kOptimizerStatic8bit2StateBlockwiseIfLi0ELi256ELi1EEvPT_S1_PhS2_fffffifPfS3_S3_S3_ffbi --------------------------
	.section	.nv.constant0._Z35kOptimizerStatic8bit2StateBlockwiseIfLi0ELi256ELi1EEvPT_S1_PhS2_fffffifPfS3_S3_S3_ffbi,"a",@progbits
	.sectionflags	@""
	.align	4
.nv.constant0._Z35kOptimizerStatic8bit2StateBlockwiseIfLi0ELi256ELi1EEvPT_S1_PhS2_fffffifPfS3_S3_S3_ffbi:
	.zero		1008


//--------------------- .nv.constant0._Z20kDequantizeBlockwiseI13__nv_bfloat16Li512ELi64ELi8ELi2EEvPfPhS1_PT_ii --------------------------
	.section	.nv.constant0._Z20kDequantizeBlockwiseI13__nv_bfloat16Li512ELi64ELi8ELi2EEvPfPhS1_PT_ii,"a",@progbits
	.sectionflags	@""
	.align	4
.nv.constant0._Z20kDequantizeBlockwiseI13__nv_bfloat16Li512ELi64ELi8ELi2EEvPfPhS1_PT_ii:
	.zero		936


//--------------------- .nv.constant0._Z20kDequantizeBlockwiseI13__nv_bfloat16Li512ELi64ELi8ELi0EEvPfPhS1_PT_ii --------------------------
	.section	.nv.constant0._Z20kDequantizeBlockwiseI13__nv_bfloat16Li512ELi64ELi8ELi0EEvPfPhS1_PT_ii,"a",@progbits
	.sectionflags	@""
	.align	4
.nv.constant0._Z20kDequantizeBlockwiseI13__nv_bfloat16Li512ELi64ELi8ELi0EEvPfPhS1_PT_ii:
	.zero		936


//--------------------- .nv.constant0._Z20kDequantizeBlockwiseI13__nv_bfloat16Li512ELi64ELi8ELi1EEvPfPhS1_PT_ii --------------------------
	.section	.nv.constant0._Z20kDequantizeBlockwiseI13__nv_bfloat16Li512ELi64ELi8ELi1EEvPfPhS1_PT_ii,"a",@progbits
	.sectionflags	@""
	.align	4
.nv.constant0._Z20kDequantizeBlockwiseI13__nv_bfloat16Li512ELi64ELi8ELi1EEvPfPhS1_PT_ii:
	.zero		936


//--------------------- .nv.constant0._Z20kDequantizeBlockwiseIfLi512ELi64ELi8ELi2EEvPfPhS0_PT_ii --------------------------
	.section	.nv.constant0._Z20kDequantizeBlockwiseIfLi512ELi64ELi8ELi2EEvPfPhS0_PT_ii,"a",@progbits
	.sectionflags	@""
	.align	4
.nv.constant0._Z20kDequantizeBlockwiseIfLi512ELi64ELi8ELi2EEvPfPhS0_PT_ii:
	.zero		936


//--------------------- .nv.constant0._Z20kDequantizeBlockwiseIfLi512ELi64ELi8ELi0EEvPfPhS0_PT_ii --------------------------
	.section	.nv.constant0._Z20kDequantizeBlockwiseIfLi512ELi64ELi8ELi0EEvPfPhS0_PT_ii,"a",@progbits
	.sectionflags	@""
	.align	4
.nv.constant0._Z20kDequantizeBlockwiseIfLi512ELi64ELi8ELi0EEvPfPhS0_PT_ii:
	.zero		936


//--------------------- .nv.constant0._Z20kDequantizeBlockwiseIfLi512ELi64ELi8ELi1EEvPfPhS0_PT_ii --------------------------
	.section	.nv.constant0._Z20kDequantizeBlockwiseIfLi512ELi64ELi8ELi1EEvPfPhS0_PT_ii,"a",@progbits
	.sectionflags	@""
	.align	4
.nv.constant0._Z20kDequantizeBlockwiseIfLi512ELi64ELi8ELi1EEvPfPhS0_PT_ii:
	.zero		936


//--------------------- .nv.constant0._Z20kDequantizeBlockwiseI6__halfLi512ELi64ELi8ELi2EEvPfPhS1_PT_ii --------------------------
	.section	.nv.constant0._Z20kDequantizeBlockwiseI6__halfLi512ELi64ELi8ELi2EEvPfPhS1_PT_ii,"a",@progbits
	.sectionflags	@""
	.align	4
.nv.constant0._Z20kDequantizeBlockwiseI6__halfLi512ELi64ELi8ELi2EEvPfPhS1_PT_ii:
	.zero		936


//--------------------- .nv.constant0._Z20kDequantizeBlockwiseI6__halfLi512ELi64ELi8ELi0EEvPfPhS1_PT_ii --------------------------
	.section	.nv.constant0._Z20kDequantizeBlockwiseI6__halfLi512ELi64ELi8ELi0EEvPfPhS1_PT_ii,"a",@progbits
	.sectionflags	@""
	.align	4
.nv.constant0._Z20kDequantizeBlockwiseI6__halfLi512ELi64ELi8ELi0EEvPfPhS1_PT_ii:
	.zero		936


//--------------------- .nv.constant0._Z20kDequantizeBlockwiseI6__halfLi512ELi64ELi8ELi1EEvPfPhS1_PT_ii --------------------------
	.section	.nv.constant0._Z20kDequantizeBlockwiseI6__halfLi512ELi64ELi8ELi1EEvPfPhS1_PT_ii,"a",@progbits
	.sectionflags	@""
	.align	4
.nv.constant0._Z20kDequantizeBlockwiseI6__halfLi512ELi64ELi8ELi1EEvPfPhS1_PT_ii:
	.zero		936


//--------------------- .nv.constant0._Z23kQuantizeBlockwiseSmallI13__nv_bfloat16Li64ELi2EEvPfPT_S1_PhS1_ii --------------------------
	.section	.nv.constant0._Z23kQuantizeBlockwiseSmallI13__nv_bfloat16Li64ELi2EEvPfPT_S1_PhS1_ii,"a",@progbits
	.sectionflags	@""
	.align	4
.nv.constant0._Z23kQuantizeBlockwiseSmallI13__nv_bfloat16Li64ELi2EEvPfPT_S1_PhS1_ii:
	.zero		944


//--------------------- .nv.constant0._Z23kQuantizeBlockwiseSmallIfLi64ELi2EEvPfPT_S0_PhS0_ii --------------------------
	.section	.nv.constant0._Z23kQuantizeBlockwiseSmallIfLi64ELi2EEvPfPT_S0_PhS0_ii,"a",@progbits
	.sectionflags	@""
	.align	4
.nv.constant0._Z23kQuantizeBlockwiseSmallIfLi64ELi2EEvPfPT_S0_PhS0_ii:
	.zero		944


//--------------------- .nv.constant0._Z23kQuantizeBlockwiseSmallI6__halfLi64ELi2EEvPfPT_S1_PhS1_ii --------------------------
	.section	.nv.constant0._Z23kQuantizeBlockwiseSmallI6__halfLi64ELi2EEvPfPT_S1_PhS1_ii,"a",@progbits
	.sectionflags	@""
	.align	4
.nv.constant0._Z23kQuantizeBlockwiseSmallI6__halfLi64ELi2EEvPfPT_S1_PhS1_ii:
	.zero		944


//--------------------- .nv.constant0._Z23kQuantizeBlockwiseSmallI13__nv_bfloat16Li64ELi1EEvPfPT_S1_PhS1_ii --------------------------
	.section	.nv.constant0._Z23kQuantizeBlockwiseSmallI13__nv_bfloat16Li64ELi1EEvPfPT_S1_PhS1_ii,"a",@progbits
	.sectionflags	@""
	.align	4
.nv.constant0._Z23kQuantizeBlockwiseSmallI13__nv_bfloat16Li64ELi1EEvPfPT_S1_PhS1_ii:
	.zero		944


//--------------------- .nv.constant0._Z23kQuantizeBlockwiseSmallIfLi64ELi1EEvPfPT_S0_PhS0_ii --------------------------
	.section	.nv.constant0._Z23kQuantizeBlockwiseSmallIfLi64ELi1EEvPfPT_S0_PhS0_ii,"a",@progbits
	.sectionflags	@""
	.align	4
.nv.constant0._Z23kQuantizeBlockwiseSmallIfLi64ELi1EEvPfPT_S0_PhS0_ii:
	.zero		944


//--------------------- .nv.constant0._Z23kQuantizeBlockwiseSmallI6__halfLi64ELi1EEvPfPT_S1_PhS1_ii --------------------------
	.section	.nv.constant0._Z23kQuantizeBlockwiseSmallI6__halfLi64ELi1EEvPfPT_S1_PhS1_ii,"a",@progbits
	.sectionflags	@""
	.align	4
.nv.constant0._Z23kQuantizeBlockwiseSmallI6__halfLi64ELi1EEvPfPT_S1_PhS1_ii:
	.zero		944


//--------------------- .nv.constant0._Z23kQuantizeBlockwiseSmallI13__nv_bfloat16Li32ELi2EEvPfPT_S1_PhS1_ii --------------------------
	.section	.nv.constant0._Z23kQuantizeBlockwiseSmallI13__nv_bfloat16Li32ELi2EEvPfPT_S1_PhS1_ii,"a",@progbits
	.sectionflags	@""
	.align	4
.nv.constant0._Z23kQuantizeBlockwiseSmallI13__nv_bfloat16Li32ELi2EEvPfPT_S1_PhS1_ii:
	.zero		944


//--------------------- .nv.constant0._Z23kQuantizeBlockwiseSmallIfLi32ELi2EEvPfPT_S0_PhS0_ii --------------------------
	.section	.nv.constant0._Z23kQuantizeBlockwiseSmallIfLi32ELi2EEvPfPT_S0_PhS0_ii,"a",@progbits
	.sectionflags	@""
	.align	4
.nv.constant0._Z23kQuantizeBlockwiseSmallIfLi32ELi2EEvPfPT_S0_PhS0_ii:
	.zero		944


//--------------------- .nv.constant0._Z23kQuantizeBlockwiseSmallI6__halfLi32ELi2EEvPfPT_S1_PhS1_ii --------------------------
	.section	.nv.constant0._Z23kQuantizeBlockwiseSmallI6__halfLi32ELi2EEvPfPT_S1_PhS1_ii,"a",@progbits
	.sectionflags	@""
	.align	4
.nv.constant0._Z23kQuantizeBlockwiseSmallI6__halfLi32ELi2EEvPfPT_S1_PhS1_ii:
	.zero		944


//--------------------- .nv.constant0._Z23kQuantizeBlockwiseSmallI13__nv_bfloat16Li32ELi1EEvPfPT_S1_PhS1_ii --------------------------
	.section	.nv.constant0._Z23kQuantizeBlockwiseSmallI13__nv_bfloat16Li32ELi1EEvPfPT_S1_PhS1_ii,"a",@progbits
	.sectionflags	@""
	.align	4
.nv.constant0._Z23kQuantizeBlockwiseSmallI13__nv_bfloat16Li32ELi1EEvPfPT_S1_PhS1_ii:
	.zero		944


//--------------------- .nv.constant0._Z23kQuantizeBlockwiseSmallIfLi32ELi1EEvPfPT_S0_PhS0_ii --------------------------
	.section	.nv.constant0._Z23kQuantizeBlockwiseSmallIfLi32ELi1EEvPfPT_S0_PhS0_ii,"a",@progbits
	.sectionflags	@""
	.align	4
.nv.constant0._Z23kQuantizeBlockwiseSmallIfLi32ELi1EEvPfPT_S0_PhS0_ii:
	.zero		944


//--------------------- .nv.constant0._Z23kQuantizeBlockwiseSmallI6__halfLi32ELi1EEvPfPT_S1_PhS1_ii --------------------------
	.section	.nv.constant0._Z23kQuantizeBlockwiseSmallI6__halfLi32ELi1EEvPfPT_S1_PhS1_ii,"a",@progbits
	.sectionflags	@""
	.align	4
.nv.constant0._Z23kQuantizeBlockwiseSmallI6__halfLi32ELi1EEvPfPT_S1_PhS1_ii:
	.zero		944


//--------------------- .nv.constant0._Z18kQuantizeBlockwiseI13__nv_bfloat16Li64ELi2ELi0ELi2EEvPfPT_S1_PhS1_ii --------------------------
	.section	.nv.constant0._Z18kQuantizeBlockwiseI13__nv_bfloat16Li64ELi2ELi0ELi2EEvPfPT_S1_PhS1_ii,"a",@progbits
	.sectionflags	@""
	.align	4
.nv.constant0._Z18kQuantizeBlockwiseI13__nv_bfloat16Li64ELi2ELi0ELi2EEvPfPT_S1_PhS1_ii:
	.zero		944


//--------------------- .nv.constant0._Z18kQuantizeBlockwiseI13__nv_bfloat16Li128ELi2ELi0ELi2EEvPfPT_S1_PhS1_ii --------------------------
	.section	.nv.constant0._Z18kQuantizeBlockwiseI13__nv_bfloat16Li128ELi2ELi0ELi2EEvPfPT_S1_PhS1_ii,"a",@progbits
	.sectionflags	@""
	.align	4
.nv.constant0._Z18kQuantizeBlockwiseI13__nv_bfloat16Li128ELi2ELi0ELi2EEvPfPT_S1_PhS1_ii:
	.zero		944


//--------------------- .nv.constant0._Z18kQuantizeBlockwiseI13__nv_bfloat16Li256ELi2ELi0ELi2EEvPfPT_S1_PhS1_ii --------------------------
	.section	.nv.constant0._Z18kQuantizeBlockwiseI13__nv_bfloat16Li256ELi2ELi0ELi2EEvPfPT_S1_PhS1_ii,"a",@progbits
	.sectionflags	@""
	.align	4
.nv.constant0._Z18kQuantizeBlockwiseI13__nv_bfloat16Li256ELi2ELi0ELi2EEvPfPT_S1_PhS1_ii:
	.zero		944


//--------------------- .nv.constant0._Z18kQuantizeBlockwiseI13__nv_bfloat16Li512ELi2ELi0ELi2EEvPfPT_S1_PhS1_ii --------------------------
	.section	.nv.constant0._Z18kQuantizeBlockwiseI13__nv_bfloat16Li512ELi2ELi0ELi2EEvPfPT_S1_PhS1_ii,"a",@progbits
	.sectionflags	@""
	.align	4
.nv.constant0._Z18kQuantizeBlockwiseI13__nv_bfloat16Li512ELi2ELi0ELi2EEvPfPT_S1_PhS1_ii:
	.zero		944


//--------------------- .nv.constant0._Z18kQuantizeBlockwiseI13__nv_bfloat16Li1024ELi4ELi0ELi2EEvPfPT_S1_PhS1_ii --------------------------
	.section	.nv.constant0._Z18kQuantizeBlockwiseI13__nv_bfloat16Li1024ELi4ELi0ELi2EEvPfPT_S1_PhS1_ii,"a",@progbits
	.sectionflags	@""
	.align	4
.nv.constant0._Z18kQuantizeBlockwiseI13__nv_bfloat16Li1024ELi4ELi0ELi2EEvPfPT_S1_PhS1_ii:
	.zero		944


//--------------------- .nv.constant0._Z18kQuantizeBlockwiseI13__nv_bfloat16Li2048ELi4ELi0ELi2EEvPfPT_S1_PhS1_ii --------------------------
	.section	.nv.constant0._Z18kQuantizeBlockwiseI13__nv_bfloat16Li2048ELi4ELi0ELi2EEvPfPT_S1_PhS1_ii,"a",@progbits
	.sectionflags	@""
	.align	4
.nv.constant0._Z18kQuantizeBlockwiseI13__nv_bfloat16Li2048ELi4ELi0ELi2EEvPfPT_S1_PhS1_ii:
	.zero		944


//--------------------- .nv.constant0._Z18kQuantizeBlockwiseI13__nv_bfloat16Li4096ELi4ELi0ELi2EEvPfPT_S1_PhS1_ii --------------------------
	.section	.nv.constant0._Z18kQuantizeBlockwiseI13__nv_bfloat16Li4096ELi4ELi0ELi2EEvPfPT_S1_PhS1_ii,"a",@progbits
	.sectionflags	@""
	.align	4
.nv.constant0._Z18kQuantizeBlockwiseI13__nv_bfloat16Li4096ELi4ELi0ELi2EEvPfPT_S1_PhS1_ii:
	.zero		944


//--------------------- .nv.constant0._Z18kQuantizeBlockwiseI13__nv_bfloat16Li64ELi2ELi0ELi1EEvPfPT_S1_PhS1_ii --------------------------
	.section	.nv.constant0._Z18kQuantizeBlockwiseI13__nv_bfloat16Li64ELi2ELi0ELi1EEvPfPT_S1_PhS1_ii,"a",@progbits
	.sectionflags	@""
	.align	4
.nv.constant0._Z18kQuantizeBlockwiseI13__nv_bfloat16Li64ELi2ELi0ELi1EEvPfPT_S1_PhS1_ii:
	.zero		944


//--------------------- .nv.constant0._Z18kQuantizeBlockwiseI13__nv_bfloat16Li128ELi2ELi0ELi1EEvPfPT_S1_PhS1_ii --------------------------
	.section	.nv.constant0._Z18kQuantizeBlockwiseI13__nv_bfloat16Li128ELi2ELi0ELi1EEvPfPT_S1_PhS1_ii,"a",@progbits
	.sectionflags	@""
	.align	4
.nv.constant0._Z18kQuantizeBlockwiseI13__nv_bfloat16Li128ELi2ELi0ELi1EEvPfPT_S1_PhS1_ii:
	.zero		944


//--------------------- .nv.constant0._Z18kQuantizeBlockwiseI13__nv_bfloat16Li256ELi2ELi0ELi1EEvPfPT_S1_PhS1_ii --------------------------
	.section	.nv.constant0._Z18kQuantizeBlockwiseI13__nv_bfloat16Li256ELi2ELi0ELi1EEvPfPT_S1_PhS1_ii,"a",@progbits
	.sectionflags	@""
	.align	4
.nv.constant0._Z18kQuantizeBlockwiseI13__nv_bfloat16Li256ELi2ELi0ELi1EEvPfPT_S1_PhS1_ii:
	.zero		944


//--------------------- .nv.constant0._Z18kQuantizeBlockwiseI13__nv_bfloat16Li512ELi2ELi0ELi1EEvPfPT_S1_PhS1_ii --------------------------
	.section	.nv.constant0._Z18kQuantizeBlockwiseI13__nv_bfloat16Li512ELi2ELi0ELi1EEvPfPT_S1_PhS1_ii,"a",@progbits
	.sectionflags	@""
	.align	4
.nv.constant0._Z18kQuantizeBlockwiseI13__nv_bfloat16Li512ELi2ELi0ELi1EEvPfPT_S1_PhS1_ii:
	.zero		944


//--------------------- .nv.constant0._Z18kQuantizeBlockwiseI13__nv_bfloat16Li1024ELi4ELi0ELi1EEvPfPT_S1_PhS1_ii --------------------------
	.section	.nv.constant0._Z18kQuantizeBlockwiseI13__nv_bfloat16Li1024ELi4ELi0ELi1EEvPfPT_S1_PhS1_ii,"a",@progbits
	.sectionflags	@""
	.align	4
.nv.constant0._Z18kQuantizeBlockwiseI13__nv_bfloat16Li1024ELi4ELi0ELi1EEvPfPT_S1_PhS1_ii:
	.zero		944


//--------------------- .nv.constant0._Z18kQuantizeBlockwiseI13__nv_bfloat16Li2048ELi4ELi0ELi1EEvPfPT_S1_PhS1_ii --------------------------
	.section	.nv.constant0._Z18kQuantizeBlockwiseI13__nv_bfloat16Li2048ELi4ELi0ELi1EEvPfPT_S1_PhS1_ii,"a",@progbits
	.sectionflags	@""
	.align	4
.nv.constant0._Z18kQuantizeBlockwiseI13__nv_bfloat16Li2048ELi4ELi0ELi1EEvPfPT_S1_PhS1_ii:
	.zero		944


//--------------------- .nv.constant0._Z18kQuantizeBlockwiseI13__nv_bfloat16Li4096ELi4ELi0ELi1EEvPfPT_S1_PhS1_ii --------------------------
	.section	.nv.constant0._Z18kQuantizeBlockwiseI13__nv_bfloat16Li4096ELi4ELi0ELi1EEvPfPT_S1_PhS1_ii,"a",@progbits
	.sectionflags	@""
	.align	4
.nv.constant0._Z18kQuantizeBlockwiseI13__nv_bfloat16Li4096ELi4ELi0ELi1EEvPfPT_S1_PhS1_ii:
	.zero		944


//--------------------- .nv.constant0._Z18kQuantizeBlockwiseI13__nv_bfloat16Li64ELi2ELi0ELi0EEvPfPT_S1_PhS1_ii --------------------------
	.section	.nv.constant0._Z18kQuantizeBlockwiseI13__nv_bfloat16Li64ELi2ELi0ELi0EEvPfPT_S1_PhS1_ii,"a",@progbits
	.sectionflags	@""
	.align	4
.nv.constant0._Z18kQuantizeBlockwiseI13__nv_bfloat16Li64ELi2ELi0ELi0EEvPfPT_S1_PhS1_ii:
	.zero		944


//--------------------- .nv.constant0._Z18kQuantizeBlockwiseI13__nv_bfloat16Li128ELi2ELi0ELi0EEvPfPT_S1_PhS1_ii --------------------------
	.section	.nv.constant0._Z18kQuantizeBlockwiseI13__nv_bfloat16Li128ELi2ELi0ELi0EEvPfPT_S1_PhS1_ii,"a",@progbits
	.sectionflags	@""
	.align	4
.nv.constant0._Z18kQuantizeBlockwiseI13__nv_bfloat16Li128ELi2ELi0ELi0EEvPfPT_S1_PhS1_ii:
	.zero		944


//--------------------- .nv.constant0._Z18kQuantizeBlockwiseI13__nv_bfloat16Li256ELi2ELi0ELi0EEvPfPT_S1_PhS1_ii --------------------------
	.section	.nv.constant0._Z18kQuantizeBlockwiseI13__nv_bfloat16Li256ELi2ELi0ELi0EEvPfPT_S1_PhS1_ii,"a",@progbits
	.sectionflags	@""
	.align	4
.nv.constant0._Z18kQuantizeBlockwiseI13__nv_bfloat16Li256ELi2ELi0ELi0EEvPfPT_S1_PhS1_ii:
	.zero		944


//--------------------- .nv.constant0._Z18kQuantizeBlockwiseI13__nv_bfloat16Li512ELi2ELi0ELi0EEvPfPT_S1_PhS1_ii --------------------------
	.section	.nv.constant0._Z18kQuantizeBlockwiseI13__nv_bfloat16Li512ELi2ELi0ELi0EEvPfPT_S1_PhS1_ii,"a",@progbits
	.sectionflags	@""
	.align	4
.nv.constant0._Z18kQuantizeBlockwiseI13__nv_bfloat16Li512ELi2ELi0ELi0EEvPfPT_S1_PhS1_ii:
	.zero		944


//--------------------- .nv.constant0._Z18kQuantizeBlockwiseI13__nv_bfloat16Li1024ELi4ELi0ELi0EEvPfPT_S1_PhS1_ii --------------------------
	.section	.nv.constant0._Z18kQuantizeBlockwiseI13__nv_bfloat16Li1024ELi4ELi0ELi0EEvPfPT_S1_PhS1_ii,"a",@progbits
	.sectionflags	@""
	.align	4
.nv.constant0._Z18kQuantizeBlockwiseI13__nv_bfloat16Li1024ELi4ELi0ELi0EEvPfPT_S1_PhS1_ii:
	.zero		944


//--------------------- .nv.constant0._Z18kQuantizeBlockwiseI13__nv_bfloat16Li2048ELi4ELi0ELi0EEvPfPT_S1_PhS1_ii --------------------------
	.section	.nv.constant0._Z18kQuantizeBlockwiseI13__nv_bfloat16Li2048ELi4ELi0ELi0EEvPfPT_S1_PhS1_ii,"a",@progbits
	.sectionflags	@""
	.align	4
.nv.constant0._Z18kQuantizeBlockwiseI13__nv_bfloat16Li2048ELi4ELi0ELi0EEvPfPT_S1_PhS1_ii:
	.zero		944


//--------------------- .nv.constant0._Z18kQuantizeBlockwiseI13__nv_bfloat16Li4096ELi4ELi1ELi0EEvPfPT_S1_PhS1_ii --------------------------
	.section	.nv.constant0._Z18kQuantizeBlockwiseI13__nv_bfloat16Li4096ELi4ELi1ELi0EEvPfPT_S1_PhS1_ii,"a",@progbits
	.sectionflags	@""
	.align	4
.nv.constant0._Z18kQuantizeBlockwiseI13__nv_bfloat16Li4096ELi4ELi1ELi0EEvPfPT_S1_PhS1_ii:
	.zero		944


//--------------------- .nv.constant0._Z18kQuantizeBlockwiseI13__nv_bfloat16Li4096ELi4ELi0ELi0EEvPfPT_S1_PhS1_ii --------------------------
	.section	.nv.constant0._Z18kQuantizeBlockwiseI13__nv_bfloat16Li4096ELi4ELi0ELi0EEvPfPT_S1_PhS1_ii,"a",@progbits
	.sectionflags	@""
	.align	4
.nv.constant0._Z18kQuantizeBlockwiseI13__nv_bfloat16Li4096ELi4ELi0ELi0EEvPfPT_S1_PhS1_ii:
	.zero		944


//--------------------- .nv.constant0._Z18kQuantizeBlockwiseIfLi64ELi2ELi0ELi2EEvPfPT_S0_PhS0_ii --------------------------
	.section	.nv.constant0._Z18kQuantizeBlockwiseIfLi64ELi2ELi0ELi2EEvPfPT_S0_PhS0_ii,"a",@progbits
	.sectionflags	@""
	.align	4
.nv.constant0._Z18kQuantizeBlockwiseIfLi64ELi2ELi0ELi2EEvPfPT_S0_PhS0_ii:
	.zero		944


//--------------------- .nv.constant0._Z18kQuantizeBlockwiseIfLi128ELi2ELi0ELi2EEvPfPT_S0_PhS0_ii --------------------------
	.section	.nv.constant0._Z18kQuantizeBlockwiseIfLi128ELi2ELi0ELi2EEvPfPT_S0_PhS0_ii,"a",@progbits
	.sectionflags	@""
	.align	4
.nv.constant0._Z18kQuantizeBlockwiseIfLi128ELi2ELi0ELi2EEvPfPT_S0_PhS0_ii:
	.zero		944


//--------------------- .nv.constant0._Z18kQuantizeBlockwiseIfLi256ELi2ELi0ELi2EEvPfPT_S0_PhS0_ii --------------------------
	.section	.nv.constant0._Z18kQuantizeBlockwiseIfLi256ELi2ELi0ELi2EEvPfPT_S0_PhS0_ii,"a",@progbits
	.sectionflags	@""
	.align	4
.nv.constant0._Z18kQuantizeBlockwiseIfLi256ELi2ELi0ELi2EEvPfPT_S0_PhS0_ii:
	.zero		944


//--------------------- .nv.constant0._Z18kQuantizeBlockwiseIfLi512ELi2ELi0ELi2EEvPfPT_S0_PhS0_ii --------------------------
	.section	.nv.constant0._Z18kQuantizeBlockwiseIfLi512ELi2ELi0ELi2EEvPfPT_S0_PhS0_ii,"a",@progbits
	.sectionflags	@""
	.align	4
.nv.constant0._Z18kQuantizeBlockwiseIfLi512ELi2ELi0ELi2EEvPfPT_S0_PhS0_ii:
	.zero		944


//--------------------- .nv.constant0._Z18kQuantizeBlockwiseIfLi1024ELi4ELi0ELi2EEvPfPT_S0_PhS0_ii --------------------------
	.section	.nv.constant0._Z18kQuantizeBlockwiseIfLi1024ELi4ELi0ELi2EEvPfPT_S0_PhS0_ii,"a",@progbits
	.sectionflags	@""
	.align	4
.nv.constant0._Z18kQuantizeBlockwiseIfLi1024ELi4ELi0ELi2EEvPfPT_S0_PhS0_ii:
	.zero		944


//--------------------- .nv.constant0._Z18kQuantizeBlockwiseIfLi2048ELi4ELi0ELi2EEvPfPT_S0_PhS0_ii --------------------------
	.section	.nv.constant0._Z18kQuantizeBlockwiseIfLi2048ELi4ELi0ELi2EEvPfPT_S0_PhS0_ii,"a",@progbits
	.sectionflags	@""
	.align	4
.nv.constant0._Z18kQuantizeBlockwiseIfLi2048ELi4ELi0ELi2EEvPfPT_S0_PhS0_ii:
	.zero		944


//--------------------- .nv.constant0._Z18kQuantizeBlockwiseIfLi4096ELi4ELi0ELi2EEvPfPT_S0_PhS0_ii --------------------------
	.section	.nv.constant0._Z18kQuantizeBlockwiseIfLi4096ELi4ELi0ELi2EEvPfPT_S0_PhS0_ii,"a",@progbits
	.sectionflags	@""
	.align	4
.nv.constant0._Z18kQuantizeBlockwiseIfLi4096ELi4ELi0ELi2EEvPfPT_S0_PhS0_ii:
	.zero		944


//--------------------- .nv.constant0._Z18kQuantizeBlockwiseIfLi64ELi2ELi0ELi1EEvPfPT_S0_PhS0_ii --------------------------
	.section	.nv.constant0._Z18kQuantizeBlockwiseIfLi64ELi2ELi0ELi1EEvPfPT_S0_PhS0_ii,"a",@progbits
	.sectionflags	@""
	.align	4
.nv.constant0._Z18kQuantizeBlockwiseIfLi64ELi2ELi0ELi1EEvPfPT_S0_PhS0_ii:
	.zero		944


//--------------------- .nv.constant0._Z18kQuantizeBlockwiseIfLi128ELi2ELi0ELi1EEvPfPT_S0_PhS0_ii --------------------------
	.section	.nv.constant0._Z18kQuantizeBlockwiseIfLi128ELi2ELi0ELi1EEvPfPT_S0_PhS0_ii,"a",@progbits
	.sectionflags	@""
	.align	4
.nv.constant0._Z18kQuantizeBlockwiseIfLi128ELi2ELi0ELi1EEvPfPT_S0_PhS0_ii:
	.zero		944


//--------------------- .nv.constant0._Z18kQuantizeBlockwiseIfLi256ELi2ELi0ELi1EEvPfPT_S0_PhS0_ii --------------------------
	.section	.nv.constant0._Z18kQuantizeBlockwiseIfLi256ELi2ELi0ELi1EEvPfPT_S0_PhS0_ii,"a",@progbits
	.sectionflags	@""
	.align	4
.nv.constant0._Z18kQuantizeBlockwiseIfLi256ELi2ELi0ELi1EEvPfPT_S0_PhS0_ii:
	.zero		944


//--------------------- .nv.constant0._Z18kQuantizeBlockwiseIfLi512ELi2ELi0ELi1EEvPfPT_S0_PhS0_ii --------------------------
	.section	.nv.constant0._Z18kQuantizeBlockwiseIfLi512ELi2ELi0ELi1EEvPfPT_S0_PhS0_ii,"a",@progbits
	.sectionflags	@""
	.align	4
.nv.constant0._Z18kQuantizeBlockwiseIfLi512ELi2ELi0ELi1EEvPfPT_S0_PhS0_ii:
	.zero		944


//--------------------- .nv.constant0._Z18kQuantizeBlockwiseIfLi1024ELi4ELi0ELi1EEvPfPT_S0_PhS0_ii --------------------------
	.section	.nv.constant0._Z18kQuantizeBlockwiseIfLi1024ELi4ELi0ELi1EEvPfPT_S0_PhS0_ii,"a",@progbits
	.sectionflags	@""
	.align	4
.nv.constant0._Z18kQuantizeBlockwiseIfLi1024ELi4ELi0ELi1EEvPfPT_S0_PhS0_ii:
	.zero		944


//--------------------- .nv.constant0._Z18kQuantizeBlockwiseIfLi2048ELi4ELi0ELi1EEvPfPT_S0_PhS0_ii --------------------------
	.section	.nv.constant0._Z18kQuantizeBlockwiseIfLi2048ELi4ELi0ELi1EEvPfPT_S0_PhS0_ii,"a",@progbits
	.sectionflags	@""
	.align	4
.nv.constant0._Z18kQuantizeBlockwiseIfLi2048ELi4ELi0ELi1EEvPfPT_S0_PhS0_ii:
	.zero		944


//--------------------- .nv.constant0._Z18kQuantizeBlockwiseIfLi4096ELi4ELi0ELi1EEvPfPT_S0_PhS0_ii --------------------------
	.section	.nv.constant0._Z18kQuantizeBlockwiseIfLi4096ELi4ELi0ELi1EEvPfPT_S0_PhS0_ii,"a",@progbits
	.sectionflags	@""
	.align	4
.nv.constant0._Z18kQuantizeBlockwiseIfLi4096ELi4ELi0ELi1EEvPfPT_S0_PhS0_ii:
	.zero		944


//--------------------- .nv.constant0._Z18kQuantizeBlockwiseIfLi64ELi2ELi0ELi0EEvPfPT_S0_PhS0_ii --------------------------
	.section	.nv.constant0._Z18kQuantizeBlockwiseIfLi64ELi2ELi0ELi0EEvPfPT_S0_PhS0_ii,"a",@progbits
	.sectionflags	@""
	.align	4
.nv.constant0._Z18kQuantizeBlockwiseIfLi64ELi2ELi0ELi0EEvPfPT_S0_PhS0_ii:
	.zero		944


//--------------------- .nv.constant0._Z18kQuantizeBlockwiseIfLi128ELi2ELi0ELi0EEvPfPT_S0_PhS0_ii --------------------------
	.section	.nv.constant0._Z18kQuantizeBlockwiseIfLi128ELi2ELi0ELi0EEvPfPT_S0_PhS0_ii,"a",@progbits
	.sectionflags	@""
	.align	4
.nv.constant0._Z18kQuantizeBlockwiseIfLi128ELi2ELi0ELi0EEvPfPT_S0_PhS0_ii:
	.zero		944


//--------------------- .nv.constant0._Z18kQuantizeBlockwiseIfLi256ELi2ELi0ELi0EEvPfPT_S0_PhS0_ii --------------------------
	.section	.nv.constant0._Z18kQuantizeBlockwiseIfLi256ELi2ELi0ELi0EEvPfPT_S0_PhS0_ii,"a",@progbits
	.sectionflags	@""
	.align	4
.nv.constant0._Z18kQuantizeBlockwiseIfLi256ELi2ELi0ELi0EEvPfPT_S0_PhS0_ii:
	.zero		944


//--------------------- .nv.constant0._Z18kQuantizeBlockwiseIfLi512ELi2ELi0ELi0EEvPfPT_S0_PhS0_ii --------------------------
	.section	.nv.constant0._Z18kQuantizeBlockwiseIfLi512ELi2ELi0ELi0EEvPfPT_S0_PhS0_ii,"a",@progbits
	.sectionflags	@""
	.align	4
.nv.constant0._Z18kQuantizeBlockwiseIfLi512ELi2ELi0ELi0EEvPfPT_S0_PhS0_ii:
	.zero		944


//--------------------- .nv.constant0._Z18kQuantizeBlockwiseIfLi1024ELi4ELi0ELi0EEvPfPT_S0_PhS0_ii --------------------------
	.section	.nv.constant0._Z18kQuantizeBlockwiseIfLi1024ELi4ELi0ELi0EEvPfPT_S0_PhS0_ii,"a",@progbits
	.sectionflags	@""
	.align	4
.nv.constant0._Z18kQuantizeBlockwiseIfLi1024ELi4ELi0ELi0EEvPfPT_S0_PhS0_ii:
	.zero		944


//--------------------- .nv.constant0._Z18kQuantizeBlockwiseIfLi2048ELi4ELi0ELi0EEvPfPT_S0_PhS0_ii --------------------------
	.section	.nv.constant0._Z18kQuantizeBlockwiseIfLi2048ELi4ELi0ELi0EEvPfPT_S0_PhS0_ii,"a",@progbits
	.sectionflags	@""
	.align	4
.nv.constant0._Z18kQuantizeBlockwiseIfLi2048ELi4ELi0ELi0EEvPfPT_S0_PhS0_ii:
	.zero		944


//--------------------- .nv.constant0._Z18kQuantizeBlockwiseIfLi4096ELi4ELi1ELi0EEvPfPT_S0_PhS0_ii --------------------------
	.section	.nv.constant0._Z18kQuantizeBlockwiseIfLi4096ELi4ELi1ELi0EEvPfPT_S0_PhS0_ii,"a",@progbits
	.sectionflags	@""
	.align	4
.nv.constant0._Z18kQuantizeBlockwiseIfLi4096ELi4ELi1ELi0EEvPfPT_S0_PhS0_ii:
	.zero		944


//--------------------- .nv.constant0._Z18kQuantizeBlockwiseIfLi4096ELi4ELi0ELi0EEvPfPT_S0_PhS0_ii --------------------------
	.section	.nv.constant0._Z18kQuantizeBlockwiseIfLi4096ELi4ELi0ELi0EEvPfPT_S0_PhS0_ii,"a",@progbits
	.sectionflags	@""
	.align	4
.nv.constant0._Z18kQuantizeBlockwiseIfLi4096ELi4ELi0ELi0EEvPfPT_S0_PhS0_ii:
	.zero		944


//--------------------- .nv.constant0._Z18kQuantizeBlockwiseI6__halfLi64ELi2ELi0ELi2EEvPfPT_S1_PhS1_ii --------------------------
	.section	.nv.constant0._Z18kQuantizeBlockwiseI6__halfLi64ELi2ELi0ELi2EEvPfPT_S1_PhS1_ii,"a",@progbits
	.sectionflags	@""
	.align	4
.nv.constant0._Z18kQuantizeBlockwiseI6__halfLi64ELi2ELi0ELi2EEvPfPT_S1_PhS1_ii:
	.zero		944


//--------------------- .nv.constant0._Z18kQuantizeBlockwiseI6__halfLi128ELi2ELi0ELi2EEvPfPT_S1_PhS1_ii --------------------------
	.section	.nv.constant0._Z18kQuantizeBlockwiseI6__halfLi128ELi2ELi0ELi2EEvPfPT_S1_PhS1_ii,"a",@progbits
	.sectionflags	@""
	.align	4
.nv.constant0._Z18kQuantizeBlockwiseI6__halfLi128ELi2ELi0ELi2EEvPfPT_S1_PhS1_ii:
	.zero		944


//--------------------- .nv.constant0._Z18kQuantizeBlockwiseI6__halfLi256ELi2ELi0ELi2EEvPfPT_S1_PhS1_ii --------------------------
	.section	.nv.constant0._Z18kQuantizeBlockwiseI6__halfLi256ELi2ELi0ELi2EEvPfPT_S1_PhS1_ii,"a",@progbits
	.sectionflags	@""
	.align	4
.nv.constant0._Z18kQuantizeBlockwiseI6__halfLi256ELi2ELi0ELi2EEvPfPT_S1_PhS1_ii:
	.zero		944


//--------------------- .nv.constant0._Z18kQuantizeBlockwiseI6__halfLi512ELi2ELi0ELi2EEvPfPT_S1_PhS1_ii --------------------------
	.section	.nv.constant0._Z18kQuantizeBlockwiseI6__halfLi512ELi2ELi0ELi2EEvPfPT_S1_PhS1_ii,"a",@progbits
	.sectionflags	@""
	.align	4
.nv.constant0._Z18kQuantizeBlockwiseI6__halfLi512ELi2ELi0ELi2EEvPfPT_S1_PhS1_ii:
	.zero		944


//--------------------- .nv.constant0._Z18kQuantizeBlockwiseI6__halfLi1024ELi4ELi0ELi2EEvPfPT_S1_PhS1_ii --------------------------
	.section	.nv.constant0._Z18kQuantizeBlockwiseI6__halfLi1024ELi4ELi0ELi2EEvPfPT_S1_PhS1_ii,"a",@progbits
	.sectionflags	@""
	.align	4
.nv.constant0._Z18kQuantizeBlockwiseI6__halfLi1024ELi4ELi0ELi2EEvPfPT_S1_PhS1_ii:
	.zero		944


//--------------------- .nv.constant0._Z18kQuantizeBlockwiseI6__halfLi2048ELi4ELi0ELi2EEvPfPT_S1_PhS1_ii --------------------------
	.section	.nv.constant0._Z18kQuantizeBlockwiseI6__halfLi2048ELi4ELi0ELi2EEvPfPT_S1_PhS1_ii,"a",@progbits
	.sectionflags	@""
	.align	4
.nv.constant0._Z18kQuantizeBlockwiseI6__halfLi2048ELi4ELi0ELi2EEvPfPT_S1_PhS1_ii:
	.zero		944


//--------------------- .nv.constant0._Z18kQuantizeBlockwiseI6__halfLi4096ELi4ELi0ELi2EEvPfPT_S1_PhS1_ii --------------------------
	.section	.nv.constant0._Z18kQuantizeBlockwiseI6__halfLi4096ELi4ELi0ELi2EEvPfPT_S1_PhS1_ii,"a",@progbits
	.sectionflags	@""
	.align	4
.nv.constant0._Z18kQuantizeBlockwiseI6__halfLi4096ELi4ELi0ELi2EEvPfPT_S1_PhS1_ii:
	.zero		944


//--------------------- .nv.constant0._Z18kQuantizeBlockwiseI6__halfLi64ELi2ELi0ELi1EEvPfPT_S1_PhS1_ii --------------------------
	.section	.nv.constant0._Z18kQuantizeBlockwiseI6__halfLi64ELi2ELi0ELi1EEvPfPT_S1_PhS1_ii,"a",@progbits
	.sectionflags	@""
	.align	4
.nv.constant0._Z18kQuantizeBlockwiseI6__halfLi64ELi2ELi0ELi1EEvPfPT_S1_PhS1_ii:
	.zero		944


//--------------------- .nv.constant0._Z18kQuantizeBlockwiseI6__halfLi128ELi2ELi0ELi1EEvPfPT_S1_PhS1_ii --------------------------
	.section	.nv.constant0._Z18kQuantizeBlockwiseI6__halfLi128ELi2ELi0ELi1EEvPfPT_S1_PhS1_ii,"a",@progbits
	.sectionflags	@""
	.align	4
.nv.constant0._Z18kQuantizeBlockwiseI6__halfLi128ELi2ELi0ELi1EEvPfPT_S1_PhS1_ii:
	.zero		944


//--------------------- .nv.constant0._Z18kQuantizeBlockwiseI6__halfLi256ELi2ELi0ELi1EEvPfPT_S1_PhS1_ii --------------------------
	.section	.nv.constant0._Z18kQuantizeBlockwiseI6__halfLi256ELi2ELi0ELi1EEvPfPT_S1_PhS1_ii,"a",@progbits
	.sectionflags	@""
	.align	4
.nv.constant0._Z18kQuantizeBlockwiseI6__halfLi256ELi2ELi0ELi1EEvPfPT_S1_PhS1_ii:
	.zero		944


//--------------------- .nv.constant0._Z18kQuantizeBlockwiseI6__halfLi512ELi2ELi0ELi1EEvPfPT_S1_PhS1_ii --------------------------
	.section	.nv.constant0._Z18kQuantizeBlockwiseI6__halfLi512ELi2ELi0ELi1EEvPfPT_S1_PhS1_ii,"a",@progbits
	.sectionflags	@""
	.align	4
.nv.constant0._Z18kQuantizeBlockwiseI6__halfLi512ELi2ELi0ELi1EEvPfPT_S1_PhS1_ii:
	.zero		944


//--------------------- .nv.constant0._Z18kQuantizeBlockwiseI6__halfLi1024ELi4ELi0ELi1EEvPfPT_S1_PhS1_ii --------------------------
	.section	.nv.constant0._Z18kQuantizeBlockwiseI6__halfLi1024ELi4ELi0ELi1EEvPfPT_S1_PhS1_ii,"a",@progbits
	.sectionflags	@""
	.align	4
.nv.constant0._Z18kQuantizeBlockwiseI6__halfLi1024ELi4ELi0ELi1EEvPfPT_S1_PhS1_ii:
	.zero		944


//--------------------- .nv.constant0._Z18kQuantizeBlockwiseI6__halfLi2048ELi4ELi0ELi1EEvPfPT_S1_PhS1_ii --------------------------
	.section	.nv.constant0._Z18kQuantizeBlockwiseI6__halfLi2048ELi4ELi0ELi1EEvPfPT_S1_PhS1_ii,"a",@progbits
	.sectionflags	@""
	.align	4
.nv.constant0._Z18kQuantizeBlockwiseI6__halfLi2048ELi4ELi0ELi1EEvPfPT_S1_PhS1_ii:
	.zero		944


//--------------------- .nv.constant0._Z18kQuantizeBlockwiseI6__halfLi4096ELi4ELi0ELi1EEvPfPT_S1_PhS1_ii --------------------------
	.section	.nv.constant0._Z18kQuantizeBlockwiseI6__halfLi4096ELi4ELi0ELi1EEvPfPT_S1_PhS1_ii,"a",@progbits
	.sectionflags	@""
	.align	4
.nv.constant0._Z18kQuantizeBlockwiseI6__halfLi4096ELi4ELi0ELi1EEvPfPT_S1_PhS1_ii:
	.zero		944


//--------------------- .nv.constant0._Z18kQuantizeBlockwiseI6__halfLi64ELi2ELi0ELi0EEvPfPT_S1_PhS1_ii --------------------------
	.section	.nv.constant0._Z18kQuantizeBlockwiseI6__halfLi64ELi2ELi0ELi0EEvPfPT_S1_PhS1_ii,"a",@progbits
	.sectionflags	@""
	.align	4
.nv.constant0._Z18kQuantizeBlockwiseI6__halfLi64ELi2ELi0ELi0EEvPfPT_S1_PhS1_ii:
	.zero		944


//--------------------- .nv.constant0._Z18kQuantizeBlockwiseI6__halfLi128ELi2ELi0ELi0EEvPfPT_S1_PhS1_ii --------------------------
	.section	.nv.constant0._Z18kQuantizeBlockwiseI6__halfLi128ELi2ELi0ELi0EEvPfPT_S1_PhS1_ii,"a",@progbits
	.sectionflags	@""
	.align	4
.nv.constant0._Z18kQuantizeBlockwiseI6__halfLi128ELi2ELi0ELi0EEvPfPT_S1_PhS1_ii:
	.zero		944


//--------------------- .nv.constant0._Z18kQuantizeBlockwiseI6__halfLi256ELi2ELi0ELi0EEvPfPT_S1_PhS1_ii --------------------------
	.section	.nv.constant0._Z18kQuantizeBlockwiseI6__halfLi256ELi2ELi0ELi0EEvPfPT_S1_PhS1_ii,"a",@progbits
	.sectionflags	@""
	.align	4
.nv.constant0._Z18kQuantizeBlockwiseI6__halfLi256ELi2ELi0ELi0EEvPfPT_S1_PhS1_ii:
	.zero		944


//--------------------- .nv.constant0._Z18kQuantizeBlockwiseI6__halfLi512ELi2ELi0ELi0EEvPfPT_S1_PhS1_ii --------------------------
	.section	.nv.constant0._Z18kQuantizeBlockwiseI6__halfLi512ELi2ELi0ELi0EEvPfPT_S1_PhS1_ii,"a",@progbits
	.sectionflags	@""
	.align	4
.nv.constant0._Z18kQuantizeBlockwiseI6__halfLi512ELi2ELi0ELi0EEvPfPT_S1_PhS1_ii:
	.zero		944


//--------------------- .nv.constant0._Z18kQuantizeBlockwiseI6__halfLi1024ELi4ELi0ELi0EEvPfPT_S1_PhS1_ii --------------------------
	.section	.nv.constant0._Z18kQuantizeBlockwiseI6__halfLi1024ELi4ELi0ELi0EEvPfPT_S1_PhS1_ii,"a",@progbits
	.sectionflags	@""
	.align	4
.nv.constant0._Z18kQuantizeBlockwiseI6__halfLi1024ELi4ELi0ELi0EEvPfPT_S1_PhS1_ii:
	.zero		944


//--------------------- .nv.constant0._Z18kQuantizeBlockwiseI6__halfLi2048ELi4ELi0ELi0EEvPfPT_S1_PhS1_ii --------------------------
	.section	.nv.constant0._Z18kQuantizeBlockwiseI6__halfLi2048ELi4ELi0ELi0EEvPfPT_S1_PhS1_ii,"a",@progbits
	.sectionflags	@""
	.align	4
.nv.constant0._Z18kQuantizeBlockwiseI6__halfLi2048ELi4ELi0ELi0EEvPfPT_S1_PhS1_ii:
	.zero		944


//--------------------- .nv.constant0._Z18kQuantizeBlockwiseI6__halfLi4096ELi4ELi1ELi0EEvPfPT_S1_PhS1_ii --------------------------
	.section	.nv.constant0._Z18kQuantizeBlockwiseI6__halfLi4096ELi4ELi1ELi0EEvPfPT_S1_PhS1_ii,"a",@progbits
	.sectionflags	@""
	.align	4
.nv.constant0._Z18kQuantizeBlockwiseI6__halfLi4096ELi4ELi1ELi0EEvPfPT_S1_PhS1_ii:
	.zero		944


//--------------------- .nv.constant0._Z18kQuantizeBlockwiseI6__halfLi4096ELi4ELi0ELi0EEvPfPT_S1_PhS1_ii --------------------------
	.section	.nv.constant0._Z18kQuantizeBlockwiseI6__halfLi4096ELi4ELi0ELi0EEvPfPT_S1_PhS1_ii,"a",@progbits
	.sectionflags	@""
	.align	4
.nv.constant0._Z18kQuantizeBlockwiseI6__halfLi4096ELi4ELi0ELi0EEvPfPT_S1_PhS1_ii:
	.zero		944


//--------------------- .nv.constant0._Z21kOptimizer32bit2StateI13__nv_bfloat16Li6EEvPT_S2_PfS3_S3_ffffffffiffbi --------------------------
	.section	.nv.constant0._Z21kOptimizer32bit2StateI13__nv_bfloat16Li6EEvPT_S2_PfS3_S3_ffffffffiffbi,"a",@progbits
	.sectionflags	@""
	.align	4
.nv.constant0._Z21kOptimizer32bit2StateI13__nv_bfloat16Li6EEvPT_S2_PfS3_S3_ffffffffiffbi:
	.zero		988


//--------------------- .nv.constant0._Z21kOptimizer32bit2StateI6__halfLi6EEvPT_S2_PfS3_S3_ffffffffiffbi --------------------------
	.section	.nv.constant0._Z21kOptimizer32bit2StateI6__halfLi6EEvPT_S2_PfS3_S3_ffffffffiffbi,"a",@progbits
	.sectionflags	@""
	.align	4
.nv.constant0._Z21kOptimizer32bit2StateI6__halfLi6EEvPT_S2_PfS3_S3_ffffffffiffbi:
	.zero		988


//--------------------- .nv.constant0._Z21kOptimizer32bit2StateIfLi6EEvPT_S1_PfS2_S2_ffffffffiffbi --------------------------
	.section	.nv.constant0._Z21kOptimizer32bit2StateIfLi6EEvPT_S1_PfS2_S2_ffffffffiffbi,"a",@progbits
	.sectionflags	@""
	.align	4
.nv.constant0._Z21kOptimizer32bit2StateIfLi6EEvPT_S1_PfS2_S2_ffffffffiffbi:
	.zero		988


//--------------------- .nv.constant0._Z21kOptimizer32bit2StateI13__nv_bfloat16Li0EEvPT_S2_PfS3_S3_ffffffffiffbi --------------------------
	.section	.nv.constant0._Z21kOptimizer32bit2StateI13__nv_bfloat16Li0EEvPT_S2_PfS3_S3_ffffffffiffbi,"a",@progbits
	.sectionflags	@""
	.align	4
.nv.constant0._Z21kOptimizer32bit2StateI13__nv_bfloat16Li0EEvPT_S2_PfS3_S3_ffffffffiffbi:
	.zero		988


//--------------------- .nv.constant0._Z21kOptimizer32bit2StateI6__halfLi0EEvPT_S2_PfS3_S3_ffffffffiffbi --------------------------
	.section	.nv.constant0._Z21kOptimizer32bit2StateI6__halfLi0EEvPT_S2_PfS3_S3_ffffffffiffbi,"a",@progbits
	.sectionflags	@""
	.align	4
.nv.constant0._Z21kOptimizer32bit2StateI6__halfLi0EEvPT_S2_PfS3_S3_ffffffffiffbi:
	.zero		988


//--------------------- .nv.constant0._Z21kOptimizer32bit2StateIfLi0EEvPT_S1_PfS2_S2_ffffffffiffbi --------------------------
	.section	.nv.constant0._Z21kOptimizer32bit2StateIfLi0EEvPT_S1_PfS2_S2_ffffffffiffbi,"a",@progbits
	.sectionflags	@""
	.align	4
.nv.constant0._Z21kOptimizer32bit2StateIfLi0EEvPT_S1_PfS2_S2_ffffffffiffbi:
	.zero		988


//--------------------- .nv.constant0._Z33kPreconditionOptimizer32bit2StateI13__nv_bfloat16Li6ELi4096ELi8EEvPT_S2_PfS3_S3_ffffiffi --------------------------
	.section	.nv.constant0._Z33kPreconditionOptimizer32bit2StateI13__nv_bfloat16Li6ELi4096ELi8EEvPT_S2_PfS3_S3_ffffiffi,"a",@progbits
	.sectionflags	@""
	.align	4
.nv.constant0._Z33kPreconditionOptimizer32bit2StateI13__nv_bfloat16Li6ELi4096ELi8EEvPT_S2_PfS3_S3_ffffiffi:
	.zero		968


//--------------------- .nv.constant0._Z33kPreconditionOptimizer32bit2StateI6__halfLi6ELi4096ELi8EEvPT_S2_PfS3_S3_ffffiffi --------------------------
	.section	.nv.constant0._Z33kPreconditionOptimizer32bit2StateI6__halfLi6ELi4096ELi8EEvPT_S2_PfS3_S3_ffffiffi,"a",@progbits
	.sectionflags	@""
	.align	4
.nv.constant0._Z33kPreconditionOptimizer32bit2StateI6__halfLi6ELi4096ELi8EEvPT_S2_PfS3_S3_ffffiffi:
	.zero		968


//--------------------- .nv.constant0._Z33kPreconditionOptimizer32bit2StateIfLi6ELi4096ELi8EEvPT_S1_PfS2_S2_ffffiffi --------------------------
	.section	.nv.constant0._Z33kPreconditionOptimizer32bit2StateIfLi6ELi4096ELi8EEvPT_S1_PfS2_S2_ffffiffi,"a",@progbits
	.sectionflags	@""
	.align	4
.nv.constant0._Z33kPreconditionOptimizer32bit2StateIfLi6ELi4096ELi8EEvPT_S1_PfS2_S2_ffffiffi:
	.zero		968


//--------------------- .nv.constant0._Z33kPreconditionOptimizer32bit2StateI13__nv_bfloat16Li0ELi4096ELi8EEvPT_S2_PfS3_S3_ffffiffi --------------------------
	.section	.nv.constant0._Z33kPreconditionOptimizer32bit2StateI13__nv_bfloat16Li0ELi4096ELi8EEvPT_S2_PfS3_S3_ffffiffi,"a",@progbits
	.sectionflags	@""
	.align	4
.nv.constant0._Z33kPreconditionOptimizer32bit2StateI13__nv_bfloat16Li0ELi4096ELi8EEvPT_S2_PfS3_S3_ffffiffi:
	.zero		968


//--------------------- .nv.constant0._Z33kPreconditionOptimizer32bit2StateI6__halfLi0ELi4096ELi8EEvPT_S2_PfS3_S3_ffffiffi --------------------------
	.section	.nv.constant0._Z33kPreconditionOptimizer32bit2StateI6__halfLi0ELi4096ELi8EEvPT_S2_PfS3_S3_ffffiffi,"a",@progbits
	.sectionflags	@""
	.align	4
.nv.constant0._Z33kPreconditionOptimizer32bit2StateI6__halfLi0ELi4096ELi8EEvPT_S2_PfS3_S3_ffffiffi:
	.zero		968


//--------------------- .nv.constant0._Z33kPreconditionOptimizer32bit2StateIfLi0ELi4096ELi8EEvPT_S1_PfS2_S2_ffffiffi --------------------------
	.section	.nv.constant0._Z33kPreconditionOptimizer32bit2StateIfLi0ELi4096ELi8EEvPT_S1_PfS2_S2_ffffiffi,"a",@progbits
	.sectionflags	@""
	.align	4
.nv.constant0._Z33kPreconditionOptimizer32bit2StateIfLi0ELi4096ELi8EEvPT_S1_PfS2_S2_ffffiffi:
	.zero		968


//--------------------- .nv.constant0._Z21kOptimizer32bit1StateI13__nv_bfloat16Li4EEvPT_S2_PfS3_ffffffiffbi --------------------------
	.section	.nv.constant0._Z21kOptimizer32bit1StateI13__nv_bfloat16Li4EEvPT_S2_PfS3_ffffffiffbi,"a",@progbits
	.sectionflags	@""
	.align	4
.nv.constant0._Z21kOptimizer32bit1StateI13__nv_bfloat16Li4EEvPT_S2_PfS3_ffffffiffbi:
	.zero		972


//--------------------- .nv.constant0._Z21kOptimizer32bit1StateIfLi4EEvPT_S1_PfS2_ffffffiffbi --------------------------
	.section	.nv.constant0._Z21kOptimizer32bit1StateIfLi4EEvPT_S1_PfS2_ffffffiffbi,"a",@progbits
	.sectionflags	@""
	.align	4
.nv.constant0._Z21kOptimizer32bit1StateIfLi4EEvPT_S1_PfS2_ffffffiffbi:
	.zero		972


//--------------------- .nv.constant0._Z21kOptimizer32bit1StateI6__halfLi4EEvPT_S2_PfS3_ffffffiffbi --------------------------
	.section	.nv.constant0._Z21kOptimizer32bit1StateI6__halfLi4EEvPT_S2_PfS3_ffffffiffbi,"a",@progbits
	.sectionflags	@""
	.align	4
.nv.constant0._Z21kOptimizer32bit1StateI6__halfLi4EEvPT_S2_PfS3_ffffffiffbi:
	.zero		972


//--------------------- .nv.constant0._Z21kOptimizer32bit1StateI13__nv_bfloat16Li5EEvPT_S2_PfS3_ffffffiffbi --------------------------
	.section	.nv.constant0._Z21kOptimizer32bit1StateI13__nv_bfloat16Li5EEvPT_S2_PfS3_ffffffiffbi,"a",@progbits
	.sectionflags	@""
	.align	4
.nv.constant0._Z21kOptimizer32bit1StateI13__nv_bfloat16Li5EEvPT_S2_PfS3_ffffffiffbi:
	.zero		972


//--------------------- .nv.constant0._Z21kOptimizer32bit1StateIfLi5EEvPT_S1_PfS2_ffffffiffbi --------------------------
	.section	.nv.constant0._Z21kOptimizer32bit1StateIfLi5EEvPT_S1_PfS2_ffffffiffbi,"a",@progbits
	.sectionflags	@""
	.align	4
.nv.constant0._Z21kOptimizer32bit1StateIfLi5EEvPT_S1_PfS2_ffffffiffbi:
	.zero		972


//--------------------- .nv.constant0._Z21kOptimizer32bit1StateI6__halfLi5EEvPT_S2_PfS3_ffffffiffbi --------------------------
	.section	.nv.constant0._Z21kOptimizer32bit1StateI6__halfLi5EEvPT_S2_PfS3_ffffffiffbi,"a",@progbits
	.sectionflags	@""
	.align	4
.nv.constant0._Z21kOptimizer32bit1StateI6__halfLi5EEvPT_S2_PfS3_ffffffiffbi:
	.zero		972


//--------------------- .nv.constant0._Z21kOptimizer32bit1StateI13__nv_bfloat16Li2EEvPT_S2_PfS3_ffffffiffbi --------------------------
	.section	.nv.constant0._Z21kOptimizer32bit1StateI13__nv_bfloat16Li2EEvPT_S2_PfS3_ffffffiffbi,"a",@progbits
	.sectionflags	@""
	.align	4
.nv.constant0._Z21kOptimizer32bit1StateI13__nv_bfloat16Li2EEvPT_S2_PfS3_ffffffiffbi:
	.zero		972


//--------------------- .nv.constant0._Z21kOptimizer32bit1StateIfLi2EEvPT_S1_PfS2_ffffffiffbi --------------------------
	.section	.nv.constant0._Z21kOptimizer32bit1StateIfLi2EEvPT_S1_PfS2_ffffffiffbi,"a",@progbits
	.sectionflags	@""
	.align	4
.nv.constant0._Z21kOptimizer32bit1StateIfLi2EEvPT_S1_PfS2_ffffffiffbi:
	.zero		972


//--------------------- .nv.constant0._Z21kOptimizer32bit1StateI6__halfLi2EEvPT_S2_PfS3_ffffffiffbi --------------------------
	.section	.nv.constant0._Z21kOptimizer32bit1StateI6__halfLi2EEvPT_S2_PfS3_ffffffiffbi,"a",@progbits
	.sectionflags	@""
	.align	4
.nv.constant0._Z21kOptimizer32bit1StateI6__halfLi2EEvPT_S2_PfS3_ffffffiffbi:
	.zero		972


//--------------------- .nv.constant0._Z21kOptimizer32bit1StateI13__nv_bfloat16Li1EEvPT_S2_PfS3_ffffffiffbi --------------------------
	.section	.nv.constant0._Z21kOptimizer32bit1StateI13__nv_bfloat16Li1EEvPT_S2_PfS3_ffffffiffbi,"a",@progbits
	.sectionflags	@""
	.align	4
.nv.constant0._Z21kOptimizer32bit1StateI13__nv_bfloat16Li1EEvPT_S2_PfS3_ffffffiffbi:
	.zero		972


//--------------------- .nv.constant0._Z21kOptimizer32bit1StateIfLi1EEvPT_S1_PfS2_ffffffiffbi --------------------------
	.section	.nv.constant0._Z21kOptimizer32bit1StateIfLi1EEvPT_S1_PfS2_ffffffiffbi,"a",@progbits
	.sectionflags	@""
	.align	4
.nv.constant0._Z21kOptimizer32bit1StateIfLi1EEvPT_S1_PfS2_ffffffiffbi:
	.zero		972


//--------------------- .nv.constant0._Z21kOptimizer32bit1StateI6__halfLi1EEvPT_S2_PfS3_ffffffiffbi --------------------------
	.section	.nv.constant0._Z21kOptimizer32bit1StateI6__halfLi1EEvPT_S2_PfS3_ffffffiffbi,"a",@progbits
	.sectionflags	@""
	.align	4
.nv.constant0._Z21kOptimizer32bit1StateI6__halfLi1EEvPT_S2_PfS3_ffffffiffbi:
	.zero		972


//--------------------- .nv.constant0._Z33kPreconditionOptimizer32bit1StateI13__nv_bfloat16Li4ELi4096ELi8EEvPT_S2_PfS3_ffffiffi --------------------------
	.section	.nv.constant0._Z33kPreconditionOptimizer32bit1StateI13__nv_bfloat16Li4ELi4096ELi8EEvPT_S2_PfS3_ffffiffi,"a",@progbits
	.sectionflags	@""
	.align	4
.nv.constant0._Z33kPreconditionOptimizer32bit1StateI13__nv_bfloat16Li4ELi4096ELi8EEvPT_S2_PfS3_ffffiffi:
	.zero		960


//--------------------- .nv.constant0._Z33kPreconditionOptimizer32bit1StateIfLi4ELi4096ELi8EEvPT_S1_PfS2_ffffiffi --------------------------
	.section	.nv.constant0._Z33kPreconditionOptimizer32bit1StateIfLi4ELi4096ELi8EEvPT_S1_PfS2_ffffiffi,"a",@progbits
	.sectionflags	@""
	.align	4
.nv.constant0._Z33kPreconditionOptimizer32bit1StateIfLi4ELi4096ELi8EEvPT_S1_PfS2_ffffiffi:
	.zero		960


//--------------------- .nv.constant0._Z33kPreconditionOptimizer32bit1StateI6__halfLi4ELi4096ELi8EEvPT_S2_PfS3_ffffiffi --------------------------
	.section	.nv.constant0._Z33kPreconditionOptimizer32bit1StateI6__halfLi4ELi4096ELi8EEvPT_S2_PfS3_ffffiffi,"a",@progbits
	.sectionflags	@""
	.align	4
.nv.constant0._Z33kPreconditionOptimizer32bit1StateI6__halfLi4ELi4096ELi8EEvPT_S2_PfS3_ffffiffi:
	.zero		960


//--------------------- .nv.constant0._Z33kPreconditionOptimizer32bit1StateI13__nv_bfloat16Li5ELi4096ELi8EEvPT_S2_PfS3_ffffiffi --------------------------
	.section	.nv.constant0._Z33kPreconditionOptimizer32bit1StateI13__nv_bfloat16Li5ELi4096ELi8EEvPT_S2_PfS3_ffffiffi,"a",@progbits
	.sectionflags	@""
	.align	4
.nv.constant0._Z33kPreconditionOptimizer32bit1StateI13__nv_bfloat16Li5ELi4096ELi8EEvPT_S2_PfS3_ffffiffi:
	.zero		960


//--------------------- .nv.constant0._Z33kPreconditionOptimizer32bit1StateIfLi5ELi4096ELi8EEvPT_S1_PfS2_ffffiffi --------------------------
	.section	.nv.constant0._Z33kPreconditionOptimizer32bit1StateIfLi5ELi4096ELi8EEvPT_S1_PfS2_ffffiffi,"a",@progbits
	.sectionflags	@""
	.align	4
.nv.constant0._Z33kPreconditionOptimizer32bit1StateIfLi5ELi4096ELi8EEvPT_S1_PfS2_ffffiffi:
	.zero		960


//--------------------- .nv.constant0._Z33kPreconditionOptimizer32bit1StateI6__halfLi5ELi4096ELi8EEvPT_S2_PfS3_ffffiffi --------------------------
	.section	.nv.constant0._Z33kPreconditionOptimizer32bit1StateI6__halfLi5ELi4096ELi8EEvPT_S2_PfS3_ffffiffi,"a",@progbits
	.sectionflags	@""
	.align	4
.nv.constant0._Z33kPreconditionOptimizer32bit1StateI6__halfLi5ELi4096ELi8EEvPT_S2_PfS3_ffffiffi:
	.zero		960


//--------------------- .nv.constant0._Z33kPreconditionOptimizer32bit1StateI13__nv_bfloat16Li2ELi4096ELi8EEvPT_S2_PfS3_ffffiffi --------------------------
	.section	.nv.constant0._Z33kPreconditionOptimizer32bit1StateI13__nv_bfloat16Li2ELi4096ELi8EEvPT_S2_PfS3_ffffiffi,"a",@progbits
	.sectionflags	@""
	.align	4
.nv.constant0._Z33kPreconditionOptimizer32bit1StateI13__nv_bfloat16Li2ELi4096ELi8EEvPT_S2_PfS3_ffffiffi:
	.zero		960


//--------------------- .nv.constant0._Z33kPreconditionOptimizer32bit1StateIfLi2ELi4096ELi8EEvPT_S1_PfS2_ffffiffi --------------------------
	.section	.nv.constant0._Z33kPreconditionOptimizer32bit1StateIfLi2ELi4096ELi8EEvPT_S1_PfS2_ffffiffi,"a",@progbits
	.sectionflags	@""
	.align	4
.nv.constant0._Z33kPreconditionOptimizer32bit1StateIfLi2ELi4096ELi8EEvPT_S1_PfS2_ffffiffi:
	.zero		960


//--------------------- .nv.constant0._Z33kPreconditionOptimizer32bit1StateI6__halfLi2ELi4096ELi8EEvPT_S2_PfS3_ffffiffi --------------------------
	.section	.nv.constant0._Z33kPreconditionOptimizer32bit1StateI6__halfLi2ELi4096ELi8EEvPT_S2_PfS3_ffffiffi,"a",@progbits
	.sectionflags	@""
	.align	4
.nv.constant0._Z33kPreconditionOptimizer32bit1StateI6__halfLi2ELi4096ELi8EEvPT_S2_PfS3_ffffiffi:
	.zero		960


//--------------------- .nv.constant0._Z33kPreconditionOptimizer32bit1StateI13__nv_bfloat16Li1ELi4096ELi8EEvPT_S2_PfS3_ffffiffi --------------------------
	.section	.nv.constant0._Z33kPreconditionOptimizer32bit1StateI13__nv_bfloat16Li1ELi4096ELi8EEvPT_S2_PfS3_ffffiffi,"a",@progbits
	.sectionflags	@""
	.align	4
.nv.constant0._Z33kPreconditionOptimizer32bit1StateI13__nv_bfloat16Li1ELi4096ELi8EEvPT_S2_PfS3_ffffiffi:
	.zero		960


//--------------------- .nv.constant0._Z33kPreconditionOptimizer32bit1StateIfLi1ELi4096ELi8EEvPT_S1_PfS2_ffffiffi --------------------------
	.section	.nv.constant0._Z33kPreconditionOptimizer32bit1StateIfLi1ELi4096ELi8EEvPT_S1_PfS2_ffffiffi,"a",@progbits
	.sectionflags	@""
	.align	4
.nv.constant0._Z33kPreconditionOptimizer32bit1StateIfLi1ELi4096ELi8EEvPT_S1_PfS2_ffffiffi:
	.zero		960


//--------------------- .nv.constant0._Z33kPreconditionOptimizer32bit1StateI6__halfLi1ELi4096ELi8EEvPT_S2_PfS3_ffffiffi --------------------------
	.section	.nv.constant0._Z33kPreconditionOptimizer32bit1StateI6__halfLi1ELi4096ELi8EEvPT_S2_PfS3_ffffiffi,"a",@progbits
	.sectionflags	@""
	.align	4
.nv.constant0._Z33kPreconditionOptimizer32bit1StateI6__halfLi1ELi4096ELi8EEvPT_S2_PfS3_ffffiffi:
	.zero		960


//--------------------- .nv.constant0._Z22kdequant_mm_int32_fp16ILi4ELi512EEvPiPfS1_P6__halfS3_iii --------------------------
	.section	.nv.constant0._Z22kdequant_mm_int32_fp16ILi4ELi512EEvPiPfS1_P6__halfS3_iii,"a",@progbits
	.sectionflags	@""
	.align	4
.nv.constant0._Z22kdequant_mm_int32_fp16ILi4ELi512EEvPiPfS1_P6__halfS3_iii:
	.zero		948


//--------------------- .nv.constant0._Z26kgemm_4bit_inference_naiveIfLi128ELi32EEviiiPT_PhPfPKfS1_iiii --------------------------
	.section	.nv.constant0._Z26kgemm_4bit_inference_naiveIfLi128ELi32EEviiiPT_PhPfPKfS1_iiii,"a",@progbits
	.sectionflags	@""
	.align	4
.nv.constant0._Z26kgemm_4bit_inference_naiveIfLi128ELi32EEviiiPT_PhPfPKfS1_iiii:
	.zero		968


//--------------------- .nv.constant0._Z26kgemm_4bit_inference_naiveI13__nv_bfloat16Li128ELi16EEviiiPT_PhPfPKfS2_iiii --------------------------
	.section	.nv.constant0._Z26kgemm_4bit_inference_naiveI13__nv_bfloat16Li128ELi16EEviiiPT_PhPfPKfS2_iiii,"a",@progbits
	.sectionflags	@""
	.align	4
.nv.constant0._Z26kgemm_4bit_inference_naiveI13__nv_bfloat16Li128ELi16EEviiiPT_PhPfPKfS2_iiii:
	.zero		968


//--------------------- .nv.constant0._Z26kgemm_4bit_inference_naiveI6__halfLi128ELi16EEviiiPT_PhPfPKfS2_iiii --------------------------
	.section	.nv.constant0._Z26kgemm_4bit_inference_naiveI6__halfLi128ELi16EEviiiPT_PhPfPKfS2_iiii,"a",@progbits
	.sectionflags	@""
	.align	4
.nv.constant0._Z26kgemm_4bit_inference_naiveI6__halfLi128ELi16EEviiiPT_PhPfPKfS2_iiii:
	.zero		968


//--------------------- .nv.constant0._Z5kfuncIfLi2EEvPT_S1_S0_l --------------------------
	.section	.nv.constant0._Z5kfuncIfLi2EEvPT_S1_S0_l,"a",@progbits
	.sectionflags	@""
	.align	4
.nv.constant0._Z5kfuncIfLi2EEvPT_S1_S0_l:
	.zero		928


//--------------------- .nv.constant0._Z5kfuncIfLi1EEvPT_S1_S0_l --------------------------
	.section	.nv.constant0._Z5kfuncIfLi1EEvPT_S1_S0_l,"a",@progbits
	.sectionflags	@""
	.align	4
.nv.constant0._Z5kfuncIfLi1EEvPT_S1_S0_l:
	.zero		928


//--------------------- .nv.constant0._Z5kfuncIhLi0EEvPT_S1_S0_l --------------------------
	.section	.nv.constant0._Z5kfuncIhLi0EEvPT_S1_S0_l,"a",@progbits
	.sectionflags	@""
	.align	4
.nv.constant0._Z5kfuncIhLi0EEvPT_S1_S0_l:
	.zero		928


//--------------------- .nv.constant0._Z5kfuncIfLi0EEvPT_S1_S0_l --------------------------
	.section	.nv.constant0._Z5kfuncIfLi0EEvPT_S1_S0_l,"a",@progbits
	.sectionflags	@""
	.align	4
.nv.constant0._Z5kfuncIfLi0EEvPT_S1_S0_l:
	.zero		928


//--------------------- .nv.constant0._Z16kInt8VectorQuantI6__halfLi1024ELi1EEvPT_PaPffii --------------------------
	.section	.nv.constant0._Z16kInt8VectorQuantI6__halfLi1024ELi1EEvPT_PaPffii,"a",@progbits
	.sectionflags	@""
	.align	4
.nv.constant0._Z16kInt8VectorQuantI6__halfLi1024ELi1EEvPT_PaPffii:
	.zero		932


//--------------------- .nv.constant0._Z16kInt8VectorQuantI6__halfLi1024ELi0EEvPT_PaPffii --------------------------
	.section	.nv.constant0._Z16kInt8VectorQuantI6__halfLi1024ELi0EEvPT_PaPffii,"a",@progbits
	.sectionflags	@""
	.align	4
.nv.constant0._Z16kInt8VectorQuantI6__halfLi1024ELi0EEvPT_PaPffii:
	.zero		932


//--------------------- SYMBOLS --------------------------

	.type		.nv.reservedSmem.offset0,@object
	.size		.nv.reservedSmem.offset0,0x4
	.type		.nv.reservedSmem.cap,@object
	.size		.nv.reservedSmem.cap,0x4
